//
// Generated by NVIDIA NVVM Compiler
//
// Compiler Build ID: CL-36424714
// Cuda compilation tools, release 13.0, V13.0.88
// Based on NVVM 20.0.0
//

.version 9.0
.target sm_100
.address_size 64

	// .globl	_Z20rgbToGrayscaleKernelPhPKhii
.const .align 4 .b8 d_gaussianKernel[100] = {1, 15, 112, 59, 1, 15, 112, 60, 33, 13, 210, 60, 1, 15, 112, 60, 1, 15, 112, 59, 1, 15, 112, 60, 1, 15, 112, 61, 49, 12, 195, 61, 1, 15, 112, 61, 1, 15, 112, 60, 33, 13, 210, 60, 49, 12, 195, 61, 157, 201, 25, 62, 49, 12, 195, 61, 33, 13, 210, 60, 1, 15, 112, 60, 1, 15, 112, 61, 49, 12, 195, 61, 1, 15, 112, 61, 1, 15, 112, 60, 1, 15, 112, 59, 1, 15, 112, 60, 33, 13, 210, 60, 1, 15, 112, 60, 1, 15, 112, 59};
// _ZZ18gaussianBlurSharedPhPKhiiE4smem has been demoted
.const .align 4 .b8 d_gaussianKernel1D[20] = {160, 84, 123, 61, 253, 164, 122, 62, 219, 133, 198, 62, 253, 164, 122, 62, 160, 84, 123, 61};
.const .align 4 .b8 d_sobelX[36] = {255, 255, 255, 255, 0, 0, 0, 0, 1, 0, 0, 0, 254, 255, 255, 255, 0, 0, 0, 0, 2, 0, 0, 0, 255, 255, 255, 255, 0, 0, 0, 0, 1};
.const .align 4 .b8 d_sobelY[36] = {255, 255, 255, 255, 254, 255, 255, 255, 255, 255, 255, 255, 0, 0, 0, 0, 0, 0, 0, 0, 0, 0, 0, 0, 1, 0, 0, 0, 2, 0, 0, 0, 1};
// _ZZ24sobelEdgeDetectionSharedPhPKhiiE4smem has been demoted
// _ZZ15histogramSharedPjPKhiiE9localHist has been demoted
// _ZZ22computeEqualizationLUTPhPKjiE3cdf has been demoted

.visible .entry _Z20rgbToGrayscaleKernelPhPKhii(
	.param .u64 .ptr .align 1 _Z20rgbToGrayscaleKernelPhPKhii_param_0,
	.param .u64 .ptr .align 1 _Z20rgbToGrayscaleKernelPhPKhii_param_1,
	.param .u32 _Z20rgbToGrayscaleKernelPhPKhii_param_2,
	.param .u32 _Z20rgbToGrayscaleKernelPhPKhii_param_3
)
{
	.reg .pred 	%p<4>;
	.reg .b16 	%rs<4>;
	.reg .b32 	%r<16>;
	.reg .b32 	%f<9>;
	.reg .b64 	%rd<9>;

	ld.param.u64 	%rd1, [_Z20rgbToGrayscaleKernelPhPKhii_param_0];
	ld.param.u64 	%rd2, [_Z20rgbToGrayscaleKernelPhPKhii_param_1];
	ld.param.u32 	%r3, [_Z20rgbToGrayscaleKernelPhPKhii_param_2];
	ld.param.u32 	%r4, [_Z20rgbToGrayscaleKernelPhPKhii_param_3];
	mov.u32 	%r6, %ctaid.x;
	mov.u32 	%r7, %ntid.x;
	mov.u32 	%r8, %tid.x;
	mad.lo.s32 	%r1, %r6, %r7, %r8;
	mov.u32 	%r9, %ctaid.y;
	mov.u32 	%r10, %ntid.y;
	mov.u32 	%r11, %tid.y;
	mad.lo.s32 	%r12, %r9, %r10, %r11;
	setp.ge.s32 	%p1, %r1, %r3;
	setp.ge.s32 	%p2, %r12, %r4;
	or.pred  	%p3, %p1, %p2;
	@%p3 bra 	$L__BB0_2;
	cvta.to.global.u64 	%rd3, %rd2;
	cvta.to.global.u64 	%rd4, %rd1;
	mad.lo.s32 	%r13, %r3, %r12, %r1;
	mul.lo.s32 	%r14, %r13, 3;
	cvt.s64.s32 	%rd5, %r14;
	add.s64 	%rd6, %rd3, %rd5;
	ld.global.u8 	%rs1, [%rd6];
	ld.global.u8 	%rs2, [%rd6+1];
	ld.global.u8 	%rs3, [%rd6+2];
	cvt.rn.f32.u16 	%f1, %rs1;
	cvt.rn.f32.u16 	%f2, %rs2;
	mul.f32 	%f3, %f2, 0f3F1645A2;
	fma.rn.f32 	%f4, %f1, 0f3E991687, %f3;
	cvt.rn.f32.u16 	%f5, %rs3;
	fma.rn.f32 	%f6, %f5, 0f3DE978D5, %f4;
	max.f32 	%f7, %f6, 0f00000000;
	min.f32 	%f8, %f7, 0f437F0000;
	cvt.rzi.u32.f32 	%r15, %f8;
	cvt.s64.s32 	%rd7, %r13;
	add.s64 	%rd8, %rd4, %rd7;
	st.global.u8 	[%rd8], %r15;
$L__BB0_2:
	ret;

}
	// .globl	_Z23rgbToGrayscaleOptimizedPhPK6uchar3ii
.visible .entry _Z23rgbToGrayscaleOptimizedPhPK6uchar3ii(
	.param .u64 .ptr .align 1 _Z23rgbToGrayscaleOptimizedPhPK6uchar3ii_param_0,
	.param .u64 .ptr .align 1 _Z23rgbToGrayscaleOptimizedPhPK6uchar3ii_param_1,
	.param .u32 _Z23rgbToGrayscaleOptimizedPhPK6uchar3ii_param_2,
	.param .u32 _Z23rgbToGrayscaleOptimizedPhPK6uchar3ii_param_3
)
{
	.reg .pred 	%p<4>;
	.reg .b32 	%r<24>;
	.reg .b64 	%rd<9>;

	ld.param.u64 	%rd1, [_Z23rgbToGrayscaleOptimizedPhPK6uchar3ii_param_0];
	ld.param.u64 	%rd2, [_Z23rgbToGrayscaleOptimizedPhPK6uchar3ii_param_1];
	ld.param.u32 	%r3, [_Z23rgbToGrayscaleOptimizedPhPK6uchar3ii_param_2];
	ld.param.u32 	%r4, [_Z23rgbToGrayscaleOptimizedPhPK6uchar3ii_param_3];
	mov.u32 	%r6, %ctaid.x;
	mov.u32 	%r7, %ntid.x;
	mov.u32 	%r8, %tid.x;
	mad.lo.s32 	%r1, %r6, %r7, %r8;
	mov.u32 	%r9, %ctaid.y;
	mov.u32 	%r10, %ntid.y;
	mov.u32 	%r11, %tid.y;
	mad.lo.s32 	%r12, %r9, %r10, %r11;
	setp.ge.s32 	%p1, %r1, %r3;
	setp.ge.s32 	%p2, %r12, %r4;
	or.pred  	%p3, %p1, %p2;
	@%p3 bra 	$L__BB1_2;
	cvta.to.global.u64 	%rd3, %rd2;
	cvta.to.global.u64 	%rd4, %rd1;
	mad.lo.s32 	%r13, %r3, %r12, %r1;
	cvt.s64.s32 	%rd5, %r13;
	mul.wide.s32 	%rd6, %r13, 3;
	add.s64 	%rd7, %rd3, %rd6;
	ld.global.u8 	%r14, [%rd7+1];
	ld.global.u8 	%r15, [%rd7];
	prmt.b32 	%r16, %r15, %r14, 0x3340U;
	ld.global.u8 	%r17, [%rd7+2];
	prmt.b32 	%r18, %r17, 0, 0x3340U;
	prmt.b32 	%r19, %r16, %r18, 0x5410U;
	mov.b32 	%r20, 0;
	mov.b32 	%r21, 1939021;
	dp4a.u32.u32 	%r22, %r19, %r21, %r20;
	shr.u32 	%r23, %r22, 8;
	add.s64 	%rd8, %rd4, %rd5;
	st.global.u8 	[%rd8], %r23;
$L__BB1_2:
	ret;

}
	// .globl	_Z17gaussianBlurBasicPhPKhii
.visible .entry _Z17gaussianBlurBasicPhPKhii(
	.param .u64 .ptr .align 1 _Z17gaussianBlurBasicPhPKhii_param_0,
	.param .u64 .ptr .align 1 _Z17gaussianBlurBasicPhPKhii_param_1,
	.param .u32 _Z17gaussianBlurBasicPhPKhii_param_2,
	.param .u32 _Z17gaussianBlurBasicPhPKhii_param_3
)
{
	.reg .pred 	%p<5>;
	.reg .b16 	%rs<16>;
	.reg .b32 	%r<55>;
	.reg .b32 	%f<49>;
	.reg .b64 	%rd<20>;

	ld.param.u64 	%rd2, [_Z17gaussianBlurBasicPhPKhii_param_0];
	ld.param.u64 	%rd3, [_Z17gaussianBlurBasicPhPKhii_param_1];
	ld.param.u32 	%r13, [_Z17gaussianBlurBasicPhPKhii_param_2];
	ld.param.u32 	%r15, [_Z17gaussianBlurBasicPhPKhii_param_3];
	mov.u32 	%r16, %ctaid.x;
	mov.u32 	%r17, %ntid.x;
	mov.u32 	%r18, %tid.x;
	mad.lo.s32 	%r1, %r16, %r17, %r18;
	mov.u32 	%r19, %ctaid.y;
	mov.u32 	%r20, %ntid.y;
	mov.u32 	%r21, %tid.y;
	mad.lo.s32 	%r22, %r19, %r20, %r21;
	setp.ge.s32 	%p1, %r1, %r13;
	setp.ge.s32 	%p2, %r22, %r15;
	or.pred  	%p3, %p1, %p2;
	@%p3 bra 	$L__BB2_4;
	cvta.to.global.u64 	%rd1, %rd3;
	add.s32 	%r24, %r13, -1;
	add.s32 	%r3, %r15, -1;
	max.s32 	%r25, %r1, 2;
	add.s32 	%r26, %r25, -2;
	min.s32 	%r4, %r26, %r24;
	max.s32 	%r27, %r1, 1;
	add.s32 	%r28, %r27, -1;
	min.s32 	%r5, %r28, %r24;
	max.s32 	%r29, %r1, 0;
	min.s32 	%r6, %r29, %r24;
	max.s32 	%r30, %r1, -1;
	add.s32 	%r31, %r30, 1;
	min.s32 	%r7, %r31, %r24;
	max.s32 	%r32, %r1, -2;
	add.s32 	%r33, %r32, 2;
	min.s32 	%r8, %r33, %r24;
	mov.f32 	%f46, 0f00000000;
	mov.b32 	%r54, -2;
	mov.u64 	%rd5, d_gaussianKernel;
	mov.u32 	%r53, %r22;
	mov.f32 	%f47, %f46;
	mov.f32 	%f48, %f46;
$L__BB2_2:
	mul.wide.s32 	%rd4, %r54, 20;
	add.s64 	%rd6, %rd5, %rd4;
	add.s32 	%r34, %r53, -2;
	max.s32 	%r35, %r34, 0;
	min.u32 	%r36, %r35, %r3;
	mul.lo.s32 	%r37, %r36, %r13;
	add.s32 	%r38, %r4, %r37;
	mul.lo.s32 	%r39, %r38, 3;
	ld.const.f32 	%f8, [%rd6+40];
	cvt.s64.s32 	%rd7, %r39;
	add.s64 	%rd8, %rd1, %rd7;
	ld.global.u8 	%rs1, [%rd8];
	cvt.rn.f32.u16 	%f9, %rs1;
	fma.rn.f32 	%f10, %f8, %f9, %f46;
	ld.global.u8 	%rs2, [%rd8+1];
	cvt.rn.f32.u16 	%f11, %rs2;
	fma.rn.f32 	%f12, %f8, %f11, %f47;
	ld.global.u8 	%rs3, [%rd8+2];
	cvt.rn.f32.u16 	%f13, %rs3;
	fma.rn.f32 	%f14, %f8, %f13, %f48;
	add.s32 	%r40, %r5, %r37;
	mul.lo.s32 	%r41, %r40, 3;
	ld.const.f32 	%f15, [%rd6+44];
	cvt.s64.s32 	%rd9, %r41;
	add.s64 	%rd10, %rd1, %rd9;
	ld.global.u8 	%rs4, [%rd10];
	cvt.rn.f32.u16 	%f16, %rs4;
	fma.rn.f32 	%f17, %f15, %f16, %f10;
	ld.global.u8 	%rs5, [%rd10+1];
	cvt.rn.f32.u16 	%f18, %rs5;
	fma.rn.f32 	%f19, %f15, %f18, %f12;
	ld.global.u8 	%rs6, [%rd10+2];
	cvt.rn.f32.u16 	%f20, %rs6;
	fma.rn.f32 	%f21, %f15, %f20, %f14;
	add.s32 	%r42, %r6, %r37;
	mul.lo.s32 	%r43, %r42, 3;
	ld.const.f32 	%f22, [%rd6+48];
	cvt.s64.s32 	%rd11, %r43;
	add.s64 	%rd12, %rd1, %rd11;
	ld.global.u8 	%rs7, [%rd12];
	cvt.rn.f32.u16 	%f23, %rs7;
	fma.rn.f32 	%f24, %f22, %f23, %f17;
	ld.global.u8 	%rs8, [%rd12+1];
	cvt.rn.f32.u16 	%f25, %rs8;
	fma.rn.f32 	%f26, %f22, %f25, %f19;
	ld.global.u8 	%rs9, [%rd12+2];
	cvt.rn.f32.u16 	%f27, %rs9;
	fma.rn.f32 	%f28, %f22, %f27, %f21;
	add.s32 	%r44, %r7, %r37;
	mul.lo.s32 	%r45, %r44, 3;
	ld.const.f32 	%f29, [%rd6+52];
	cvt.s64.s32 	%rd13, %r45;
	add.s64 	%rd14, %rd1, %rd13;
	ld.global.u8 	%rs10, [%rd14];
	cvt.rn.f32.u16 	%f30, %rs10;
	fma.rn.f32 	%f31, %f29, %f30, %f24;
	ld.global.u8 	%rs11, [%rd14+1];
	cvt.rn.f32.u16 	%f32, %rs11;
	fma.rn.f32 	%f33, %f29, %f32, %f26;
	ld.global.u8 	%rs12, [%rd14+2];
	cvt.rn.f32.u16 	%f34, %rs12;
	fma.rn.f32 	%f35, %f29, %f34, %f28;
	add.s32 	%r46, %r8, %r37;
	mul.lo.s32 	%r47, %r46, 3;
	ld.const.f32 	%f36, [%rd6+56];
	cvt.s64.s32 	%rd15, %r47;
	add.s64 	%rd16, %rd1, %rd15;
	ld.global.u8 	%rs13, [%rd16];
	cvt.rn.f32.u16 	%f37, %rs13;
	fma.rn.f32 	%f46, %f36, %f37, %f31;
	ld.global.u8 	%rs14, [%rd16+1];
	cvt.rn.f32.u16 	%f38, %rs14;
	fma.rn.f32 	%f47, %f36, %f38, %f33;
	ld.global.u8 	%rs15, [%rd16+2];
	cvt.rn.f32.u16 	%f39, %rs15;
	fma.rn.f32 	%f48, %f36, %f39, %f35;
	add.s32 	%r54, %r54, 1;
	add.s32 	%r53, %r53, 1;
	setp.ne.s32 	%p4, %r54, 3;
	@%p4 bra 	$L__BB2_2;
	mad.lo.s32 	%r48, %r13, %r22, %r1;
	mul.lo.s32 	%r49, %r48, 3;
	max.f32 	%f40, %f46, 0f00000000;
	min.f32 	%f41, %f40, 0f437F0000;
	cvt.rzi.u32.f32 	%r50, %f41;
	cvt.s64.s32 	%rd17, %r49;
	cvta.to.global.u64 	%rd18, %rd2;
	add.s64 	%rd19, %rd18, %rd17;
	st.global.u8 	[%rd19], %r50;
	max.f32 	%f42, %f47, 0f00000000;
	min.f32 	%f43, %f42, 0f437F0000;
	cvt.rzi.u32.f32 	%r51, %f43;
	st.global.u8 	[%rd19+1], %r51;
	max.f32 	%f44, %f48, 0f00000000;
	min.f32 	%f45, %f44, 0f437F0000;
	cvt.rzi.u32.f32 	%r52, %f45;
	st.global.u8 	[%rd19+2], %r52;
$L__BB2_4:
	ret;

}
	// .globl	_Z18gaussianBlurSharedPhPKhii
.visible .entry _Z18gaussianBlurSharedPhPKhii(
	.param .u64 .ptr .align 1 _Z18gaussianBlurSharedPhPKhii_param_0,
	.param .u64 .ptr .align 1 _Z18gaussianBlurSharedPhPKhii_param_1,
	.param .u32 _Z18gaussianBlurSharedPhPKhii_param_2,
	.param .u32 _Z18gaussianBlurSharedPhPKhii_param_3
)
{
	.reg .pred 	%p<9>;
	.reg .b16 	%rs<79>;
	.reg .b32 	%r<32>;
	.reg .b32 	%f<182>;
	.reg .b64 	%rd<9>;
	// demoted variable
	.shared .align 1 .b8 _ZZ18gaussianBlurSharedPhPKhiiE4smem[1200];
	ld.param.u64 	%rd1, [_Z18gaussianBlurSharedPhPKhii_param_0];
	ld.param.u64 	%rd2, [_Z18gaussianBlurSharedPhPKhii_param_1];
	ld.param.u32 	%r5, [_Z18gaussianBlurSharedPhPKhii_param_2];
	ld.param.u32 	%r6, [_Z18gaussianBlurSharedPhPKhii_param_3];
	cvta.to.global.u64 	%rd3, %rd2;
	mov.u32 	%r7, %tid.x;
	mov.u32 	%r8, %tid.y;
	mov.u32 	%r10, %ctaid.x;
	shl.b32 	%r11, %r10, 4;
	add.s32 	%r12, %r7, -2;
	add.s32 	%r1, %r12, %r11;
	mov.u32 	%r13, %ctaid.y;
	shl.b32 	%r14, %r13, 4;
	add.s32 	%r2, %r14, %r8;
	add.s32 	%r3, %r2, -2;
	max.s32 	%r15, %r1, 0;
	add.s32 	%r16, %r5, -1;
	min.s32 	%r17, %r15, %r16;
	max.s32 	%r18, %r3, 0;
	add.s32 	%r19, %r6, -1;
	min.s32 	%r20, %r18, %r19;
	mad.lo.s32 	%r21, %r20, %r5, %r17;
	mul.lo.s32 	%r22, %r21, 3;
	cvt.s64.s32 	%rd4, %r22;
	add.s64 	%rd5, %rd3, %rd4;
	ld.global.u8 	%rs1, [%rd5];
	mov.u32 	%r23, _ZZ18gaussianBlurSharedPhPKhiiE4smem;
	mad.lo.s32 	%r24, %r8, 60, %r23;
	mad.lo.s32 	%r4, %r7, 3, %r24;
	st.shared.u8 	[%r4], %rs1;
	ld.global.u8 	%rs2, [%rd5+1];
	st.shared.u8 	[%r4+1], %rs2;
	ld.global.u8 	%rs3, [%rd5+2];
	st.shared.u8 	[%r4+2], %rs3;
	bar.sync 	0;
	add.s32 	%r25, %r8, -2;
	max.u32 	%r26, %r12, %r25;
	setp.gt.u32 	%p1, %r26, 15;
	@%p1 bra 	$L__BB3_3;
	setp.lt.s32 	%p2, %r1, 0;
	setp.ge.s32 	%p3, %r1, %r5;
	or.pred  	%p4, %p2, %p3;
	setp.lt.u32 	%p5, %r2, 2;
	or.pred  	%p6, %p4, %p5;
	setp.ge.s32 	%p7, %r3, %r6;
	or.pred  	%p8, %p7, %p6;
	@%p8 bra 	$L__BB3_3;
	ld.const.f32 	%f1, [d_gaussianKernel];
	ld.shared.u8 	%rs4, [%r4+-126];
	cvt.rn.f32.u16 	%f2, %rs4;
	fma.rn.f32 	%f3, %f1, %f2, 0f00000000;
	ld.shared.u8 	%rs5, [%r4+-125];
	cvt.rn.f32.u16 	%f4, %rs5;
	fma.rn.f32 	%f5, %f1, %f4, 0f00000000;
	ld.shared.u8 	%rs6, [%r4+-124];
	cvt.rn.f32.u16 	%f6, %rs6;
	fma.rn.f32 	%f7, %f1, %f6, 0f00000000;
	ld.const.f32 	%f8, [d_gaussianKernel+4];
	ld.shared.u8 	%rs7, [%r4+-123];
	cvt.rn.f32.u16 	%f9, %rs7;
	fma.rn.f32 	%f10, %f8, %f9, %f3;
	ld.shared.u8 	%rs8, [%r4+-122];
	cvt.rn.f32.u16 	%f11, %rs8;
	fma.rn.f32 	%f12, %f8, %f11, %f5;
	ld.shared.u8 	%rs9, [%r4+-121];
	cvt.rn.f32.u16 	%f13, %rs9;
	fma.rn.f32 	%f14, %f8, %f13, %f7;
	ld.const.f32 	%f15, [d_gaussianKernel+8];
	ld.shared.u8 	%rs10, [%r4+-120];
	cvt.rn.f32.u16 	%f16, %rs10;
	fma.rn.f32 	%f17, %f15, %f16, %f10;
	ld.shared.u8 	%rs11, [%r4+-119];
	cvt.rn.f32.u16 	%f18, %rs11;
	fma.rn.f32 	%f19, %f15, %f18, %f12;
	ld.shared.u8 	%rs12, [%r4+-118];
	cvt.rn.f32.u16 	%f20, %rs12;
	fma.rn.f32 	%f21, %f15, %f20, %f14;
	ld.const.f32 	%f22, [d_gaussianKernel+12];
	ld.shared.u8 	%rs13, [%r4+-117];
	cvt.rn.f32.u16 	%f23, %rs13;
	fma.rn.f32 	%f24, %f22, %f23, %f17;
	ld.shared.u8 	%rs14, [%r4+-116];
	cvt.rn.f32.u16 	%f25, %rs14;
	fma.rn.f32 	%f26, %f22, %f25, %f19;
	ld.shared.u8 	%rs15, [%r4+-115];
	cvt.rn.f32.u16 	%f27, %rs15;
	fma.rn.f32 	%f28, %f22, %f27, %f21;
	ld.const.f32 	%f29, [d_gaussianKernel+16];
	ld.shared.u8 	%rs16, [%r4+-114];
	cvt.rn.f32.u16 	%f30, %rs16;
	fma.rn.f32 	%f31, %f29, %f30, %f24;
	ld.shared.u8 	%rs17, [%r4+-113];
	cvt.rn.f32.u16 	%f32, %rs17;
	fma.rn.f32 	%f33, %f29, %f32, %f26;
	ld.shared.u8 	%rs18, [%r4+-112];
	cvt.rn.f32.u16 	%f34, %rs18;
	fma.rn.f32 	%f35, %f29, %f34, %f28;
	ld.const.f32 	%f36, [d_gaussianKernel+20];
	ld.shared.u8 	%rs19, [%r4+-66];
	cvt.rn.f32.u16 	%f37, %rs19;
	fma.rn.f32 	%f38, %f36, %f37, %f31;
	ld.shared.u8 	%rs20, [%r4+-65];
	cvt.rn.f32.u16 	%f39, %rs20;
	fma.rn.f32 	%f40, %f36, %f39, %f33;
	ld.shared.u8 	%rs21, [%r4+-64];
	cvt.rn.f32.u16 	%f41, %rs21;
	fma.rn.f32 	%f42, %f36, %f41, %f35;
	ld.const.f32 	%f43, [d_gaussianKernel+24];
	ld.shared.u8 	%rs22, [%r4+-63];
	cvt.rn.f32.u16 	%f44, %rs22;
	fma.rn.f32 	%f45, %f43, %f44, %f38;
	ld.shared.u8 	%rs23, [%r4+-62];
	cvt.rn.f32.u16 	%f46, %rs23;
	fma.rn.f32 	%f47, %f43, %f46, %f40;
	ld.shared.u8 	%rs24, [%r4+-61];
	cvt.rn.f32.u16 	%f48, %rs24;
	fma.rn.f32 	%f49, %f43, %f48, %f42;
	ld.const.f32 	%f50, [d_gaussianKernel+28];
	ld.shared.u8 	%rs25, [%r4+-60];
	cvt.rn.f32.u16 	%f51, %rs25;
	fma.rn.f32 	%f52, %f50, %f51, %f45;
	ld.shared.u8 	%rs26, [%r4+-59];
	cvt.rn.f32.u16 	%f53, %rs26;
	fma.rn.f32 	%f54, %f50, %f53, %f47;
	ld.shared.u8 	%rs27, [%r4+-58];
	cvt.rn.f32.u16 	%f55, %rs27;
	fma.rn.f32 	%f56, %f50, %f55, %f49;
	ld.const.f32 	%f57, [d_gaussianKernel+32];
	ld.shared.u8 	%rs28, [%r4+-57];
	cvt.rn.f32.u16 	%f58, %rs28;
	fma.rn.f32 	%f59, %f57, %f58, %f52;
	ld.shared.u8 	%rs29, [%r4+-56];
	cvt.rn.f32.u16 	%f60, %rs29;
	fma.rn.f32 	%f61, %f57, %f60, %f54;
	ld.shared.u8 	%rs30, [%r4+-55];
	cvt.rn.f32.u16 	%f62, %rs30;
	fma.rn.f32 	%f63, %f57, %f62, %f56;
	ld.const.f32 	%f64, [d_gaussianKernel+36];
	ld.shared.u8 	%rs31, [%r4+-54];
	cvt.rn.f32.u16 	%f65, %rs31;
	fma.rn.f32 	%f66, %f64, %f65, %f59;
	ld.shared.u8 	%rs32, [%r4+-53];
	cvt.rn.f32.u16 	%f67, %rs32;
	fma.rn.f32 	%f68, %f64, %f67, %f61;
	ld.shared.u8 	%rs33, [%r4+-52];
	cvt.rn.f32.u16 	%f69, %rs33;
	fma.rn.f32 	%f70, %f64, %f69, %f63;
	ld.const.f32 	%f71, [d_gaussianKernel+40];
	ld.shared.u8 	%rs34, [%r4+-6];
	cvt.rn.f32.u16 	%f72, %rs34;
	fma.rn.f32 	%f73, %f71, %f72, %f66;
	ld.shared.u8 	%rs35, [%r4+-5];
	cvt.rn.f32.u16 	%f74, %rs35;
	fma.rn.f32 	%f75, %f71, %f74, %f68;
	ld.shared.u8 	%rs36, [%r4+-4];
	cvt.rn.f32.u16 	%f76, %rs36;
	fma.rn.f32 	%f77, %f71, %f76, %f70;
	ld.const.f32 	%f78, [d_gaussianKernel+44];
	ld.shared.u8 	%rs37, [%r4+-3];
	cvt.rn.f32.u16 	%f79, %rs37;
	fma.rn.f32 	%f80, %f78, %f79, %f73;
	ld.shared.u8 	%rs38, [%r4+-2];
	cvt.rn.f32.u16 	%f81, %rs38;
	fma.rn.f32 	%f82, %f78, %f81, %f75;
	ld.shared.u8 	%rs39, [%r4+-1];
	cvt.rn.f32.u16 	%f83, %rs39;
	fma.rn.f32 	%f84, %f78, %f83, %f77;
	ld.const.f32 	%f85, [d_gaussianKernel+48];
	ld.shared.u8 	%rs40, [%r4];
	cvt.rn.f32.u16 	%f86, %rs40;
	fma.rn.f32 	%f87, %f85, %f86, %f80;
	ld.shared.u8 	%rs41, [%r4+1];
	cvt.rn.f32.u16 	%f88, %rs41;
	fma.rn.f32 	%f89, %f85, %f88, %f82;
	ld.shared.u8 	%rs42, [%r4+2];
	cvt.rn.f32.u16 	%f90, %rs42;
	fma.rn.f32 	%f91, %f85, %f90, %f84;
	ld.const.f32 	%f92, [d_gaussianKernel+52];
	ld.shared.u8 	%rs43, [%r4+3];
	cvt.rn.f32.u16 	%f93, %rs43;
	fma.rn.f32 	%f94, %f92, %f93, %f87;
	ld.shared.u8 	%rs44, [%r4+4];
	cvt.rn.f32.u16 	%f95, %rs44;
	fma.rn.f32 	%f96, %f92, %f95, %f89;
	ld.shared.u8 	%rs45, [%r4+5];
	cvt.rn.f32.u16 	%f97, %rs45;
	fma.rn.f32 	%f98, %f92, %f97, %f91;
	ld.const.f32 	%f99, [d_gaussianKernel+56];
	ld.shared.u8 	%rs46, [%r4+6];
	cvt.rn.f32.u16 	%f100, %rs46;
	fma.rn.f32 	%f101, %f99, %f100, %f94;
	ld.shared.u8 	%rs47, [%r4+7];
	cvt.rn.f32.u16 	%f102, %rs47;
	fma.rn.f32 	%f103, %f99, %f102, %f96;
	ld.shared.u8 	%rs48, [%r4+8];
	cvt.rn.f32.u16 	%f104, %rs48;
	fma.rn.f32 	%f105, %f99, %f104, %f98;
	ld.const.f32 	%f106, [d_gaussianKernel+60];
	ld.shared.u8 	%rs49, [%r4+54];
	cvt.rn.f32.u16 	%f107, %rs49;
	fma.rn.f32 	%f108, %f106, %f107, %f101;
	ld.shared.u8 	%rs50, [%r4+55];
	cvt.rn.f32.u16 	%f109, %rs50;
	fma.rn.f32 	%f110, %f106, %f109, %f103;
	ld.shared.u8 	%rs51, [%r4+56];
	cvt.rn.f32.u16 	%f111, %rs51;
	fma.rn.f32 	%f112, %f106, %f111, %f105;
	ld.const.f32 	%f113, [d_gaussianKernel+64];
	ld.shared.u8 	%rs52, [%r4+57];
	cvt.rn.f32.u16 	%f114, %rs52;
	fma.rn.f32 	%f115, %f113, %f114, %f108;
	ld.shared.u8 	%rs53, [%r4+58];
	cvt.rn.f32.u16 	%f116, %rs53;
	fma.rn.f32 	%f117, %f113, %f116, %f110;
	ld.shared.u8 	%rs54, [%r4+59];
	cvt.rn.f32.u16 	%f118, %rs54;
	fma.rn.f32 	%f119, %f113, %f118, %f112;
	ld.const.f32 	%f120, [d_gaussianKernel+68];
	ld.shared.u8 	%rs55, [%r4+60];
	cvt.rn.f32.u16 	%f121, %rs55;
	fma.rn.f32 	%f122, %f120, %f121, %f115;
	ld.shared.u8 	%rs56, [%r4+61];
	cvt.rn.f32.u16 	%f123, %rs56;
	fma.rn.f32 	%f124, %f120, %f123, %f117;
	ld.shared.u8 	%rs57, [%r4+62];
	cvt.rn.f32.u16 	%f125, %rs57;
	fma.rn.f32 	%f126, %f120, %f125, %f119;
	ld.const.f32 	%f127, [d_gaussianKernel+72];
	ld.shared.u8 	%rs58, [%r4+63];
	cvt.rn.f32.u16 	%f128, %rs58;
	fma.rn.f32 	%f129, %f127, %f128, %f122;
	ld.shared.u8 	%rs59, [%r4+64];
	cvt.rn.f32.u16 	%f130, %rs59;
	fma.rn.f32 	%f131, %f127, %f130, %f124;
	ld.shared.u8 	%rs60, [%r4+65];
	cvt.rn.f32.u16 	%f132, %rs60;
	fma.rn.f32 	%f133, %f127, %f132, %f126;
	ld.const.f32 	%f134, [d_gaussianKernel+76];
	ld.shared.u8 	%rs61, [%r4+66];
	cvt.rn.f32.u16 	%f135, %rs61;
	fma.rn.f32 	%f136, %f134, %f135, %f129;
	ld.shared.u8 	%rs62, [%r4+67];
	cvt.rn.f32.u16 	%f137, %rs62;
	fma.rn.f32 	%f138, %f134, %f137, %f131;
	ld.shared.u8 	%rs63, [%r4+68];
	cvt.rn.f32.u16 	%f139, %rs63;
	fma.rn.f32 	%f140, %f134, %f139, %f133;
	ld.const.f32 	%f141, [d_gaussianKernel+80];
	ld.shared.u8 	%rs64, [%r4+114];
	cvt.rn.f32.u16 	%f142, %rs64;
	fma.rn.f32 	%f143, %f141, %f142, %f136;
	ld.shared.u8 	%rs65, [%r4+115];
	cvt.rn.f32.u16 	%f144, %rs65;
	fma.rn.f32 	%f145, %f141, %f144, %f138;
	ld.shared.u8 	%rs66, [%r4+116];
	cvt.rn.f32.u16 	%f146, %rs66;
	fma.rn.f32 	%f147, %f141, %f146, %f140;
	ld.const.f32 	%f148, [d_gaussianKernel+84];
	ld.shared.u8 	%rs67, [%r4+117];
	cvt.rn.f32.u16 	%f149, %rs67;
	fma.rn.f32 	%f150, %f148, %f149, %f143;
	ld.shared.u8 	%rs68, [%r4+118];
	cvt.rn.f32.u16 	%f151, %rs68;
	fma.rn.f32 	%f152, %f148, %f151, %f145;
	ld.shared.u8 	%rs69, [%r4+119];
	cvt.rn.f32.u16 	%f153, %rs69;
	fma.rn.f32 	%f154, %f148, %f153, %f147;
	ld.const.f32 	%f155, [d_gaussianKernel+88];
	ld.shared.u8 	%rs70, [%r4+120];
	cvt.rn.f32.u16 	%f156, %rs70;
	fma.rn.f32 	%f157, %f155, %f156, %f150;
	ld.shared.u8 	%rs71, [%r4+121];
	cvt.rn.f32.u16 	%f158, %rs71;
	fma.rn.f32 	%f159, %f155, %f158, %f152;
	ld.shared.u8 	%rs72, [%r4+122];
	cvt.rn.f32.u16 	%f160, %rs72;
	fma.rn.f32 	%f161, %f155, %f160, %f154;
	ld.const.f32 	%f162, [d_gaussianKernel+92];
	ld.shared.u8 	%rs73, [%r4+123];
	cvt.rn.f32.u16 	%f163, %rs73;
	fma.rn.f32 	%f164, %f162, %f163, %f157;
	ld.shared.u8 	%rs74, [%r4+124];
	cvt.rn.f32.u16 	%f165, %rs74;
	fma.rn.f32 	%f166, %f162, %f165, %f159;
	ld.shared.u8 	%rs75, [%r4+125];
	cvt.rn.f32.u16 	%f167, %rs75;
	fma.rn.f32 	%f168, %f162, %f167, %f161;
	ld.const.f32 	%f169, [d_gaussianKernel+96];
	ld.shared.u8 	%rs76, [%r4+126];
	cvt.rn.f32.u16 	%f170, %rs76;
	fma.rn.f32 	%f171, %f169, %f170, %f164;
	ld.shared.u8 	%rs77, [%r4+127];
	cvt.rn.f32.u16 	%f172, %rs77;
	fma.rn.f32 	%f173, %f169, %f172, %f166;
	ld.shared.u8 	%rs78, [%r4+128];
	cvt.rn.f32.u16 	%f174, %rs78;
	fma.rn.f32 	%f175, %f169, %f174, %f168;
	mad.lo.s32 	%r27, %r5, %r3, %r1;
	mul.lo.s32 	%r28, %r27, 3;
	max.f32 	%f176, %f171, 0f00000000;
	min.f32 	%f177, %f176, 0f437F0000;
	cvt.rzi.u32.f32 	%r29, %f177;
	cvt.s64.s32 	%rd6, %r28;
	cvta.to.global.u64 	%rd7, %rd1;
	add.s64 	%rd8, %rd7, %rd6;
	st.global.u8 	[%rd8], %r29;
	max.f32 	%f178, %f173, 0f00000000;
	min.f32 	%f179, %f178, 0f437F0000;
	cvt.rzi.u32.f32 	%r30, %f179;
	st.global.u8 	[%rd8+1], %r30;
	max.f32 	%f180, %f175, 0f00000000;
	min.f32 	%f181, %f180, 0f437F0000;
	cvt.rzi.u32.f32 	%r31, %f181;
	st.global.u8 	[%rd8+2], %r31;
$L__BB3_3:
	ret;

}
	// .globl	_Z22gaussianBlurHorizontalPhPKhii
.visible .entry _Z22gaussianBlurHorizontalPhPKhii(
	.param .u64 .ptr .align 1 _Z22gaussianBlurHorizontalPhPKhii_param_0,
	.param .u64 .ptr .align 1 _Z22gaussianBlurHorizontalPhPKhii_param_1,
	.param .u32 _Z22gaussianBlurHorizontalPhPKhii_param_2,
	.param .u32 _Z22gaussianBlurHorizontalPhPKhii_param_3
)
{
	.reg .pred 	%p<4>;
	.reg .b16 	%rs<16>;
	.reg .b32 	%r<44>;
	.reg .b32 	%f<36>;
	.reg .b64 	%rd<17>;

	ld.param.u64 	%rd1, [_Z22gaussianBlurHorizontalPhPKhii_param_0];
	ld.param.u64 	%rd2, [_Z22gaussianBlurHorizontalPhPKhii_param_1];
	ld.param.u32 	%r3, [_Z22gaussianBlurHorizontalPhPKhii_param_2];
	ld.param.u32 	%r4, [_Z22gaussianBlurHorizontalPhPKhii_param_3];
	mov.u32 	%r6, %ctaid.x;
	mov.u32 	%r7, %ntid.x;
	mov.u32 	%r8, %tid.x;
	mad.lo.s32 	%r1, %r6, %r7, %r8;
	mov.u32 	%r9, %ctaid.y;
	mov.u32 	%r10, %ntid.y;
	mov.u32 	%r11, %tid.y;
	mad.lo.s32 	%r12, %r9, %r10, %r11;
	setp.ge.s32 	%p1, %r1, %r3;
	setp.ge.s32 	%p2, %r12, %r4;
	or.pred  	%p3, %p1, %p2;
	@%p3 bra 	$L__BB4_2;
	cvta.to.global.u64 	%rd3, %rd1;
	cvta.to.global.u64 	%rd4, %rd2;
	mul.lo.s32 	%r13, %r3, %r12;
	add.s32 	%r14, %r3, -1;
	max.s32 	%r15, %r1, 2;
	add.s32 	%r16, %r15, -2;
	min.s32 	%r17, %r16, %r14;
	add.s32 	%r18, %r17, %r13;
	mul.lo.s32 	%r19, %r18, 3;
	ld.const.f32 	%f1, [d_gaussianKernel1D];
	cvt.s64.s32 	%rd5, %r19;
	add.s64 	%rd6, %rd4, %rd5;
	ld.global.u8 	%rs1, [%rd6];
	cvt.rn.f32.u16 	%f2, %rs1;
	fma.rn.f32 	%f3, %f1, %f2, 0f00000000;
	ld.global.u8 	%rs2, [%rd6+1];
	cvt.rn.f32.u16 	%f4, %rs2;
	fma.rn.f32 	%f5, %f1, %f4, 0f00000000;
	ld.global.u8 	%rs3, [%rd6+2];
	cvt.rn.f32.u16 	%f6, %rs3;
	fma.rn.f32 	%f7, %f1, %f6, 0f00000000;
	max.s32 	%r20, %r1, 1;
	add.s32 	%r21, %r20, -1;
	min.s32 	%r22, %r21, %r14;
	add.s32 	%r23, %r22, %r13;
	mul.lo.s32 	%r24, %r23, 3;
	ld.const.f32 	%f8, [d_gaussianKernel1D+4];
	cvt.s64.s32 	%rd7, %r24;
	add.s64 	%rd8, %rd4, %rd7;
	ld.global.u8 	%rs4, [%rd8];
	cvt.rn.f32.u16 	%f9, %rs4;
	fma.rn.f32 	%f10, %f8, %f9, %f3;
	ld.global.u8 	%rs5, [%rd8+1];
	cvt.rn.f32.u16 	%f11, %rs5;
	fma.rn.f32 	%f12, %f8, %f11, %f5;
	ld.global.u8 	%rs6, [%rd8+2];
	cvt.rn.f32.u16 	%f13, %rs6;
	fma.rn.f32 	%f14, %f8, %f13, %f7;
	max.s32 	%r25, %r1, 0;
	min.s32 	%r26, %r25, %r14;
	add.s32 	%r27, %r26, %r13;
	mul.lo.s32 	%r28, %r27, 3;
	ld.const.f32 	%f15, [d_gaussianKernel1D+8];
	cvt.s64.s32 	%rd9, %r28;
	add.s64 	%rd10, %rd4, %rd9;
	ld.global.u8 	%rs7, [%rd10];
	cvt.rn.f32.u16 	%f16, %rs7;
	fma.rn.f32 	%f17, %f15, %f16, %f10;
	ld.global.u8 	%rs8, [%rd10+1];
	cvt.rn.f32.u16 	%f18, %rs8;
	fma.rn.f32 	%f19, %f15, %f18, %f12;
	ld.global.u8 	%rs9, [%rd10+2];
	cvt.rn.f32.u16 	%f20, %rs9;
	fma.rn.f32 	%f21, %f15, %f20, %f14;
	max.s32 	%r29, %r1, -1;
	add.s32 	%r30, %r29, 1;
	min.s32 	%r31, %r30, %r14;
	add.s32 	%r32, %r31, %r13;
	mul.lo.s32 	%r33, %r32, 3;
	ld.const.f32 	%f22, [d_gaussianKernel1D+12];
	cvt.s64.s32 	%rd11, %r33;
	add.s64 	%rd12, %rd4, %rd11;
	ld.global.u8 	%rs10, [%rd12];
	cvt.rn.f32.u16 	%f23, %rs10;
	fma.rn.f32 	%f24, %f22, %f23, %f17;
	ld.global.u8 	%rs11, [%rd12+1];
	cvt.rn.f32.u16 	%f25, %rs11;
	fma.rn.f32 	%f26, %f22, %f25, %f19;
	ld.global.u8 	%rs12, [%rd12+2];
	cvt.rn.f32.u16 	%f27, %rs12;
	fma.rn.f32 	%f28, %f22, %f27, %f21;
	max.s32 	%r34, %r1, -2;
	add.s32 	%r35, %r34, 2;
	min.s32 	%r36, %r35, %r14;
	add.s32 	%r37, %r36, %r13;
	mul.lo.s32 	%r38, %r37, 3;
	ld.const.f32 	%f29, [d_gaussianKernel1D+16];
	cvt.s64.s32 	%rd13, %r38;
	add.s64 	%rd14, %rd4, %rd13;
	ld.global.u8 	%rs13, [%rd14];
	cvt.rn.f32.u16 	%f30, %rs13;
	fma.rn.f32 	%f31, %f29, %f30, %f24;
	ld.global.u8 	%rs14, [%rd14+1];
	cvt.rn.f32.u16 	%f32, %rs14;
	fma.rn.f32 	%f33, %f29, %f32, %f26;
	ld.global.u8 	%rs15, [%rd14+2];
	cvt.rn.f32.u16 	%f34, %rs15;
	fma.rn.f32 	%f35, %f29, %f34, %f28;
	add.s32 	%r39, %r13, %r1;
	mul.lo.s32 	%r40, %r39, 3;
	cvt.rzi.u32.f32 	%r41, %f31;
	cvt.s64.s32 	%rd15, %r40;
	add.s64 	%rd16, %rd3, %rd15;
	st.global.u8 	[%rd16], %r41;
	cvt.rzi.u32.f32 	%r42, %f33;
	st.global.u8 	[%rd16+1], %r42;
	cvt.rzi.u32.f32 	%r43, %f35;
	st.global.u8 	[%rd16+2], %r43;
$L__BB4_2:
	ret;

}
	// .globl	_Z20gaussianBlurVerticalPhPKhii
.visible .entry _Z20gaussianBlurVerticalPhPKhii(
	.param .u64 .ptr .align 1 _Z20gaussianBlurVerticalPhPKhii_param_0,
	.param .u64 .ptr .align 1 _Z20gaussianBlurVerticalPhPKhii_param_1,
	.param .u32 _Z20gaussianBlurVerticalPhPKhii_param_2,
	.param .u32 _Z20gaussianBlurVerticalPhPKhii_param_3
)
{
	.reg .pred 	%p<4>;
	.reg .b16 	%rs<16>;
	.reg .b32 	%r<40>;
	.reg .b32 	%f<36>;
	.reg .b64 	%rd<17>;

	ld.param.u64 	%rd1, [_Z20gaussianBlurVerticalPhPKhii_param_0];
	ld.param.u64 	%rd2, [_Z20gaussianBlurVerticalPhPKhii_param_1];
	ld.param.u32 	%r3, [_Z20gaussianBlurVerticalPhPKhii_param_2];
	ld.param.u32 	%r5, [_Z20gaussianBlurVerticalPhPKhii_param_3];
	mov.u32 	%r6, %ctaid.x;
	mov.u32 	%r7, %ntid.x;
	mov.u32 	%r8, %tid.x;
	mad.lo.s32 	%r1, %r6, %r7, %r8;
	mov.u32 	%r9, %ctaid.y;
	mov.u32 	%r10, %ntid.y;
	mov.u32 	%r11, %tid.y;
	mad.lo.s32 	%r12, %r9, %r10, %r11;
	setp.ge.s32 	%p1, %r1, %r3;
	setp.ge.s32 	%p2, %r12, %r5;
	or.pred  	%p3, %p1, %p2;
	@%p3 bra 	$L__BB5_2;
	cvta.to.global.u64 	%rd3, %rd1;
	cvta.to.global.u64 	%rd4, %rd2;
	add.s32 	%r13, %r5, -1;
	max.u32 	%r14, %r12, 2;
	add.s32 	%r15, %r14, -2;
	min.u32 	%r16, %r15, %r13;
	mad.lo.s32 	%r17, %r16, %r3, %r1;
	mul.lo.s32 	%r18, %r17, 3;
	ld.const.f32 	%f1, [d_gaussianKernel1D];
	cvt.s64.s32 	%rd5, %r18;
	add.s64 	%rd6, %rd4, %rd5;
	ld.global.u8 	%rs1, [%rd6];
	cvt.rn.f32.u16 	%f2, %rs1;
	fma.rn.f32 	%f3, %f1, %f2, 0f00000000;
	ld.global.u8 	%rs2, [%rd6+1];
	cvt.rn.f32.u16 	%f4, %rs2;
	fma.rn.f32 	%f5, %f1, %f4, 0f00000000;
	ld.global.u8 	%rs3, [%rd6+2];
	cvt.rn.f32.u16 	%f6, %rs3;
	fma.rn.f32 	%f7, %f1, %f6, 0f00000000;
	max.u32 	%r19, %r12, 1;
	add.s32 	%r20, %r19, -1;
	min.u32 	%r21, %r20, %r13;
	mad.lo.s32 	%r22, %r21, %r3, %r1;
	mul.lo.s32 	%r23, %r22, 3;
	ld.const.f32 	%f8, [d_gaussianKernel1D+4];
	cvt.s64.s32 	%rd7, %r23;
	add.s64 	%rd8, %rd4, %rd7;
	ld.global.u8 	%rs4, [%rd8];
	cvt.rn.f32.u16 	%f9, %rs4;
	fma.rn.f32 	%f10, %f8, %f9, %f3;
	ld.global.u8 	%rs5, [%rd8+1];
	cvt.rn.f32.u16 	%f11, %rs5;
	fma.rn.f32 	%f12, %f8, %f11, %f5;
	ld.global.u8 	%rs6, [%rd8+2];
	cvt.rn.f32.u16 	%f13, %rs6;
	fma.rn.f32 	%f14, %f8, %f13, %f7;
	min.u32 	%r24, %r12, %r13;
	mad.lo.s32 	%r25, %r24, %r3, %r1;
	mul.lo.s32 	%r26, %r25, 3;
	ld.const.f32 	%f15, [d_gaussianKernel1D+8];
	cvt.s64.s32 	%rd9, %r26;
	add.s64 	%rd10, %rd4, %rd9;
	ld.global.u8 	%rs7, [%rd10];
	cvt.rn.f32.u16 	%f16, %rs7;
	fma.rn.f32 	%f17, %f15, %f16, %f10;
	ld.global.u8 	%rs8, [%rd10+1];
	cvt.rn.f32.u16 	%f18, %rs8;
	fma.rn.f32 	%f19, %f15, %f18, %f12;
	ld.global.u8 	%rs9, [%rd10+2];
	cvt.rn.f32.u16 	%f20, %rs9;
	fma.rn.f32 	%f21, %f15, %f20, %f14;
	add.s32 	%r27, %r12, 1;
	min.u32 	%r28, %r27, %r13;
	mad.lo.s32 	%r29, %r28, %r3, %r1;
	mul.lo.s32 	%r30, %r29, 3;
	ld.const.f32 	%f22, [d_gaussianKernel1D+12];
	cvt.s64.s32 	%rd11, %r30;
	add.s64 	%rd12, %rd4, %rd11;
	ld.global.u8 	%rs10, [%rd12];
	cvt.rn.f32.u16 	%f23, %rs10;
	fma.rn.f32 	%f24, %f22, %f23, %f17;
	ld.global.u8 	%rs11, [%rd12+1];
	cvt.rn.f32.u16 	%f25, %rs11;
	fma.rn.f32 	%f26, %f22, %f25, %f19;
	ld.global.u8 	%rs12, [%rd12+2];
	cvt.rn.f32.u16 	%f27, %rs12;
	fma.rn.f32 	%f28, %f22, %f27, %f21;
	add.s32 	%r31, %r12, 2;
	min.u32 	%r32, %r31, %r13;
	mad.lo.s32 	%r33, %r32, %r3, %r1;
	mul.lo.s32 	%r34, %r33, 3;
	ld.const.f32 	%f29, [d_gaussianKernel1D+16];
	cvt.s64.s32 	%rd13, %r34;
	add.s64 	%rd14, %rd4, %rd13;
	ld.global.u8 	%rs13, [%rd14];
	cvt.rn.f32.u16 	%f30, %rs13;
	fma.rn.f32 	%f31, %f29, %f30, %f24;
	ld.global.u8 	%rs14, [%rd14+1];
	cvt.rn.f32.u16 	%f32, %rs14;
	fma.rn.f32 	%f33, %f29, %f32, %f26;
	ld.global.u8 	%rs15, [%rd14+2];
	cvt.rn.f32.u16 	%f34, %rs15;
	fma.rn.f32 	%f35, %f29, %f34, %f28;
	mad.lo.s32 	%r35, %r3, %r12, %r1;
	mul.lo.s32 	%r36, %r35, 3;
	cvt.rzi.u32.f32 	%r37, %f31;
	cvt.s64.s32 	%rd15, %r36;
	add.s64 	%rd16, %rd3, %rd15;
	st.global.u8 	[%rd16], %r37;
	cvt.rzi.u32.f32 	%r38, %f33;
	st.global.u8 	[%rd16+1], %r38;
	cvt.rzi.u32.f32 	%r39, %f35;
	st.global.u8 	[%rd16+2], %r39;
$L__BB5_2:
	ret;

}
	// .globl	_Z18sobelEdgeDetectionPhPKhii
.visible .entry _Z18sobelEdgeDetectionPhPKhii(
	.param .u64 .ptr .align 1 _Z18sobelEdgeDetectionPhPKhii_param_0,
	.param .u64 .ptr .align 1 _Z18sobelEdgeDetectionPhPKhii_param_1,
	.param .u32 _Z18sobelEdgeDetectionPhPKhii_param_2,
	.param .u32 _Z18sobelEdgeDetectionPhPKhii_param_3
)
{
	.reg .pred 	%p<11>;
	.reg .b16 	%rs<29>;
	.reg .b32 	%r<44>;
	.reg .b32 	%f<95>;
	.reg .b64 	%rd<15>;

	ld.param.u64 	%rd3, [_Z18sobelEdgeDetectionPhPKhii_param_0];
	ld.param.u64 	%rd2, [_Z18sobelEdgeDetectionPhPKhii_param_1];
	ld.param.u32 	%r5, [_Z18sobelEdgeDetectionPhPKhii_param_2];
	ld.param.u32 	%r6, [_Z18sobelEdgeDetectionPhPKhii_param_3];
	cvta.to.global.u64 	%rd1, %rd3;
	mov.u32 	%r7, %ctaid.x;
	mov.u32 	%r8, %ntid.x;
	mov.u32 	%r9, %tid.x;
	mad.lo.s32 	%r10, %r7, %r8, %r9;
	mov.u32 	%r11, %ctaid.y;
	mov.u32 	%r12, %ntid.y;
	mov.u32 	%r13, %tid.y;
	mad.lo.s32 	%r14, %r11, %r12, %r13;
	setp.lt.s32 	%p1, %r10, 1;
	add.s32 	%r15, %r5, -1;
	setp.ge.s32 	%p2, %r10, %r15;
	or.pred  	%p3, %p1, %p2;
	setp.eq.s32 	%p4, %r14, 0;
	or.pred  	%p5, %p4, %p3;
	add.s32 	%r16, %r6, -1;
	setp.ge.s32 	%p6, %r14, %r16;
	or.pred  	%p7, %p5, %p6;
	@%p7 bra 	$L__BB6_2;
	cvta.to.global.u64 	%rd6, %rd2;
	add.s32 	%r18, %r14, -1;
	mad.lo.s32 	%r19, %r18, %r5, %r10;
	mad.lo.s32 	%r20, %r19, 3, -3;
	cvt.s64.s32 	%rd7, %r20;
	add.s64 	%rd8, %rd6, %rd7;
	ld.global.u8 	%rs2, [%rd8];
	cvt.rn.f32.u16 	%f1, %rs2;
	ld.global.u8 	%rs3, [%rd8+1];
	cvt.rn.f32.u16 	%f2, %rs3;
	mul.f32 	%f3, %f2, 0f3F1645A2;
	fma.rn.f32 	%f4, %f1, 0f3E991687, %f3;
	ld.global.u8 	%rs4, [%rd8+2];
	cvt.rn.f32.u16 	%f5, %rs4;
	fma.rn.f32 	%f6, %f5, 0f3DE978D5, %f4;
	ld.const.u32 	%r21, [d_sobelX];
	cvt.rn.f32.s32 	%f7, %r21;
	fma.rn.f32 	%f8, %f6, %f7, 0f00000000;
	ld.const.u32 	%r22, [d_sobelY];
	cvt.rn.f32.s32 	%f9, %r22;
	fma.rn.f32 	%f10, %f6, %f9, 0f00000000;
	ld.global.u8 	%rs5, [%rd8+3];
	cvt.rn.f32.u16 	%f11, %rs5;
	ld.global.u8 	%rs6, [%rd8+4];
	cvt.rn.f32.u16 	%f12, %rs6;
	mul.f32 	%f13, %f12, 0f3F1645A2;
	fma.rn.f32 	%f14, %f11, 0f3E991687, %f13;
	ld.global.u8 	%rs7, [%rd8+5];
	cvt.rn.f32.u16 	%f15, %rs7;
	fma.rn.f32 	%f16, %f15, 0f3DE978D5, %f14;
	ld.const.u32 	%r23, [d_sobelX+4];
	cvt.rn.f32.s32 	%f17, %r23;
	fma.rn.f32 	%f18, %f16, %f17, %f8;
	ld.const.u32 	%r24, [d_sobelY+4];
	cvt.rn.f32.s32 	%f19, %r24;
	fma.rn.f32 	%f20, %f16, %f19, %f10;
	ld.global.u8 	%rs8, [%rd8+6];
	cvt.rn.f32.u16 	%f21, %rs8;
	ld.global.u8 	%rs9, [%rd8+7];
	cvt.rn.f32.u16 	%f22, %rs9;
	mul.f32 	%f23, %f22, 0f3F1645A2;
	fma.rn.f32 	%f24, %f21, 0f3E991687, %f23;
	ld.global.u8 	%rs10, [%rd8+8];
	cvt.rn.f32.u16 	%f25, %rs10;
	fma.rn.f32 	%f26, %f25, 0f3DE978D5, %f24;
	ld.const.u32 	%r25, [d_sobelX+8];
	cvt.rn.f32.s32 	%f27, %r25;
	fma.rn.f32 	%f28, %f26, %f27, %f18;
	ld.const.u32 	%r26, [d_sobelY+8];
	cvt.rn.f32.s32 	%f29, %r26;
	fma.rn.f32 	%f30, %f26, %f29, %f20;
	add.s32 	%r27, %r19, %r5;
	mul.lo.s32 	%r28, %r5, 3;
	add.s32 	%r29, %r20, %r28;
	cvt.s64.s32 	%rd9, %r29;
	add.s64 	%rd10, %rd6, %rd9;
	ld.global.u8 	%rs11, [%rd10];
	cvt.rn.f32.u16 	%f31, %rs11;
	ld.global.u8 	%rs12, [%rd10+1];
	cvt.rn.f32.u16 	%f32, %rs12;
	mul.f32 	%f33, %f32, 0f3F1645A2;
	fma.rn.f32 	%f34, %f31, 0f3E991687, %f33;
	ld.global.u8 	%rs13, [%rd10+2];
	cvt.rn.f32.u16 	%f35, %rs13;
	fma.rn.f32 	%f36, %f35, 0f3DE978D5, %f34;
	ld.const.u32 	%r30, [d_sobelX+12];
	cvt.rn.f32.s32 	%f37, %r30;
	fma.rn.f32 	%f38, %f36, %f37, %f28;
	ld.const.u32 	%r31, [d_sobelY+12];
	cvt.rn.f32.s32 	%f39, %r31;
	fma.rn.f32 	%f40, %f36, %f39, %f30;
	ld.global.u8 	%rs14, [%rd10+3];
	cvt.rn.f32.u16 	%f41, %rs14;
	ld.global.u8 	%rs15, [%rd10+4];
	cvt.rn.f32.u16 	%f42, %rs15;
	mul.f32 	%f43, %f42, 0f3F1645A2;
	fma.rn.f32 	%f44, %f41, 0f3E991687, %f43;
	ld.global.u8 	%rs16, [%rd10+5];
	cvt.rn.f32.u16 	%f45, %rs16;
	fma.rn.f32 	%f46, %f45, 0f3DE978D5, %f44;
	ld.const.u32 	%r32, [d_sobelX+16];
	cvt.rn.f32.s32 	%f47, %r32;
	fma.rn.f32 	%f48, %f46, %f47, %f38;
	ld.const.u32 	%r33, [d_sobelY+16];
	cvt.rn.f32.s32 	%f49, %r33;
	fma.rn.f32 	%f50, %f46, %f49, %f40;
	ld.global.u8 	%rs17, [%rd10+6];
	cvt.rn.f32.u16 	%f51, %rs17;
	ld.global.u8 	%rs18, [%rd10+7];
	cvt.rn.f32.u16 	%f52, %rs18;
	mul.f32 	%f53, %f52, 0f3F1645A2;
	fma.rn.f32 	%f54, %f51, 0f3E991687, %f53;
	ld.global.u8 	%rs19, [%rd10+8];
	cvt.rn.f32.u16 	%f55, %rs19;
	fma.rn.f32 	%f56, %f55, 0f3DE978D5, %f54;
	ld.const.u32 	%r34, [d_sobelX+20];
	cvt.rn.f32.s32 	%f57, %r34;
	fma.rn.f32 	%f58, %f56, %f57, %f48;
	ld.const.u32 	%r35, [d_sobelY+20];
	cvt.rn.f32.s32 	%f59, %r35;
	fma.rn.f32 	%f60, %f56, %f59, %f50;
	add.s32 	%r36, %r29, %r28;
	cvt.s64.s32 	%rd11, %r36;
	add.s64 	%rd12, %rd6, %rd11;
	ld.global.u8 	%rs20, [%rd12];
	cvt.rn.f32.u16 	%f61, %rs20;
	ld.global.u8 	%rs21, [%rd12+1];
	cvt.rn.f32.u16 	%f62, %rs21;
	mul.f32 	%f63, %f62, 0f3F1645A2;
	fma.rn.f32 	%f64, %f61, 0f3E991687, %f63;
	ld.global.u8 	%rs22, [%rd12+2];
	cvt.rn.f32.u16 	%f65, %rs22;
	fma.rn.f32 	%f66, %f65, 0f3DE978D5, %f64;
	ld.const.u32 	%r37, [d_sobelX+24];
	cvt.rn.f32.s32 	%f67, %r37;
	fma.rn.f32 	%f68, %f66, %f67, %f58;
	ld.const.u32 	%r38, [d_sobelY+24];
	cvt.rn.f32.s32 	%f69, %r38;
	fma.rn.f32 	%f70, %f66, %f69, %f60;
	ld.global.u8 	%rs23, [%rd12+3];
	cvt.rn.f32.u16 	%f71, %rs23;
	ld.global.u8 	%rs24, [%rd12+4];
	cvt.rn.f32.u16 	%f72, %rs24;
	mul.f32 	%f73, %f72, 0f3F1645A2;
	fma.rn.f32 	%f74, %f71, 0f3E991687, %f73;
	ld.global.u8 	%rs25, [%rd12+5];
	cvt.rn.f32.u16 	%f75, %rs25;
	fma.rn.f32 	%f76, %f75, 0f3DE978D5, %f74;
	ld.const.u32 	%r39, [d_sobelX+28];
	cvt.rn.f32.s32 	%f77, %r39;
	fma.rn.f32 	%f78, %f76, %f77, %f68;
	ld.const.u32 	%r40, [d_sobelY+28];
	cvt.rn.f32.s32 	%f79, %r40;
	fma.rn.f32 	%f80, %f76, %f79, %f70;
	ld.global.u8 	%rs26, [%rd12+6];
	cvt.rn.f32.u16 	%f81, %rs26;
	ld.global.u8 	%rs27, [%rd12+7];
	cvt.rn.f32.u16 	%f82, %rs27;
	mul.f32 	%f83, %f82, 0f3F1645A2;
	fma.rn.f32 	%f84, %f81, 0f3E991687, %f83;
	ld.global.u8 	%rs28, [%rd12+8];
	cvt.rn.f32.u16 	%f85, %rs28;
	fma.rn.f32 	%f86, %f85, 0f3DE978D5, %f84;
	ld.const.u32 	%r41, [d_sobelX+32];
	cvt.rn.f32.s32 	%f87, %r41;
	fma.rn.f32 	%f88, %f86, %f87, %f78;
	ld.const.u32 	%r42, [d_sobelY+32];
	cvt.rn.f32.s32 	%f89, %r42;
	fma.rn.f32 	%f90, %f86, %f89, %f80;
	mul.f32 	%f91, %f90, %f90;
	fma.rn.f32 	%f92, %f88, %f88, %f91;
	sqrt.rn.f32 	%f93, %f92;
	min.f32 	%f94, %f93, 0f437F0000;
	cvt.rzi.u32.f32 	%r43, %f94;
	cvt.s64.s32 	%rd13, %r27;
	add.s64 	%rd14, %rd1, %rd13;
	st.global.u8 	[%rd14], %r43;
	bra.uni 	$L__BB6_4;
$L__BB6_2:
	setp.ge.s32 	%p8, %r10, %r5;
	setp.ge.s32 	%p9, %r14, %r6;
	or.pred  	%p10, %p8, %p9;
	@%p10 bra 	$L__BB6_4;
	mad.lo.s32 	%r17, %r5, %r14, %r10;
	cvt.s64.s32 	%rd4, %r17;
	add.s64 	%rd5, %rd1, %rd4;
	mov.b16 	%rs1, 0;
	st.global.u8 	[%rd5], %rs1;
$L__BB6_4:
	ret;

}
	// .globl	_Z24sobelEdgeDetectionSharedPhPKhii
.visible .entry _Z24sobelEdgeDetectionSharedPhPKhii(
	.param .u64 .ptr .align 1 _Z24sobelEdgeDetectionSharedPhPKhii_param_0,
	.param .u64 .ptr .align 1 _Z24sobelEdgeDetectionSharedPhPKhii_param_1,
	.param .u32 _Z24sobelEdgeDetectionSharedPhPKhii_param_2,
	.param .u32 _Z24sobelEdgeDetectionSharedPhPKhii_param_3
)
{
	.reg .pred 	%p<8>;
	.reg .b16 	%rs<16>;
	.reg .b32 	%r<65>;
	.reg .b32 	%f<80>;
	.reg .b64 	%rd<17>;
	// demoted variable
	.shared .align 4 .b8 _ZZ24sobelEdgeDetectionSharedPhPKhiiE4smem[1296];
	ld.param.u64 	%rd2, [_Z24sobelEdgeDetectionSharedPhPKhii_param_0];
	ld.param.u64 	%rd3, [_Z24sobelEdgeDetectionSharedPhPKhii_param_1];
	ld.param.u32 	%r12, [_Z24sobelEdgeDetectionSharedPhPKhii_param_2];
	ld.param.u32 	%r13, [_Z24sobelEdgeDetectionSharedPhPKhii_param_3];
	cvta.to.global.u64 	%rd1, %rd3;
	mov.u32 	%r1, %tid.x;
	mov.u32 	%r2, %tid.y;
	mov.u32 	%r14, %ctaid.x;
	shl.b32 	%r15, %r14, 4;
	add.s32 	%r3, %r15, %r1;
	mov.u32 	%r16, %ctaid.y;
	shl.b32 	%r17, %r16, 4;
	add.s32 	%r4, %r17, %r2;
	max.s32 	%r18, %r3, 0;
	add.s32 	%r5, %r12, -1;
	min.s32 	%r6, %r18, %r5;
	add.s32 	%r7, %r13, -1;
	min.s32 	%r19, %r4, %r7;
	mul.lo.s32 	%r8, %r19, %r12;
	add.s32 	%r20, %r8, %r6;
	mul.lo.s32 	%r21, %r20, 3;
	cvt.s64.s32 	%rd4, %r21;
	add.s64 	%rd5, %rd1, %rd4;
	ld.global.u8 	%rs1, [%rd5];
	cvt.rn.f32.u16 	%f1, %rs1;
	ld.global.u8 	%rs2, [%rd5+1];
	cvt.rn.f32.u16 	%f2, %rs2;
	mul.f32 	%f3, %f2, 0f3F1645A2;
	fma.rn.f32 	%f4, %f1, 0f3E991687, %f3;
	ld.global.u8 	%rs3, [%rd5+2];
	cvt.rn.f32.u16 	%f5, %rs3;
	fma.rn.f32 	%f6, %f5, 0f3DE978D5, %f4;
	mov.u32 	%r22, _ZZ24sobelEdgeDetectionSharedPhPKhiiE4smem;
	mad.lo.s32 	%r9, %r2, 72, %r22;
	add.s32 	%r10, %r9, 72;
	shl.b32 	%r23, %r1, 2;
	add.s32 	%r11, %r10, %r23;
	st.shared.f32 	[%r11+4], %f6;
	setp.eq.s32 	%p1, %r1, 15;
	@%p1 bra 	$L__BB7_3;
	setp.ne.s32 	%p2, %r1, 0;
	@%p2 bra 	$L__BB7_4;
	max.s32 	%r28, %r3, 1;
	add.s32 	%r29, %r28, %r8;
	mad.lo.s32 	%r30, %r29, 3, -3;
	cvt.s64.s32 	%rd8, %r30;
	add.s64 	%rd9, %rd1, %rd8;
	ld.global.u8 	%rs7, [%rd9];
	cvt.rn.f32.u16 	%f13, %rs7;
	ld.global.u8 	%rs8, [%rd9+1];
	cvt.rn.f32.u16 	%f14, %rs8;
	mul.f32 	%f15, %f14, 0f3F1645A2;
	fma.rn.f32 	%f16, %f13, 0f3E991687, %f15;
	ld.global.u8 	%rs9, [%rd9+2];
	cvt.rn.f32.u16 	%f17, %rs9;
	fma.rn.f32 	%f18, %f17, 0f3DE978D5, %f16;
	st.shared.f32 	[%r10], %f18;
	bra.uni 	$L__BB7_4;
$L__BB7_3:
	add.s32 	%r24, %r3, 1;
	min.s32 	%r25, %r24, %r5;
	add.s32 	%r26, %r8, %r25;
	mul.lo.s32 	%r27, %r26, 3;
	cvt.s64.s32 	%rd6, %r27;
	add.s64 	%rd7, %rd1, %rd6;
	ld.global.u8 	%rs4, [%rd7];
	cvt.rn.f32.u16 	%f7, %rs4;
	ld.global.u8 	%rs5, [%rd7+1];
	cvt.rn.f32.u16 	%f8, %rs5;
	mul.f32 	%f9, %f8, 0f3F1645A2;
	fma.rn.f32 	%f10, %f7, 0f3E991687, %f9;
	ld.global.u8 	%rs6, [%rd7+2];
	cvt.rn.f32.u16 	%f11, %rs6;
	fma.rn.f32 	%f12, %f11, 0f3DE978D5, %f10;
	st.shared.f32 	[%r9+140], %f12;
$L__BB7_4:
	setp.eq.s32 	%p3, %r2, 15;
	@%p3 bra 	$L__BB7_7;
	setp.ne.s32 	%p4, %r2, 0;
	@%p4 bra 	$L__BB7_8;
	max.u32 	%r38, %r4, 1;
	add.s32 	%r39, %r38, -1;
	mad.lo.s32 	%r40, %r39, %r12, %r6;
	mul.lo.s32 	%r41, %r40, 3;
	cvt.s64.s32 	%rd12, %r41;
	add.s64 	%rd13, %rd1, %rd12;
	ld.global.u8 	%rs13, [%rd13];
	cvt.rn.f32.u16 	%f25, %rs13;
	ld.global.u8 	%rs14, [%rd13+1];
	cvt.rn.f32.u16 	%f26, %rs14;
	mul.f32 	%f27, %f26, 0f3F1645A2;
	fma.rn.f32 	%f28, %f25, 0f3E991687, %f27;
	ld.global.u8 	%rs15, [%rd13+2];
	cvt.rn.f32.u16 	%f29, %rs15;
	fma.rn.f32 	%f30, %f29, 0f3DE978D5, %f28;
	add.s32 	%r44, %r22, %r23;
	st.shared.f32 	[%r44+4], %f30;
	bra.uni 	$L__BB7_8;
$L__BB7_7:
	add.s32 	%r31, %r4, 1;
	min.s32 	%r32, %r31, %r7;
	mad.lo.s32 	%r33, %r32, %r12, %r6;
	mul.lo.s32 	%r34, %r33, 3;
	cvt.s64.s32 	%rd10, %r34;
	add.s64 	%rd11, %rd1, %rd10;
	ld.global.u8 	%rs10, [%rd11];
	cvt.rn.f32.u16 	%f19, %rs10;
	ld.global.u8 	%rs11, [%rd11+1];
	cvt.rn.f32.u16 	%f20, %rs11;
	mul.f32 	%f21, %f20, 0f3F1645A2;
	fma.rn.f32 	%f22, %f19, 0f3E991687, %f21;
	ld.global.u8 	%rs12, [%rd11+2];
	cvt.rn.f32.u16 	%f23, %rs12;
	fma.rn.f32 	%f24, %f23, 0f3DE978D5, %f22;
	add.s32 	%r37, %r22, %r23;
	st.shared.f32 	[%r37+1228], %f24;
$L__BB7_8:
	bar.sync 	0;
	setp.ge.s32 	%p5, %r3, %r12;
	setp.ge.s32 	%p6, %r4, %r13;
	or.pred  	%p7, %p5, %p6;
	@%p7 bra 	$L__BB7_10;
	ld.shared.f32 	%f31, [%r11+-72];
	ld.const.u32 	%r45, [d_sobelX];
	cvt.rn.f32.s32 	%f32, %r45;
	fma.rn.f32 	%f33, %f31, %f32, 0f00000000;
	ld.const.u32 	%r46, [d_sobelY];
	cvt.rn.f32.s32 	%f34, %r46;
	fma.rn.f32 	%f35, %f31, %f34, 0f00000000;
	ld.shared.f32 	%f36, [%r11+-68];
	ld.const.u32 	%r47, [d_sobelX+4];
	cvt.rn.f32.s32 	%f37, %r47;
	fma.rn.f32 	%f38, %f36, %f37, %f33;
	ld.const.u32 	%r48, [d_sobelY+4];
	cvt.rn.f32.s32 	%f39, %r48;
	fma.rn.f32 	%f40, %f36, %f39, %f35;
	ld.shared.f32 	%f41, [%r11+-64];
	ld.const.u32 	%r49, [d_sobelX+8];
	cvt.rn.f32.s32 	%f42, %r49;
	fma.rn.f32 	%f43, %f41, %f42, %f38;
	ld.const.u32 	%r50, [d_sobelY+8];
	cvt.rn.f32.s32 	%f44, %r50;
	fma.rn.f32 	%f45, %f41, %f44, %f40;
	ld.shared.f32 	%f46, [%r11];
	ld.const.u32 	%r51, [d_sobelX+12];
	cvt.rn.f32.s32 	%f47, %r51;
	fma.rn.f32 	%f48, %f46, %f47, %f43;
	ld.const.u32 	%r52, [d_sobelY+12];
	cvt.rn.f32.s32 	%f49, %r52;
	fma.rn.f32 	%f50, %f46, %f49, %f45;
	ld.shared.f32 	%f51, [%r11+4];
	ld.const.u32 	%r53, [d_sobelX+16];
	cvt.rn.f32.s32 	%f52, %r53;
	fma.rn.f32 	%f53, %f51, %f52, %f48;
	ld.const.u32 	%r54, [d_sobelY+16];
	cvt.rn.f32.s32 	%f54, %r54;
	fma.rn.f32 	%f55, %f51, %f54, %f50;
	ld.shared.f32 	%f56, [%r11+8];
	ld.const.u32 	%r55, [d_sobelX+20];
	cvt.rn.f32.s32 	%f57, %r55;
	fma.rn.f32 	%f58, %f56, %f57, %f53;
	ld.const.u32 	%r56, [d_sobelY+20];
	cvt.rn.f32.s32 	%f59, %r56;
	fma.rn.f32 	%f60, %f56, %f59, %f55;
	ld.shared.f32 	%f61, [%r11+72];
	ld.const.u32 	%r57, [d_sobelX+24];
	cvt.rn.f32.s32 	%f62, %r57;
	fma.rn.f32 	%f63, %f61, %f62, %f58;
	ld.const.u32 	%r58, [d_sobelY+24];
	cvt.rn.f32.s32 	%f64, %r58;
	fma.rn.f32 	%f65, %f61, %f64, %f60;
	ld.shared.f32 	%f66, [%r11+76];
	ld.const.u32 	%r59, [d_sobelX+28];
	cvt.rn.f32.s32 	%f67, %r59;
	fma.rn.f32 	%f68, %f66, %f67, %f63;
	ld.const.u32 	%r60, [d_sobelY+28];
	cvt.rn.f32.s32 	%f69, %r60;
	fma.rn.f32 	%f70, %f66, %f69, %f65;
	ld.shared.f32 	%f71, [%r11+80];
	ld.const.u32 	%r61, [d_sobelX+32];
	cvt.rn.f32.s32 	%f72, %r61;
	fma.rn.f32 	%f73, %f71, %f72, %f68;
	ld.const.u32 	%r62, [d_sobelY+32];
	cvt.rn.f32.s32 	%f74, %r62;
	fma.rn.f32 	%f75, %f71, %f74, %f70;
	mul.f32 	%f76, %f75, %f75;
	fma.rn.f32 	%f77, %f73, %f73, %f76;
	sqrt.rn.f32 	%f78, %f77;
	min.f32 	%f79, %f78, 0f437F0000;
	cvt.rzi.u32.f32 	%r63, %f79;
	mad.lo.s32 	%r64, %r12, %r4, %r3;
	cvt.s64.s32 	%rd14, %r64;
	cvta.to.global.u64 	%rd15, %rd2;
	add.s64 	%rd16, %rd15, %rd14;
	st.global.u8 	[%rd16], %r63;
$L__BB7_10:
	ret;

}
	// .globl	_Z15histogramAtomicPjPKhii
.visible .entry _Z15histogramAtomicPjPKhii(
	.param .u64 .ptr .align 1 _Z15histogramAtomicPjPKhii_param_0,
	.param .u64 .ptr .align 1 _Z15histogramAtomicPjPKhii_param_1,
	.param .u32 _Z15histogramAtomicPjPKhii_param_2,
	.param .u32 _Z15histogramAtomicPjPKhii_param_3
)
{
	.reg .pred 	%p<4>;
	.reg .b32 	%r<16>;
	.reg .b64 	%rd<9>;

	ld.param.u64 	%rd1, [_Z15histogramAtomicPjPKhii_param_0];
	ld.param.u64 	%rd2, [_Z15histogramAtomicPjPKhii_param_1];
	ld.param.u32 	%r3, [_Z15histogramAtomicPjPKhii_param_2];
	ld.param.u32 	%r4, [_Z15histogramAtomicPjPKhii_param_3];
	mov.u32 	%r6, %ctaid.x;
	mov.u32 	%r7, %ntid.x;
	mov.u32 	%r8, %tid.x;
	mad.lo.s32 	%r1, %r6, %r7, %r8;
	mov.u32 	%r9, %ctaid.y;
	mov.u32 	%r10, %ntid.y;
	mov.u32 	%r11, %tid.y;
	mad.lo.s32 	%r12, %r9, %r10, %r11;
	setp.ge.s32 	%p1, %r1, %r3;
	setp.ge.s32 	%p2, %r12, %r4;
	or.pred  	%p3, %p1, %p2;
	@%p3 bra 	$L__BB8_2;
	cvta.to.global.u64 	%rd3, %rd2;
	cvta.to.global.u64 	%rd4, %rd1;
	mad.lo.s32 	%r13, %r3, %r12, %r1;
	cvt.s64.s32 	%rd5, %r13;
	add.s64 	%rd6, %rd3, %rd5;
	ld.global.u8 	%r14, [%rd6];
	mul.wide.u32 	%rd7, %r14, 4;
	add.s64 	%rd8, %rd4, %rd7;
	atom.global.add.u32 	%r15, [%rd8], 1;
$L__BB8_2:
	ret;

}
	// .globl	_Z15histogramSharedPjPKhii
.visible .entry _Z15histogramSharedPjPKhii(
	.param .u64 .ptr .align 1 _Z15histogramSharedPjPKhii_param_0,
	.param .u64 .ptr .align 1 _Z15histogramSharedPjPKhii_param_1,
	.param .u32 _Z15histogramSharedPjPKhii_param_2,
	.param .u32 _Z15histogramSharedPjPKhii_param_3
)
{
	.reg .pred 	%p<6>;
	.reg .b16 	%rs<2>;
	.reg .b32 	%r<24>;
	.reg .b64 	%rd<9>;
	// demoted variable
	.shared .align 4 .b8 _ZZ15histogramSharedPjPKhiiE9localHist[1024];
	ld.param.u64 	%rd1, [_Z15histogramSharedPjPKhii_param_0];
	ld.param.u64 	%rd2, [_Z15histogramSharedPjPKhii_param_1];
	ld.param.u32 	%r8, [_Z15histogramSharedPjPKhii_param_2];
	ld.param.u32 	%r9, [_Z15histogramSharedPjPKhii_param_3];
	mov.u32 	%r1, %tid.y;
	mov.u32 	%r2, %ntid.x;
	mov.u32 	%r3, %tid.x;
	mad.lo.s32 	%r4, %r1, %r2, %r3;
	setp.gt.u32 	%p1, %r4, 255;
	shl.b32 	%r10, %r4, 2;
	mov.u32 	%r11, _ZZ15histogramSharedPjPKhiiE9localHist;
	add.s32 	%r5, %r11, %r10;
	@%p1 bra 	$L__BB9_2;
	mov.b32 	%r12, 0;
	st.shared.u32 	[%r5], %r12;
$L__BB9_2:
	bar.sync 	0;
	mov.u32 	%r13, %ctaid.x;
	mad.lo.s32 	%r6, %r13, %r2, %r3;
	mov.u32 	%r14, %ctaid.y;
	mov.u32 	%r15, %ntid.y;
	mad.lo.s32 	%r16, %r14, %r15, %r1;
	setp.ge.s32 	%p2, %r6, %r8;
	setp.ge.s32 	%p3, %r16, %r9;
	or.pred  	%p4, %p2, %p3;
	@%p4 bra 	$L__BB9_4;
	mad.lo.s32 	%r17, %r8, %r16, %r6;
	cvt.s64.s32 	%rd3, %r17;
	cvta.to.global.u64 	%rd4, %rd2;
	add.s64 	%rd5, %rd4, %rd3;
	ld.global.u8 	%rs1, [%rd5];
	mul.wide.u16 	%r18, %rs1, 4;
	add.s32 	%r20, %r11, %r18;
	atom.shared.add.u32 	%r21, [%r20], 1;
$L__BB9_4:
	setp.gt.u32 	%p5, %r4, 255;
	bar.sync 	0;
	@%p5 bra 	$L__BB9_6;
	cvta.to.global.u64 	%rd6, %rd1;
	mul.wide.u32 	%rd7, %r4, 4;
	add.s64 	%rd8, %rd6, %rd7;
	ld.shared.u32 	%r22, [%r5];
	atom.global.add.u32 	%r23, [%rd8], %r22;
$L__BB9_6:
	ret;

}
	// .globl	_Z22computeEqualizationLUTPhPKji
.visible .entry _Z22computeEqualizationLUTPhPKji(
	.param .u64 .ptr .align 1 _Z22computeEqualizationLUTPhPKji_param_0,
	.param .u64 .ptr .align 1 _Z22computeEqualizationLUTPhPKji_param_1,
	.param .u32 _Z22computeEqualizationLUTPhPKji_param_2
)
{
	.reg .pred 	%p<17>;
	.reg .b32 	%r<57>;
	.reg .b32 	%f<6>;
	.reg .b64 	%rd<9>;
	// demoted variable
	.shared .align 4 .b8 _ZZ22computeEqualizationLUTPhPKjiE3cdf[1024];
	ld.param.u64 	%rd1, [_Z22computeEqualizationLUTPhPKji_param_0];
	ld.param.u64 	%rd2, [_Z22computeEqualizationLUTPhPKji_param_1];
	ld.param.u32 	%r19, [_Z22computeEqualizationLUTPhPKji_param_2];
	cvta.to.global.u64 	%rd3, %rd2;
	mov.u32 	%r1, %tid.x;
	mul.wide.u32 	%rd4, %r1, 4;
	add.s64 	%rd5, %rd3, %rd4;
	ld.global.u32 	%r21, [%rd5];
	shl.b32 	%r22, %r1, 2;
	mov.u32 	%r23, _ZZ22computeEqualizationLUTPhPKjiE3cdf;
	add.s32 	%r2, %r23, %r22;
	st.shared.u32 	[%r2], %r21;
	bar.sync 	0;
	setp.eq.s32 	%p1, %r1, 0;
	mov.b32 	%r49, 0;
	@%p1 bra 	$L__BB10_2;
	ld.shared.u32 	%r49, [%r2+-4];
$L__BB10_2:
	setp.eq.s32 	%p2, %r1, 0;
	bar.sync 	0;
	@%p2 bra 	$L__BB10_4;
	ld.shared.u32 	%r24, [%r2];
	add.s32 	%r25, %r24, %r49;
	st.shared.u32 	[%r2], %r25;
$L__BB10_4:
	bar.sync 	0;
	setp.lt.u32 	%p3, %r1, 2;
	mov.b32 	%r50, 0;
	@%p3 bra 	$L__BB10_6;
	ld.shared.u32 	%r50, [%r2+-8];
$L__BB10_6:
	setp.lt.u32 	%p4, %r1, 2;
	bar.sync 	0;
	@%p4 bra 	$L__BB10_8;
	ld.shared.u32 	%r27, [%r2];
	add.s32 	%r28, %r27, %r50;
	st.shared.u32 	[%r2], %r28;
$L__BB10_8:
	bar.sync 	0;
	setp.lt.u32 	%p5, %r1, 4;
	mov.b32 	%r51, 0;
	@%p5 bra 	$L__BB10_10;
	ld.shared.u32 	%r51, [%r2+-16];
$L__BB10_10:
	setp.lt.u32 	%p6, %r1, 4;
	bar.sync 	0;
	@%p6 bra 	$L__BB10_12;
	ld.shared.u32 	%r30, [%r2];
	add.s32 	%r31, %r30, %r51;
	st.shared.u32 	[%r2], %r31;
$L__BB10_12:
	bar.sync 	0;
	setp.lt.u32 	%p7, %r1, 8;
	mov.b32 	%r52, 0;
	@%p7 bra 	$L__BB10_14;
	ld.shared.u32 	%r52, [%r2+-32];
$L__BB10_14:
	setp.lt.u32 	%p8, %r1, 8;
	bar.sync 	0;
	@%p8 bra 	$L__BB10_16;
	ld.shared.u32 	%r33, [%r2];
	add.s32 	%r34, %r33, %r52;
	st.shared.u32 	[%r2], %r34;
$L__BB10_16:
	bar.sync 	0;
	setp.lt.u32 	%p9, %r1, 16;
	mov.b32 	%r53, 0;
	@%p9 bra 	$L__BB10_18;
	ld.shared.u32 	%r53, [%r2+-64];
$L__BB10_18:
	setp.lt.u32 	%p10, %r1, 16;
	bar.sync 	0;
	@%p10 bra 	$L__BB10_20;
	ld.shared.u32 	%r36, [%r2];
	add.s32 	%r37, %r36, %r53;
	st.shared.u32 	[%r2], %r37;
$L__BB10_20:
	bar.sync 	0;
	setp.lt.u32 	%p11, %r1, 32;
	mov.b32 	%r54, 0;
	@%p11 bra 	$L__BB10_22;
	ld.shared.u32 	%r54, [%r2+-128];
$L__BB10_22:
	setp.lt.u32 	%p12, %r1, 32;
	bar.sync 	0;
	@%p12 bra 	$L__BB10_24;
	ld.shared.u32 	%r39, [%r2];
	add.s32 	%r40, %r39, %r54;
	st.shared.u32 	[%r2], %r40;
$L__BB10_24:
	bar.sync 	0;
	setp.lt.u32 	%p13, %r1, 64;
	mov.b32 	%r55, 0;
	@%p13 bra 	$L__BB10_26;
	ld.shared.u32 	%r55, [%r2+-256];
$L__BB10_26:
	setp.lt.u32 	%p14, %r1, 64;
	bar.sync 	0;
	@%p14 bra 	$L__BB10_28;
	ld.shared.u32 	%r42, [%r2];
	add.s32 	%r43, %r42, %r55;
	st.shared.u32 	[%r2], %r43;
$L__BB10_28:
	bar.sync 	0;
	setp.lt.u32 	%p15, %r1, 128;
	mov.b32 	%r56, 0;
	@%p15 bra 	$L__BB10_30;
	ld.shared.u32 	%r56, [%r2+-512];
$L__BB10_30:
	setp.lt.u32 	%p16, %r1, 128;
	bar.sync 	0;
	@%p16 bra 	$L__BB10_32;
	ld.shared.u32 	%r45, [%r2];
	add.s32 	%r46, %r45, %r56;
	st.shared.u32 	[%r2], %r46;
$L__BB10_32:
	cvt.u64.u32 	%rd6, %r1;
	bar.sync 	0;
	cvta.to.global.u64 	%rd7, %rd1;
	cvt.rn.f32.s32 	%f1, %r19;
	mov.f32 	%f2, 0f437F0000;
	div.rn.f32 	%f3, %f2, %f1;
	ld.shared.u32 	%r47, [%r2];
	cvt.rn.f32.u32 	%f4, %r47;
	mul.f32 	%f5, %f3, %f4;
	cvt.rzi.u32.f32 	%r48, %f5;
	add.s64 	%rd8, %rd7, %rd6;
	st.global.u8 	[%rd8], %r48;
	ret;

}
	// .globl	_Z8applyLUTPhPKhS1_ii
.visible .entry _Z8applyLUTPhPKhS1_ii(
	.param .u64 .ptr .align 1 _Z8applyLUTPhPKhS1_ii_param_0,
	.param .u64 .ptr .align 1 _Z8applyLUTPhPKhS1_ii_param_1,
	.param .u64 .ptr .align 1 _Z8applyLUTPhPKhS1_ii_param_2,
	.param .u32 _Z8applyLUTPhPKhS1_ii_param_3,
	.param .u32 _Z8applyLUTPhPKhS1_ii_param_4
)
{
	.reg .pred 	%p<4>;
	.reg .b16 	%rs<2>;
	.reg .b32 	%r<14>;
	.reg .b64 	%rd<12>;

	ld.param.u64 	%rd1, [_Z8applyLUTPhPKhS1_ii_param_0];
	ld.param.u64 	%rd2, [_Z8applyLUTPhPKhS1_ii_param_1];
	ld.param.u64 	%rd3, [_Z8applyLUTPhPKhS1_ii_param_2];
	ld.param.u32 	%r3, [_Z8applyLUTPhPKhS1_ii_param_3];
	ld.param.u32 	%r4, [_Z8applyLUTPhPKhS1_ii_param_4];
	mov.u32 	%r6, %ctaid.x;
	mov.u32 	%r7, %ntid.x;
	mov.u32 	%r8, %tid.x;
	mad.lo.s32 	%r1, %r6, %r7, %r8;
	mov.u32 	%r9, %ctaid.y;
	mov.u32 	%r10, %ntid.y;
	mov.u32 	%r11, %tid.y;
	mad.lo.s32 	%r12, %r9, %r10, %r11;
	setp.ge.s32 	%p1, %r1, %r3;
	setp.ge.s32 	%p2, %r12, %r4;
	or.pred  	%p3, %p1, %p2;
	@%p3 bra 	$L__BB11_2;
	cvta.to.global.u64 	%rd4, %rd2;
	cvta.to.global.u64 	%rd5, %rd3;
	cvta.to.global.u64 	%rd6, %rd1;
	mad.lo.s32 	%r13, %r3, %r12, %r1;
	cvt.s64.s32 	%rd7, %r13;
	add.s64 	%rd8, %rd4, %rd7;
	ld.global.u8 	%rd9, [%rd8];
	add.s64 	%rd10, %rd5, %rd9;
	ld.global.u8 	%rs1, [%rd10];
	add.s64 	%rd11, %rd6, %rd7;
	st.global.u8 	[%rd11], %rs1;
$L__BB11_2:
	ret;

}
	// .globl	_Z21resizeNearestNeighborPhPKhiiii
.visible .entry _Z21resizeNearestNeighborPhPKhiiii(
	.param .u64 .ptr .align 1 _Z21resizeNearestNeighborPhPKhiiii_param_0,
	.param .u64 .ptr .align 1 _Z21resizeNearestNeighborPhPKhiiii_param_1,
	.param .u32 _Z21resizeNearestNeighborPhPKhiiii_param_2,
	.param .u32 _Z21resizeNearestNeighborPhPKhiiii_param_3,
	.param .u32 _Z21resizeNearestNeighborPhPKhiiii_param_4,
	.param .u32 _Z21resizeNearestNeighborPhPKhiiii_param_5
)
{
	.reg .pred 	%p<4>;
	.reg .b16 	%rs<4>;
	.reg .b32 	%r<21>;
	.reg .b32 	%f<11>;
	.reg .b64 	%rd<9>;

	ld.param.u64 	%rd1, [_Z21resizeNearestNeighborPhPKhiiii_param_0];
	ld.param.u64 	%rd2, [_Z21resizeNearestNeighborPhPKhiiii_param_1];
	ld.param.u32 	%r3, [_Z21resizeNearestNeighborPhPKhiiii_param_2];
	ld.param.u32 	%r4, [_Z21resizeNearestNeighborPhPKhiiii_param_3];
	ld.param.u32 	%r5, [_Z21resizeNearestNeighborPhPKhiiii_param_4];
	ld.param.u32 	%r7, [_Z21resizeNearestNeighborPhPKhiiii_param_5];
	mov.u32 	%r8, %ctaid.x;
	mov.u32 	%r9, %ntid.x;
	mov.u32 	%r10, %tid.x;
	mad.lo.s32 	%r1, %r8, %r9, %r10;
	mov.u32 	%r11, %ctaid.y;
	mov.u32 	%r12, %ntid.y;
	mov.u32 	%r13, %tid.y;
	mad.lo.s32 	%r14, %r11, %r12, %r13;
	setp.ge.s32 	%p1, %r1, %r5;
	setp.ge.s32 	%p2, %r14, %r7;
	or.pred  	%p3, %p1, %p2;
	@%p3 bra 	$L__BB12_2;
	cvta.to.global.u64 	%rd3, %rd2;
	cvta.to.global.u64 	%rd4, %rd1;
	cvt.rn.f32.s32 	%f1, %r1;
	cvt.rn.f32.s32 	%f2, %r3;
	mul.f32 	%f3, %f1, %f2;
	cvt.rn.f32.s32 	%f4, %r5;
	div.rn.f32 	%f5, %f3, %f4;
	cvt.rn.f32.u32 	%f6, %r14;
	cvt.rn.f32.s32 	%f7, %r4;
	mul.f32 	%f8, %f6, %f7;
	cvt.rn.f32.u32 	%f9, %r7;
	div.rn.f32 	%f10, %f8, %f9;
	cvt.rzi.s32.f32 	%r15, %f5;
	cvt.rzi.s32.f32 	%r16, %f10;
	mad.lo.s32 	%r17, %r16, %r3, %r15;
	mul.lo.s32 	%r18, %r17, 3;
	mad.lo.s32 	%r19, %r5, %r14, %r1;
	mul.lo.s32 	%r20, %r19, 3;
	cvt.s64.s32 	%rd5, %r18;
	add.s64 	%rd6, %rd3, %rd5;
	ld.global.u8 	%rs1, [%rd6];
	cvt.s64.s32 	%rd7, %r20;
	add.s64 	%rd8, %rd4, %rd7;
	st.global.u8 	[%rd8], %rs1;
	ld.global.u8 	%rs2, [%rd6+1];
	st.global.u8 	[%rd8+1], %rs2;
	ld.global.u8 	%rs3, [%rd6+2];
	st.global.u8 	[%rd8+2], %rs3;
$L__BB12_2:
	ret;

}
	// .globl	_Z14resizeBilinearPhPKhiiii
.visible .entry _Z14resizeBilinearPhPKhiiii(
	.param .u64 .ptr .align 1 _Z14resizeBilinearPhPKhiiii_param_0,
	.param .u64 .ptr .align 1 _Z14resizeBilinearPhPKhiiii_param_1,
	.param .u32 _Z14resizeBilinearPhPKhiiii_param_2,
	.param .u32 _Z14resizeBilinearPhPKhiiii_param_3,
	.param .u32 _Z14resizeBilinearPhPKhiiii_param_4,
	.param .u32 _Z14resizeBilinearPhPKhiiii_param_5
)
{
	.reg .pred 	%p<4>;
	.reg .b16 	%rs<13>;
	.reg .b32 	%r<40>;
	.reg .b32 	%f<62>;
	.reg .b64 	%rd<15>;

	ld.param.u64 	%rd1, [_Z14resizeBilinearPhPKhiiii_param_0];
	ld.param.u64 	%rd2, [_Z14resizeBilinearPhPKhiiii_param_1];
	ld.param.u32 	%r3, [_Z14resizeBilinearPhPKhiiii_param_2];
	ld.param.u32 	%r4, [_Z14resizeBilinearPhPKhiiii_param_3];
	ld.param.u32 	%r5, [_Z14resizeBilinearPhPKhiiii_param_4];
	ld.param.u32 	%r7, [_Z14resizeBilinearPhPKhiiii_param_5];
	mov.u32 	%r8, %ctaid.x;
	mov.u32 	%r9, %ntid.x;
	mov.u32 	%r10, %tid.x;
	mad.lo.s32 	%r1, %r8, %r9, %r10;
	mov.u32 	%r11, %ctaid.y;
	mov.u32 	%r12, %ntid.y;
	mov.u32 	%r13, %tid.y;
	mad.lo.s32 	%r14, %r11, %r12, %r13;
	setp.ge.s32 	%p1, %r1, %r5;
	setp.ge.s32 	%p2, %r14, %r7;
	or.pred  	%p3, %p1, %p2;
	@%p3 bra 	$L__BB13_2;
	cvta.to.global.u64 	%rd3, %rd2;
	cvta.to.global.u64 	%rd4, %rd1;
	cvt.rn.f32.s32 	%f1, %r1;
	add.s32 	%r15, %r3, -1;
	cvt.rn.f32.s32 	%f2, %r15;
	mul.f32 	%f3, %f1, %f2;
	add.s32 	%r16, %r5, -1;
	cvt.rn.f32.s32 	%f4, %r16;
	div.rn.f32 	%f5, %f3, %f4;
	cvt.rn.f32.u32 	%f6, %r14;
	add.s32 	%r17, %r4, -1;
	cvt.rn.f32.s32 	%f7, %r17;
	mul.f32 	%f8, %f6, %f7;
	add.s32 	%r18, %r7, -1;
	cvt.rn.f32.u32 	%f9, %r18;
	div.rn.f32 	%f10, %f8, %f9;
	cvt.rmi.f32.f32 	%f11, %f5;
	cvt.rzi.s32.f32 	%r19, %f11;
	cvt.rmi.f32.f32 	%f12, %f10;
	cvt.rzi.s32.f32 	%r20, %f12;
	add.s32 	%r21, %r19, 1;
	min.s32 	%r22, %r21, %r15;
	add.s32 	%r23, %r20, 1;
	min.s32 	%r24, %r23, %r17;
	cvt.rn.f32.s32 	%f13, %r19;
	sub.f32 	%f14, %f5, %f13;
	cvt.rn.f32.s32 	%f15, %r20;
	sub.f32 	%f16, %f10, %f15;
	mad.lo.s32 	%r25, %r5, %r14, %r1;
	mul.lo.s32 	%r26, %r20, %r3;
	add.s32 	%r27, %r26, %r19;
	add.s32 	%r28, %r26, %r22;
	mul.lo.s32 	%r29, %r24, %r3;
	add.s32 	%r30, %r29, %r19;
	add.s32 	%r31, %r29, %r22;
	mov.f32 	%f17, 0f3F800000;
	sub.f32 	%f18, %f17, %f16;
	sub.f32 	%f19, %f17, %f14;
	mul.lo.s32 	%r32, %r31, 3;
	mul.lo.s32 	%r33, %r30, 3;
	mul.lo.s32 	%r34, %r28, 3;
	mul.lo.s32 	%r35, %r27, 3;
	mul.lo.s32 	%r36, %r25, 3;
	cvt.s64.s32 	%rd5, %r35;
	add.s64 	%rd6, %rd3, %rd5;
	ld.global.u8 	%rs1, [%rd6];
	cvt.rn.f32.u16 	%f20, %rs1;
	cvt.s64.s32 	%rd7, %r34;
	add.s64 	%rd8, %rd3, %rd7;
	ld.global.u8 	%rs2, [%rd8];
	cvt.rn.f32.u16 	%f21, %rs2;
	cvt.s64.s32 	%rd9, %r33;
	add.s64 	%rd10, %rd3, %rd9;
	ld.global.u8 	%rs3, [%rd10];
	cvt.rn.f32.u16 	%f22, %rs3;
	cvt.s64.s32 	%rd11, %r32;
	add.s64 	%rd12, %rd3, %rd11;
	ld.global.u8 	%rs4, [%rd12];
	cvt.rn.f32.u16 	%f23, %rs4;
	mul.f32 	%f24, %f19, %f20;
	mul.f32 	%f25, %f14, %f21;
	mul.f32 	%f26, %f18, %f25;
	fma.rn.f32 	%f27, %f18, %f24, %f26;
	mul.f32 	%f28, %f19, %f22;
	fma.rn.f32 	%f29, %f16, %f28, %f27;
	mul.f32 	%f30, %f14, %f23;
	fma.rn.f32 	%f31, %f16, %f30, %f29;
	max.f32 	%f32, %f31, 0f00000000;
	min.f32 	%f33, %f32, 0f437F0000;
	cvt.rzi.u32.f32 	%r37, %f33;
	cvt.s64.s32 	%rd13, %r36;
	add.s64 	%rd14, %rd4, %rd13;
	st.global.u8 	[%rd14], %r37;
	ld.global.u8 	%rs5, [%rd6+1];
	cvt.rn.f32.u16 	%f34, %rs5;
	ld.global.u8 	%rs6, [%rd8+1];
	cvt.rn.f32.u16 	%f35, %rs6;
	ld.global.u8 	%rs7, [%rd10+1];
	cvt.rn.f32.u16 	%f36, %rs7;
	ld.global.u8 	%rs8, [%rd12+1];
	cvt.rn.f32.u16 	%f37, %rs8;
	mul.f32 	%f38, %f19, %f34;
	mul.f32 	%f39, %f14, %f35;
	mul.f32 	%f40, %f18, %f39;
	fma.rn.f32 	%f41, %f18, %f38, %f40;
	mul.f32 	%f42, %f19, %f36;
	fma.rn.f32 	%f43, %f16, %f42, %f41;
	mul.f32 	%f44, %f14, %f37;
	fma.rn.f32 	%f45, %f16, %f44, %f43;
	max.f32 	%f46, %f45, 0f00000000;
	min.f32 	%f47, %f46, 0f437F0000;
	cvt.rzi.u32.f32 	%r38, %f47;
	st.global.u8 	[%rd14+1], %r38;
	ld.global.u8 	%rs9, [%rd6+2];
	cvt.rn.f32.u16 	%f48, %rs9;
	ld.global.u8 	%rs10, [%rd8+2];
	cvt.rn.f32.u16 	%f49, %rs10;
	ld.global.u8 	%rs11, [%rd10+2];
	cvt.rn.f32.u16 	%f50, %rs11;
	ld.global.u8 	%rs12, [%rd12+2];
	cvt.rn.f32.u16 	%f51, %rs12;
	mul.f32 	%f52, %f19, %f48;
	mul.f32 	%f53, %f14, %f49;
	mul.f32 	%f54, %f18, %f53;
	fma.rn.f32 	%f55, %f18, %f52, %f54;
	mul.f32 	%f56, %f19, %f50;
	fma.rn.f32 	%f57, %f16, %f56, %f55;
	mul.f32 	%f58, %f14, %f51;
	fma.rn.f32 	%f59, %f16, %f58, %f57;
	max.f32 	%f60, %f59, 0f00000000;
	min.f32 	%f61, %f60, 0f437F0000;
	cvt.rzi.u32.f32 	%r39, %f61;
	st.global.u8 	[%rd14+2], %r39;
$L__BB13_2:
	ret;

}
	// .globl	_Z8rgbToHsvPfS_S_PKhii
.visible .entry _Z8rgbToHsvPfS_S_PKhii(
	.param .u64 .ptr .align 1 _Z8rgbToHsvPfS_S_PKhii_param_0,
	.param .u64 .ptr .align 1 _Z8rgbToHsvPfS_S_PKhii_param_1,
	.param .u64 .ptr .align 1 _Z8rgbToHsvPfS_S_PKhii_param_2,
	.param .u64 .ptr .align 1 _Z8rgbToHsvPfS_S_PKhii_param_3,
	.param .u32 _Z8rgbToHsvPfS_S_PKhii_param_4,
	.param .u32 _Z8rgbToHsvPfS_S_PKhii_param_5
)
{
	.reg .pred 	%p<21>;
	.reg .b16 	%rs<4>;
	.reg .b32 	%r<29>;
	.reg .b32 	%f<66>;
	.reg .b64 	%rd<16>;

	ld.param.u64 	%rd1, [_Z8rgbToHsvPfS_S_PKhii_param_0];
	ld.param.u64 	%rd2, [_Z8rgbToHsvPfS_S_PKhii_param_1];
	ld.param.u64 	%rd3, [_Z8rgbToHsvPfS_S_PKhii_param_2];
	ld.param.u64 	%rd4, [_Z8rgbToHsvPfS_S_PKhii_param_3];
	ld.param.u32 	%r12, [_Z8rgbToHsvPfS_S_PKhii_param_4];
	ld.param.u32 	%r13, [_Z8rgbToHsvPfS_S_PKhii_param_5];
	mov.u32 	%r15, %ctaid.x;
	mov.u32 	%r16, %ntid.x;
	mov.u32 	%r17, %tid.x;
	mad.lo.s32 	%r1, %r15, %r16, %r17;
	mov.u32 	%r18, %ctaid.y;
	mov.u32 	%r19, %ntid.y;
	mov.u32 	%r20, %tid.y;
	mad.lo.s32 	%r21, %r18, %r19, %r20;
	setp.ge.s32 	%p1, %r1, %r12;
	setp.ge.s32 	%p2, %r21, %r13;
	or.pred  	%p3, %p1, %p2;
	@%p3 bra 	$L__BB14_19;
	cvta.to.global.u64 	%rd5, %rd4;
	cvta.to.global.u64 	%rd6, %rd3;
	cvta.to.global.u64 	%rd7, %rd2;
	mad.lo.s32 	%r3, %r12, %r21, %r1;
	mul.lo.s32 	%r22, %r3, 3;
	cvt.s64.s32 	%rd8, %r22;
	add.s64 	%rd9, %rd5, %rd8;
	ld.global.u8 	%rs1, [%rd9];
	cvt.rn.f32.u16 	%f25, %rs1;
	div.rn.f32 	%f1, %f25, 0f437F0000;
	ld.global.u8 	%rs2, [%rd9+1];
	cvt.rn.f32.u16 	%f26, %rs2;
	div.rn.f32 	%f2, %f26, 0f437F0000;
	ld.global.u8 	%rs3, [%rd9+2];
	cvt.rn.f32.u16 	%f27, %rs3;
	div.rn.f32 	%f3, %f27, 0f437F0000;
	max.f32 	%f28, %f2, %f3;
	max.f32 	%f4, %f1, %f28;
	min.f32 	%f29, %f2, %f3;
	min.f32 	%f30, %f1, %f29;
	sub.f32 	%f5, %f4, %f30;
	mul.wide.s32 	%rd10, %r3, 4;
	add.s64 	%rd11, %rd6, %rd10;
	st.global.f32 	[%rd11], %f4;
	setp.gt.f32 	%p4, %f4, 0f00000000;
	div.rn.f32 	%f31, %f5, %f4;
	selp.f32 	%f32, %f31, 0f00000000, %p4;
	add.s64 	%rd12, %rd7, %rd10;
	st.global.f32 	[%rd12], %f32;
	setp.leu.f32 	%p5, %f5, 0f00000000;
	mov.f32 	%f65, 0f00000000;
	@%p5 bra 	$L__BB14_18;
	setp.neu.f32 	%p6, %f4, %f1;
	@%p6 bra 	$L__BB14_15;
	sub.f32 	%f39, %f2, %f3;
	div.rn.f32 	%f40, %f39, %f5;
	add.f32 	%f6, %f40, 0f40C00000;
	abs.f32 	%f64, %f6;
	setp.lt.f32 	%p8, %f64, 0f40C00000;
	@%p8 bra 	$L__BB14_14;
	setp.gtu.f32 	%p9, %f64, 0f4C400000;
	@%p9 bra 	$L__BB14_11;
	mov.f32 	%f41, 0f40C00000;
	div.approx.f32 	%f42, %f64, %f41;
	cvt.rzi.f32.f32 	%f62, %f42;
	fma.rn.f32 	%f9, %f62, 0fC0C00000, %f64;
	mov.b32 	%r4, %f9;
	setp.lt.u32 	%p10, %r4, 1086324736;
	@%p10 bra 	$L__BB14_10;
	setp.lt.u32 	%p11, %r4, -2147483647;
	@%p11 bra 	$L__BB14_8;
	add.f32 	%f46, %f62, 0fBF800000;
	setp.lt.f32 	%p14, %f9, 0fC0C00000;
	add.f32 	%f47, %f46, 0fBF800000;
	selp.f32 	%f62, %f47, %f46, %p14;
	bra.uni 	$L__BB14_10;
$L__BB14_8:
	add.f32 	%f62, %f62, 0f3F800000;
	setp.ltu.f32 	%p12, %f9, 0f41400000;
	@%p12 bra 	$L__BB14_10;
	add.f32 	%f43, %f62, 0f3F800000;
	fma.rn.f32 	%f44, 0f40C00000, 0fC0400000, %f9;
	setp.ge.f32 	%p13, %f44, 0f00000000;
	add.f32 	%f45, %f43, 0f3F800000;
	selp.f32 	%f62, %f45, %f43, %p13;
$L__BB14_10:
	fma.rn.f32 	%f64, %f62, 0fC0C00000, %f64;
	bra.uni 	$L__BB14_14;
$L__BB14_11:
	mov.b32 	%r5, %f64;
	and.b32  	%r23, %r5, 8388607;
	or.b32  	%r27, %r23, 1065353216;
	mov.b32 	%f63, %r27;
	and.b32  	%r24, %r5, -8388608;
	add.s32 	%r28, %r24, -1082130432;
	setp.eq.s32 	%p15, %r28, 0;
	@%p15 bra 	$L__BB14_13;
$L__BB14_12:
	min.u32 	%r25, %r28, 192937984;
	add.s32 	%r26, %r27, %r25;
	mov.b32 	%f48, %r26;
	mul.f32 	%f49, %f48, 0f3F2AAAAB;
	fma.rn.f32 	%f50, %f49, 0fBFC00000, %f48;
	fma.rn.f32 	%f51, %f50, 0f3F2AAAAB, %f49;
	fma.rn.f32 	%f52, %f51, 0fBFC00000, %f48;
	mov.f32 	%f53, 0f3F2AAAAB;
	fma.rz.f32 	%f54, %f52, %f53, %f51;
	cvt.rzi.f32.f32 	%f55, %f54;
	fma.rn.f32 	%f63, %f55, 0fBFC00000, %f48;
	sub.s32 	%r28, %r28, %r25;
	mov.b32 	%r27, %f63;
	setp.ne.s32 	%p16, %r28, 0;
	setp.ne.s32 	%p17, %r27, 0;
	and.pred  	%p18, %p16, %p17;
	@%p18 bra 	$L__BB14_12;
$L__BB14_13:
	setp.gt.u32 	%p19, %r5, 2139095039;
	selp.f32 	%f57, 0f7FFFFFFF, 0f4C000000, %p19;
	mul.f32 	%f58, %f63, 0f34000000;
	mul.f32 	%f64, %f57, %f58;
$L__BB14_14:
	abs.f32 	%f59, %f64;
	setp.nan.f32 	%p20, %f59, %f59;
	copysign.f32 	%f60, %f6, %f64;
	selp.f32 	%f61, %f64, %f60, %p20;
	mul.f32 	%f65, %f61, 0f42700000;
	bra.uni 	$L__BB14_18;
$L__BB14_15:
	setp.neu.f32 	%p7, %f4, %f2;
	@%p7 bra 	$L__BB14_17;
	sub.f32 	%f36, %f3, %f1;
	div.rn.f32 	%f37, %f36, %f5;
	add.f32 	%f38, %f37, 0f40000000;
	mul.f32 	%f65, %f38, 0f42700000;
	bra.uni 	$L__BB14_18;
$L__BB14_17:
	sub.f32 	%f33, %f1, %f2;
	div.rn.f32 	%f34, %f33, %f5;
	add.f32 	%f35, %f34, 0f40800000;
	mul.f32 	%f65, %f35, 0f42700000;
$L__BB14_18:
	cvta.to.global.u64 	%rd13, %rd1;
	add.s64 	%rd15, %rd13, %rd10;
	st.global.f32 	[%rd15], %f65;
$L__BB14_19:
	ret;

}
	// .globl	_Z8hsvToRgbPhPKfS1_S1_ii
.visible .entry _Z8hsvToRgbPhPKfS1_S1_ii(
	.param .u64 .ptr .align 1 _Z8hsvToRgbPhPKfS1_S1_ii_param_0,
	.param .u64 .ptr .align 1 _Z8hsvToRgbPhPKfS1_S1_ii_param_1,
	.param .u64 .ptr .align 1 _Z8hsvToRgbPhPKfS1_S1_ii_param_2,
	.param .u64 .ptr .align 1 _Z8hsvToRgbPhPKfS1_S1_ii_param_3,
	.param .u32 _Z8hsvToRgbPhPKfS1_S1_ii_param_4,
	.param .u32 _Z8hsvToRgbPhPKfS1_S1_ii_param_5
)
{
	.reg .pred 	%p<22>;
	.reg .b32 	%r<32>;
	.reg .b32 	%f<69>;
	.reg .b64 	%rd<15>;

	ld.param.u64 	%rd1, [_Z8hsvToRgbPhPKfS1_S1_ii_param_0];
	ld.param.u64 	%rd2, [_Z8hsvToRgbPhPKfS1_S1_ii_param_1];
	ld.param.u64 	%rd3, [_Z8hsvToRgbPhPKfS1_S1_ii_param_2];
	ld.param.u64 	%rd4, [_Z8hsvToRgbPhPKfS1_S1_ii_param_3];
	ld.param.u32 	%r12, [_Z8hsvToRgbPhPKfS1_S1_ii_param_4];
	ld.param.u32 	%r13, [_Z8hsvToRgbPhPKfS1_S1_ii_param_5];
	mov.u32 	%r15, %ctaid.x;
	mov.u32 	%r16, %ntid.x;
	mov.u32 	%r17, %tid.x;
	mad.lo.s32 	%r1, %r15, %r16, %r17;
	mov.u32 	%r18, %ctaid.y;
	mov.u32 	%r19, %ntid.y;
	mov.u32 	%r20, %tid.y;
	mad.lo.s32 	%r21, %r18, %r19, %r20;
	setp.ge.s32 	%p1, %r1, %r12;
	setp.ge.s32 	%p2, %r21, %r13;
	or.pred  	%p3, %p1, %p2;
	@%p3 bra 	$L__BB15_17;
	cvta.to.global.u64 	%rd5, %rd2;
	cvta.to.global.u64 	%rd6, %rd3;
	cvta.to.global.u64 	%rd7, %rd4;
	mad.lo.s32 	%r3, %r12, %r21, %r1;
	mul.wide.s32 	%rd8, %r3, 4;
	add.s64 	%rd9, %rd5, %rd8;
	ld.global.f32 	%f24, [%rd9];
	add.s64 	%rd10, %rd6, %rd8;
	ld.global.f32 	%f25, [%rd10];
	add.s64 	%rd11, %rd7, %rd8;
	ld.global.f32 	%f1, [%rd11];
	mul.f32 	%f2, %f25, %f1;
	div.rn.f32 	%f3, %f24, 0f42700000;
	abs.f32 	%f65, %f3;
	setp.lt.f32 	%p4, %f65, 0f40000000;
	@%p4 bra 	$L__BB15_12;
	setp.gtu.f32 	%p5, %f65, 0f4B800000;
	@%p5 bra 	$L__BB15_9;
	mov.f32 	%f26, 0f40000000;
	div.approx.f32 	%f27, %f65, %f26;
	cvt.rzi.f32.f32 	%f63, %f27;
	fma.rn.f32 	%f6, %f63, 0fC0000000, %f65;
	mov.b32 	%r4, %f6;
	setp.lt.u32 	%p6, %r4, 1073741824;
	@%p6 bra 	$L__BB15_8;
	setp.lt.u32 	%p7, %r4, -2147483647;
	@%p7 bra 	$L__BB15_6;
	add.f32 	%f31, %f63, 0fBF800000;
	setp.lt.f32 	%p10, %f6, 0fC0000000;
	add.f32 	%f32, %f31, 0fBF800000;
	selp.f32 	%f63, %f32, %f31, %p10;
	bra.uni 	$L__BB15_8;
$L__BB15_6:
	add.f32 	%f63, %f63, 0f3F800000;
	setp.ltu.f32 	%p8, %f6, 0f40800000;
	@%p8 bra 	$L__BB15_8;
	add.f32 	%f28, %f63, 0f3F800000;
	fma.rn.f32 	%f29, 0f40000000, 0fC0400000, %f6;
	setp.ge.f32 	%p9, %f29, 0f00000000;
	add.f32 	%f30, %f28, 0f3F800000;
	selp.f32 	%f63, %f30, %f28, %p9;
$L__BB15_8:
	fma.rn.f32 	%f65, %f63, 0fC0000000, %f65;
	bra.uni 	$L__BB15_12;
$L__BB15_9:
	mov.b32 	%r5, %f65;
	and.b32  	%r22, %r5, 8388607;
	or.b32  	%r30, %r22, 1065353216;
	mov.b32 	%f64, %r30;
	and.b32  	%r23, %r5, -8388608;
	add.s32 	%r31, %r23, -1073741824;
	setp.eq.s32 	%p11, %r31, 0;
	@%p11 bra 	$L__BB15_11;
$L__BB15_10:
	min.u32 	%r24, %r31, 192937984;
	add.s32 	%r25, %r30, %r24;
	mov.b32 	%f33, %r25;
	sub.f32 	%f34, %f33, %f33;
	add.f32 	%f35, %f34, %f33;
	sub.f32 	%f36, %f33, %f35;
	mov.f32 	%f37, 0f3F800000;
	fma.rz.f32 	%f38, %f36, %f37, %f35;
	cvt.rzi.f32.f32 	%f39, %f38;
	sub.f32 	%f64, %f33, %f39;
	sub.s32 	%r31, %r31, %r24;
	mov.b32 	%r30, %f64;
	setp.ne.s32 	%p12, %r31, 0;
	setp.ne.s32 	%p13, %r30, 0;
	and.pred  	%p14, %p12, %p13;
	@%p14 bra 	$L__BB15_10;
$L__BB15_11:
	setp.gt.u32 	%p15, %r5, 2139095039;
	selp.f32 	%f41, 0f7FFFFFFF, 0f4B800000, %p15;
	mul.f32 	%f42, %f64, 0f34000000;
	mul.f32 	%f65, %f41, %f42;
$L__BB15_12:
	abs.f32 	%f44, %f65;
	setp.nan.f32 	%p16, %f44, %f44;
	copysign.f32 	%f45, %f3, %f65;
	selp.f32 	%f46, %f65, %f45, %p16;
	add.f32 	%f47, %f46, 0fBF800000;
	abs.f32 	%f48, %f47;
	mov.f32 	%f49, 0f3F800000;
	sub.f32 	%f50, %f49, %f48;
	mul.f32 	%f17, %f2, %f50;
	setp.lt.f32 	%p17, %f3, 0f3F800000;
	mov.f32 	%f68, 0f00000000;
	mov.f32 	%f66, %f2;
	mov.f32 	%f67, %f17;
	@%p17 bra 	$L__BB15_16;
	setp.lt.f32 	%p18, %f3, 0f40000000;
	mov.f32 	%f66, %f17;
	mov.f32 	%f67, %f2;
	@%p18 bra 	$L__BB15_16;
	setp.lt.f32 	%p19, %f3, 0f40400000;
	mov.f32 	%f66, 0f00000000;
	mov.f32 	%f67, %f2;
	mov.f32 	%f68, %f17;
	@%p19 bra 	$L__BB15_16;
	setp.lt.f32 	%p20, %f3, 0f40800000;
	setp.lt.f32 	%p21, %f3, 0f40A00000;
	selp.f32 	%f53, %f17, %f2, %p21;
	selp.f32 	%f66, 0f00000000, %f53, %p20;
	selp.f32 	%f67, %f17, 0f00000000, %p20;
	selp.f32 	%f54, %f2, %f17, %p20;
	selp.f32 	%f68, %f2, %f54, %p21;
$L__BB15_16:
	sub.f32 	%f55, %f1, %f2;
	add.f32 	%f56, %f55, %f66;
	mul.f32 	%f57, %f56, 0f437F0000;
	cvt.rzi.u32.f32 	%r26, %f57;
	mul.lo.s32 	%r27, %r3, 3;
	cvt.s64.s32 	%rd12, %r27;
	cvta.to.global.u64 	%rd13, %rd1;
	add.s64 	%rd14, %rd13, %rd12;
	st.global.u8 	[%rd14], %r26;
	add.f32 	%f58, %f55, %f67;
	mul.f32 	%f59, %f58, 0f437F0000;
	cvt.rzi.u32.f32 	%r28, %f59;
	st.global.u8 	[%rd14+1], %r28;
	add.f32 	%f60, %f55, %f68;
	mul.f32 	%f61, %f60, 0f437F0000;
	cvt.rzi.u32.f32 	%r29, %f61;
	st.global.u8 	[%rd14+2], %r29;
$L__BB15_17:
	ret;

}


// ===== COMPILED SASS (sm_100) =====

	.target	sm_100

	.elftype	@"ET_EXEC"


//--------------------- .note.nv.tkinfo           --------------------------
	.section	.note.nv.tkinfo,"",@"SHT_NOTE"
	.sectionflags	@"SHF_NOTE_NV_TKINFO"
	.tkinfo
        /*0018*/ 	.word	0x00000002
        /*0030*/ 	.string	""
        /*0030*/ 	.string	"ptxas"
        /*0030*/ 	.string	"Cuda compilation tools, release 13.0, V13.0.88"
        /*0030*/ 	.string	"Build cuda_13.0.r13.0/compiler.36424714_0"
        /*0030*/ 	.string	"-arch sm_100 -m 64 "



//--------------------- .note.nv.cuinfo           --------------------------
	.section	.note.nv.cuinfo,"",@"SHT_NOTE"
	.sectionflags	@"SHF_NOTE_NV_CUINFO"
        /*0018*/ 	.short	0x0002
        /*001a*/ 	.short	0x0064
        /*001c*/ 	.short	0x0082
	.zero		2


//--------------------- .nv.info                  --------------------------
	.section	.nv.info,"",@"SHT_CUDA_INFO"
	.align	4


	//----- nvinfo : EIATTR_REGCOUNT
	.align		4
        /*0000*/ 	.byte	0x04, 0x2f
        /*0002*/ 	.short	(.L_5 - .L_4)
	.align		4
.L_4:
        /*0004*/ 	.word	index@(_Z20rgbToGrayscaleKernelPhPKhii)
        /*0008*/ 	.word	0x0000000a


	//----- nvinfo : EIATTR_FRAME_SIZE
	.align		4
.L_5:
        /*000c*/ 	.byte	0x04, 0x11
        /*000e*/ 	.short	(.L_7 - .L_6)
	.align		4
.L_6:
        /*0010*/ 	.word	index@(_Z20rgbToGrayscaleKernelPhPKhii)
        /*0014*/ 	.word	0x00000000


	//----- nvinfo : EIATTR_REGCOUNT
	.align		4
.L_7:
        /*0018*/ 	.byte	0x04, 0x2f
        /*001a*/ 	.short	(.L_9 - .L_8)
	.align		4
.L_8:
        /*001c*/ 	.word	index@(_Z23rgbToGrayscaleOptimizedPhPK6uchar3ii)
        /*0020*/ 	.word	0x0000000a


	//----- nvinfo : EIATTR_FRAME_SIZE
	.align		4
.L_9:
        /*0024*/ 	.byte	0x04, 0x11
        /*0026*/ 	.short	(.L_11 - .L_10)
	.align		4
.L_10:
        /*0028*/ 	.word	index@(_Z23rgbToGrayscaleOptimizedPhPK6uchar3ii)
        /*002c*/ 	.word	0x00000000


	//----- nvinfo : EIATTR_REGCOUNT
	.align		4
.L_11:
        /*0030*/ 	.byte	0x04, 0x2f
        /*0032*/ 	.short	(.L_13 - .L_12)
	.align		4
.L_12:
        /*0034*/ 	.word	index@(_Z17gaussianBlurBasicPhPKhii)
        /*0038*/ 	.word	0x00000020


	//----- nvinfo : EIATTR_FRAME_SIZE
	.align		4
.L_13:
        /*003c*/ 	.byte	0x04, 0x11
        /*003e*/ 	.short	(.L_15 - .L_14)
	.align		4
.L_14:
        /*0040*/ 	.word	index@(_Z17gaussianBlurBasicPhPKhii)
        /*0044*/ 	.word	0x00000000


	//----- nvinfo : EIATTR_REGCOUNT
	.align		4
.L_15:
        /*0048*/ 	.byte	0x04, 0x2f
        /*004a*/ 	.short	(.L_17 - .L_16)
	.align		4
.L_16:
        /*004c*/ 	.word	index@(_Z18gaussianBlurSharedPhPKhii)
        /*0050*/ 	.word	0x0000001e


	//----- nvinfo : EIATTR_FRAME_SIZE
	.align		4
.L_17:
        /*0054*/ 	.byte	0x04, 0x11
        /*0056*/ 	.short	(.L_19 - .L_18)
	.align		4
.L_18:
        /*0058*/ 	.word	index@(_Z18gaussianBlurSharedPhPKhii)
        /*005c*/ 	.word	0x00000000


	//----- nvinfo : EIATTR_REGCOUNT
	.align		4
.L_19:
        /*0060*/ 	.byte	0x04, 0x2f
        /*0062*/ 	.short	(.L_21 - .L_20)
	.align		4
.L_20:
        /*0064*/ 	.word	index@(_Z22gaussianBlurHorizontalPhPKhii)
        /*0068*/ 	.word	0x0000001f


	//----- nvinfo : EIATTR_FRAME_SIZE
	.align		4
.L_21:
        /*006c*/ 	.byte	0x04, 0x11
        /*006e*/ 	.short	(.L_23 - .L_22)
	.align		4
.L_22:
        /*0070*/ 	.word	index@(_Z22gaussianBlurHorizontalPhPKhii)
        /*0074*/ 	.word	0x00000000


	//----- nvinfo : EIATTR_REGCOUNT
	.align		4
.L_23:
        /*0078*/ 	.byte	0x04, 0x2f
        /*007a*/ 	.short	(.L_25 - .L_24)
	.align		4
.L_24:
        /*007c*/ 	.word	index@(_Z20gaussianBlurVerticalPhPKhii)
        /*0080*/ 	.word	0x0000001f


	//----- nvinfo : EIATTR_FRAME_SIZE
	.align		4
.L_25:
        /*0084*/ 	.byte	0x04, 0x11
        /*0086*/ 	.short	(.L_27 - .L_26)
	.align		4
.L_26:
        /*0088*/ 	.word	index@(_Z20gaussianBlurVerticalPhPKhii)
        /*008c*/ 	.word	0x00000000


	//----- nvinfo : EIATTR_REGCOUNT
	.align		4
.L_27:
        /*0090*/ 	.byte	0x04, 0x2f
        /*0092*/ 	.short	(.L_29 - .L_28)
	.align		4
.L_28:
        /*0094*/ 	.word	index@(_Z18sobelEdgeDetectionPhPKhii)
        /*0098*/ 	.word	0x00000020


	//----- nvinfo : EIATTR_FRAME_SIZE
	.align		4
.L_29:
        /*009c*/ 	.byte	0x04, 0x11
        /*009e*/ 	.short	(.L_31 - .L_30)
	.align		4
.L_30:
        /*00a0*/ 	.word	index@($__internal_6_$__cuda_sm20_sqrt_rn_f32_slowpath)
        /*00a4*/ 	.word	0x00000000


	//----- nvinfo : EIATTR_FRAME_SIZE
	.align		4
.L_31:
        /*00a8*/ 	.byte	0x04, 0x11
        /*00aa*/ 	.short	(.L_33 - .L_32)
	.align		4
.L_32:
        /*00ac*/ 	.word	index@(_Z18sobelEdgeDetectionPhPKhii)
        /*00b0*/ 	.word	0x00000000


	//----- nvinfo : EIATTR_REGCOUNT
	.align		4
.L_33:
        /*00b4*/ 	.byte	0x04, 0x2f
        /*00b6*/ 	.short	(.L_35 - .L_34)
	.align		4
.L_34:
        /*00b8*/ 	.word	index@(_Z24sobelEdgeDetectionSharedPhPKhii)
        /*00bc*/ 	.word	0x00000016


	//----- nvinfo : EIATTR_FRAME_SIZE
	.align		4
.L_35:
        /*00c0*/ 	.byte	0x04, 0x11
        /*00c2*/ 	.short	(.L_37 - .L_36)
	.align		4
.L_36:
        /*00c4*/ 	.word	index@($__internal_5_$__cuda_sm20_sqrt_rn_f32_slowpath)
        /*00c8*/ 	.word	0x00000000


	//----- nvinfo : EIATTR_FRAME_SIZE
	.align		4
.L_37:
        /*00cc*/ 	.byte	0x04, 0x11
        /*00ce*/ 	.short	(.L_39 - .L_38)
	.align		4
.L_38:
        /*00d0*/ 	.word	index@(_Z24sobelEdgeDetectionSharedPhPKhii)
        /*00d4*/ 	.word	0x00000000


	//----- nvinfo : EIATTR_REGCOUNT
	.align		4
.L_39:
        /*00d8*/ 	.byte	0x04, 0x2f
        /*00da*/ 	.short	(.L_41 - .L_40)
	.align		4
.L_40:
        /*00dc*/ 	.word	index@(_Z15histogramAtomicPjPKhii)
        /*00e0*/ 	.word	0x0000000a


	//----- nvinfo : EIATTR_FRAME_SIZE
	.align		4
.L_41:
        /*00e4*/ 	.byte	0x04, 0x11
        /*00e6*/ 	.short	(.L_43 - .L_42)
	.align		4
.L_42:
        /*00e8*/ 	.word	index@(_Z15histogramAtomicPjPKhii)
        /*00ec*/ 	.word	0x00000000


	//----- nvinfo : EIATTR_REGCOUNT
	.align		4
.L_43:
        /*00f0*/ 	.byte	0x04, 0x2f
        /*00f2*/ 	.short	(.L_45 - .L_44)
	.align		4
.L_44:
        /*00f4*/ 	.word	index@(_Z15histogramSharedPjPKhii)
        /*00f8*/ 	.word	0x0000000a


	//----- nvinfo : EIATTR_FRAME_SIZE
	.align		4
.L_45:
        /*00fc*/ 	.byte	0x04, 0x11
        /*00fe*/ 	.short	(.L_47 - .L_46)
	.align		4
.L_46:
        /*0100*/ 	.word	index@(_Z15histogramSharedPjPKhii)
        /*0104*/ 	.word	0x00000000


	//----- nvinfo : EIATTR_REGCOUNT
	.align		4
.L_47:
        /*0108*/ 	.byte	0x04, 0x2f
        /*010a*/ 	.short	(.L_49 - .L_48)
	.align		4
.L_48:
        /*010c*/ 	.word	index@(_Z22computeEqualizationLUTPhPKji)
        /*0110*/ 	.word	0x0000000e


	//----- nvinfo : EIATTR_FRAME_SIZE
	.align		4
.L_49:
        /*0114*/ 	.byte	0x04, 0x11
        /*0116*/ 	.short	(.L_51 - .L_50)
	.align		4
.L_50:
        /*0118*/ 	.word	index@($__internal_4_$__cuda_sm3x_div_rn_noftz_f32_slowpath)
        /*011c*/ 	.word	0x00000000


	//----- nvinfo : EIATTR_FRAME_SIZE
	.align		4
.L_51:
        /*0120*/ 	.byte	0x04, 0x11
        /*0122*/ 	.short	(.L_53 - .L_52)
	.align		4
.L_52:
        /*0124*/ 	.word	index@(_Z22computeEqualizationLUTPhPKji)
        /*0128*/ 	.word	0x00000000


	//----- nvinfo : EIATTR_REGCOUNT
	.align		4
.L_53:
        /*012c*/ 	.byte	0x04, 0x2f
        /*012e*/ 	.short	(.L_55 - .L_54)
	.align		4
.L_54:
        /*0130*/ 	.word	index@(_Z8applyLUTPhPKhS1_ii)
        /*0134*/ 	.word	0x0000000a


	//----- nvinfo : EIATTR_FRAME_SIZE
	.align		4
.L_55:
        /*0138*/ 	.byte	0x04, 0x11
        /*013a*/ 	.short	(.L_57 - .L_56)
	.align		4
.L_56:
        /*013c*/ 	.word	index@(_Z8applyLUTPhPKhS1_ii)
        /*0140*/ 	.word	0x00000000


	//----- nvinfo : EIATTR_REGCOUNT
	.align		4
.L_57:
        /*0144*/ 	.byte	0x04, 0x2f
        /*0146*/ 	.short	(.L_59 - .L_58)
	.align		4
.L_58:
        /*0148*/ 	.word	index@(_Z21resizeNearestNeighborPhPKhiiii)
        /*014c*/ 	.word	0x00000011


	//----- nvinfo : EIATTR_FRAME_SIZE
	.align		4
.L_59:
        /*0150*/ 	.byte	0x04, 0x11
        /*0152*/ 	.short	(.L_61 - .L_60)
	.align		4
.L_60:
        /*0154*/ 	.word	index@($__internal_3_$__cuda_sm3x_div_rn_noftz_f32_slowpath)
        /*0158*/ 	.word	0x00000000


	//----- nvinfo : EIATTR_FRAME_SIZE
	.align		4
.L_61:
        /*015c*/ 	.byte	0x04, 0x11
        /*015e*/ 	.short	(.L_63 - .L_62)
	.align		4
.L_62:
        /*0160*/ 	.word	index@(_Z21resizeNearestNeighborPhPKhiiii)
        /*0164*/ 	.word	0x00000000


	//----- nvinfo : EIATTR_REGCOUNT
	.align		4
.L_63:
        /*0168*/ 	.byte	0x04, 0x2f
        /*016a*/ 	.short	(.L_65 - .L_64)
	.align		4
.L_64:
        /*016c*/ 	.word	index@(_Z14resizeBilinearPhPKhiiii)
        /*0170*/ 	.word	0x0000001a


	//----- nvinfo : EIATTR_FRAME_SIZE
	.align		4
.L_65:
        /*0174*/ 	.byte	0x04, 0x11
        /*0176*/ 	.short	(.L_67 - .L_66)
	.align		4
.L_66:
        /*0178*/ 	.word	index@($__internal_2_$__cuda_sm3x_div_rn_noftz_f32_slowpath)
        /*017c*/ 	.word	0x00000000


	//----- nvinfo : EIATTR_FRAME_SIZE
	.align		4
.L_67:
        /*0180*/ 	.byte	0x04, 0x11
        /*0182*/ 	.short	(.L_69 - .L_68)
	.align		4
.L_68:
        /*0184*/ 	.word	index@(_Z14resizeBilinearPhPKhiiii)
        /*0188*/ 	.word	0x00000000


	//----- nvinfo : EIATTR_REGCOUNT
	.align		4
.L_69:
        /*018c*/ 	.byte	0x04, 0x2f
        /*018e*/ 	.short	(.L_71 - .L_70)
	.align		4
.L_70:
        /*0190*/ 	.word	index@(_Z8rgbToHsvPfS_S_PKhii)
        /*0194*/ 	.word	0x00000015


	//----- nvinfo : EIATTR_FRAME_SIZE
	.align		4
.L_71:
        /*0198*/ 	.byte	0x04, 0x11
        /*019a*/ 	.short	(.L_73 - .L_72)
	.align		4
.L_72:
        /*019c*/ 	.word	index@($__internal_1_$__cuda_sm3x_div_rn_noftz_f32_slowpath)
        /*01a0*/ 	.word	0x00000000


	//----- nvinfo : EIATTR_FRAME_SIZE
	.align		4
.L_73:
        /*01a4*/ 	.byte	0x04, 0x11
        /*01a6*/ 	.short	(.L_75 - .L_74)
	.align		4
.L_74:
        /*01a8*/ 	.word	index@(_Z8rgbToHsvPfS_S_PKhii)
        /*01ac*/ 	.word	0x00000000


	//----- nvinfo : EIATTR_REGCOUNT
	.align		4
.L_75:
        /*01b0*/ 	.byte	0x04, 0x2f
        /*01b2*/ 	.short	(.L_77 - .L_76)
	.align		4
.L_76:
        /*01b4*/ 	.word	index@(_Z8hsvToRgbPhPKfS1_S1_ii)
        /*01b8*/ 	.word	0x0000000f


	//----- nvinfo : EIATTR_FRAME_SIZE
	.align		4
.L_77:
        /*01bc*/ 	.byte	0x04, 0x11
        /*01be*/ 	.short	(.L_79 - .L_78)
	.align		4
.L_78:
        /*01c0*/ 	.word	index@($__internal_0_$__cuda_sm3x_div_rn_noftz_f32_slowpath)
        /*01c4*/ 	.word	0x00000000


	//----- nvinfo : EIATTR_FRAME_SIZE
	.align		4
.L_79:
        /*01c8*/ 	.byte	0x04, 0x11
        /*01ca*/ 	.short	(.L_81 - .L_80)
	.align		4
.L_80:
        /*01cc*/ 	.word	index@(_Z8hsvToRgbPhPKfS1_S1_ii)
        /*01d0*/ 	.word	0x00000000


	//----- nvinfo : EIATTR_MIN_STACK_SIZE
	.align		4
.L_81:
        /*01d4*/ 	.byte	0x04, 0x12
        /*01d6*/ 	.short	(.L_83 - .L_82)
	.align		4
.L_82:
        /*01d8*/ 	.word	index@(_Z8hsvToRgbPhPKfS1_S1_ii)
        /*01dc*/ 	.word	0x00000000


	//----- nvinfo : EIATTR_MIN_STACK_SIZE
	.align		4
.L_83:
        /*01e0*/ 	.byte	0x04, 0x12
        /*01e2*/ 	.short	(.L_85 - .L_84)
	.align		4
.L_84:
        /*01e4*/ 	.word	index@(_Z8rgbToHsvPfS_S_PKhii)
        /*01e8*/ 	.word	0x00000000


	//----- nvinfo : EIATTR_MIN_STACK_SIZE
	.align		4
.L_85:
        /*01ec*/ 	.byte	0x04, 0x12
        /*01ee*/ 	.short	(.L_87 - .L_86)
	.align		4
.L_86:
        /*01f0*/ 	.word	index@(_Z14resizeBilinearPhPKhiiii)
        /*01f4*/ 	.word	0x00000000


	//----- nvinfo : EIATTR_MIN_STACK_SIZE
	.align		4
.L_87:
        /*01f8*/ 	.byte	0x04, 0x12
        /*01fa*/ 	.short	(.L_89 - .L_88)
	.align		4
.L_88:
        /*01fc*/ 	.word	index@(_Z21resizeNearestNeighborPhPKhiiii)
        /*0200*/ 	.word	0x00000000


	//----- nvinfo : EIATTR_MIN_STACK_SIZE
	.align		4
.L_89:
        /*0204*/ 	.byte	0x04, 0x12
        /*0206*/ 	.short	(.L_91 - .L_90)
	.align		4
.L_90:
        /*0208*/ 	.word	index@(_Z8applyLUTPhPKhS1_ii)
        /*020c*/ 	.word	0x00000000


	//----- nvinfo : EIATTR_MIN_STACK_SIZE
	.align		4
.L_91:
        /*0210*/ 	.byte	0x04, 0x12
        /*0212*/ 	.short	(.L_93 - .L_92)
	.align		4
.L_92:
        /*0214*/ 	.word	index@(_Z22computeEqualizationLUTPhPKji)
        /*0218*/ 	.word	0x00000000


	//----- nvinfo : EIATTR_MIN_STACK_SIZE
	.align		4
.L_93:
        /*021c*/ 	.byte	0x04, 0x12
        /*021e*/ 	.short	(.L_95 - .L_94)
	.align		4
.L_94:
        /*0220*/ 	.word	index@(_Z15histogramSharedPjPKhii)
        /*0224*/ 	.word	0x00000000


	//----- nvinfo : EIATTR_MIN_STACK_SIZE
	.align		4
.L_95:
        /*0228*/ 	.byte	0x04, 0x12
        /*022a*/ 	.short	(.L_97 - .L_96)
	.align		4
.L_96:
        /*022c*/ 	.word	index@(_Z15histogramAtomicPjPKhii)
        /*0230*/ 	.word	0x00000000


	//----- nvinfo : EIATTR_MIN_STACK_SIZE
	.align		4
.L_97:
        /*0234*/ 	.byte	0x04, 0x12
        /*0236*/ 	.short	(.L_99 - .L_98)
	.align		4
.L_98:
        /*0238*/ 	.word	index@(_Z24sobelEdgeDetectionSharedPhPKhii)
        /*023c*/ 	.word	0x00000000


	//----- nvinfo : EIATTR_MIN_STACK_SIZE
	.align		4
.L_99:
        /*0240*/ 	.byte	0x04, 0x12
        /*0242*/ 	.short	(.L_101 - .L_100)
	.align		4
.L_100:
        /*0244*/ 	.word	index@(_Z18sobelEdgeDetectionPhPKhii)
        /*0248*/ 	.word	0x00000000


	//----- nvinfo : EIATTR_MIN_STACK_SIZE
	.align		4
.L_101:
        /*024c*/ 	.byte	0x04, 0x12
        /*024e*/ 	.short	(.L_103 - .L_102)
	.align		4
.L_102:
        /*0250*/ 	.word	index@(_Z20gaussianBlurVerticalPhPKhii)
        /*0254*/ 	.word	0x00000000


	//----- nvinfo : EIATTR_MIN_STACK_SIZE
	.align		4
.L_103:
        /*0258*/ 	.byte	0x04, 0x12
        /*025a*/ 	.short	(.L_105 - .L_104)
	.align		4
.L_104:
        /*025c*/ 	.word	index@(_Z22gaussianBlurHorizontalPhPKhii)
        /*0260*/ 	.word	0x00000000


	//----- nvinfo : EIATTR_MIN_STACK_SIZE
	.align		4
.L_105:
        /*0264*/ 	.byte	0x04, 0x12
        /*0266*/ 	.short	(.L_107 - .L_106)
	.align		4
.L_106:
        /*0268*/ 	.word	index@(_Z18gaussianBlurSharedPhPKhii)
        /*026c*/ 	.word	0x00000000


	//----- nvinfo : EIATTR_MIN_STACK_SIZE
	.align		4
.L_107:
        /*0270*/ 	.byte	0x04, 0x12
        /*0272*/ 	.short	(.L_109 - .L_108)
	.align		4
.L_108:
        /*0274*/ 	.word	index@(_Z17gaussianBlurBasicPhPKhii)
        /*0278*/ 	.word	0x00000000


	//----- nvinfo : EIATTR_MIN_STACK_SIZE
	.align		4
.L_109:
        /*027c*/ 	.byte	0x04, 0x12
        /*027e*/ 	.short	(.L_111 - .L_110)
	.align		4
.L_110:
        /*0280*/ 	.word	index@(_Z23rgbToGrayscaleOptimizedPhPK6uchar3ii)
        /*0284*/ 	.word	0x00000000


	//----- nvinfo : EIATTR_MIN_STACK_SIZE
	.align		4
.L_111:
        /*0288*/ 	.byte	0x04, 0x12
        /*028a*/ 	.short	(.L_113 - .L_112)
	.align		4
.L_112:
        /*028c*/ 	.word	index@(_Z20rgbToGrayscaleKernelPhPKhii)
        /*0290*/ 	.word	0x00000000
.L_113:


//--------------------- .nv.compat                --------------------------
	.section	.nv.compat,"",@"SHT_CUDA_COMPAT_INFO"
	.align	4
        /*0000*/ 	.byte	0x02, 0x09, 0x00, 0x00, 0x02, 0x02, 0x01, 0x00, 0x02, 0x05, 0x05, 0x00, 0x03, 0x07, 0x01, 0x01
        /*0010*/ 	.byte	0x02, 0x03, 0x00, 0x00, 0x02, 0x06, 0x01, 0x00, 0x04, 0x0b, 0x08, 0x00, 0x01, 0x00, 0x00, 0x00
        /*0020*/ 	.byte	0x00, 0x00, 0x00, 0x00


//--------------------- .nv.info._Z8hsvToRgbPhPKfS1_S1_ii --------------------------
	.section	.nv.info._Z8hsvToRgbPhPKfS1_S1_ii,"",@"SHT_CUDA_INFO"
	.sectionflags	@""
	.align	4


	//----- nvinfo : EIATTR_CUDA_API_VERSION
	.align		4
        /*0000*/ 	.byte	0x04, 0x37
        /*0002*/ 	.short	(.L_115 - .L_114)
.L_114:
        /*0004*/ 	.word	0x00000082


	//----- nvinfo : EIATTR_KPARAM_INFO
	.align		4
.L_115:
        /*0008*/ 	.byte	0x04, 0x17
        /*000a*/ 	.short	(.L_117 - .L_116)
.L_116:
        /*000c*/ 	.word	0x00000000
        /*0010*/ 	.short	0x0005
        /*0012*/ 	.short	0x0024
        /*0014*/ 	.byte	0x00, 0xf0, 0x11, 0x00


	//----- nvinfo : EIATTR_KPARAM_INFO
	.align		4
.L_117:
        /*0018*/ 	.byte	0x04, 0x17
        /*001a*/ 	.short	(.L_119 - .L_118)
.L_118:
        /*001c*/ 	.word	0x00000000
        /*0020*/ 	.short	0x0004
        /*0022*/ 	.short	0x0020
        /*0024*/ 	.byte	0x00, 0xf0, 0x11, 0x00


	//----- nvinfo : EIATTR_KPARAM_INFO
	.align		4
.L_119:
        /*0028*/ 	.byte	0x04, 0x17
        /*002a*/ 	.short	(.L_121 - .L_120)
.L_120:
        /*002c*/ 	.word	0x00000000
        /*0030*/ 	.short	0x0003
        /*0032*/ 	.short	0x0018
        /*0034*/ 	.byte	0x00, 0xf5, 0x21, 0x00


	//----- nvinfo : EIATTR_KPARAM_INFO
	.align		4
.L_121:
        /*0038*/ 	.byte	0x04, 0x17
        /*003a*/ 	.short	(.L_123 - .L_122)
.L_122:
        /*003c*/ 	.word	0x00000000
        /*0040*/ 	.short	0x0002
        /*0042*/ 	.short	0x0010
        /*0044*/ 	.byte	0x00, 0xf5, 0x21, 0x00


	//----- nvinfo : EIATTR_KPARAM_INFO
	.align		4
.L_123:
        /*0048*/ 	.byte	0x04, 0x17
        /*004a*/ 	.short	(.L_125 - .L_124)
.L_124:
        /*004c*/ 	.word	0x00000000
        /*0050*/ 	.short	0x0001
        /*0052*/ 	.short	0x0008
        /*0054*/ 	.byte	0x00, 0xf5, 0x21, 0x00


	//----- nvinfo : EIATTR_KPARAM_INFO
	.align		4
.L_125:
        /*0058*/ 	.byte	0x04, 0x17
        /*005a*/ 	.short	(.L_127 - .L_126)
.L_126:
        /*005c*/ 	.word	0x00000000
        /*0060*/ 	.short	0x0000
        /*0062*/ 	.short	0x0000
        /*0064*/ 	.byte	0x00, 0xf5, 0x21, 0x00


	//----- nvinfo : EIATTR_SPARSE_MMA_MASK
	.align		4
.L_127:
        /*0068*/ 	.byte	0x03, 0x50
        /*006a*/ 	.short	0x0000


	//----- nvinfo : EIATTR_MAXREG_COUNT
	.align		4
        /*006c*/ 	.byte	0x03, 0x1b
        /*006e*/ 	.short	0x00ff


	//----- nvinfo : EIATTR_MERCURY_ISA_VERSION
	.align		4
        /*0070*/ 	.byte	0x03, 0x5f
        /*0072*/ 	.short	0x0101


	//----- nvinfo : EIATTR_VRC_CTA_INIT_COUNT
	.align		4
        /*0074*/ 	.byte	0x02, 0x4a
	.zero		1
	.zero		1


	//----- nvinfo : EIATTR_EXIT_INSTR_OFFSETS
	.align		4
        /*0078*/ 	.byte	0x04, 0x1c
        /*007a*/ 	.short	(.L_129 - .L_128)


	//   ....[0]....
.L_128:
        /*007c*/ 	.word	0x000000c0


	//   ....[1]....
        /*0080*/ 	.word	0x000008b0


	//----- nvinfo : EIATTR_CRS_STACK_SIZE
	.align		4
.L_129:
        /*0084*/ 	.byte	0x04, 0x1e
        /*0086*/ 	.short	(.L_131 - .L_130)
.L_130:
        /*0088*/ 	.word	0x00000000


	//----- nvinfo : EIATTR_CBANK_PARAM_SIZE
	.align		4
.L_131:
        /*008c*/ 	.byte	0x03, 0x19
        /*008e*/ 	.short	0x0028


	//----- nvinfo : EIATTR_PARAM_CBANK
	.align		4
        /*0090*/ 	.byte	0x04, 0x0a
        /*0092*/ 	.short	(.L_133 - .L_132)
	.align		4
.L_132:
        /*0094*/ 	.word	index@(.nv.constant0._Z8hsvToRgbPhPKfS1_S1_ii)
        /*0098*/ 	.short	0x0380
        /*009a*/ 	.short	0x0028


	//----- nvinfo : EIATTR_SW_WAR
	.align		4
.L_133:
        /*009c*/ 	.byte	0x04, 0x36
        /*009e*/ 	.short	(.L_135 - .L_134)
.L_134:
        /*00a0*/ 	.word	0x00000008
.L_135:


//--------------------- .nv.info._Z8rgbToHsvPfS_S_PKhii --------------------------
	.section	.nv.info._Z8rgbToHsvPfS_S_PKhii,"",@"SHT_CUDA_INFO"
	.sectionflags	@""
	.align	4


	//----- nvinfo : EIATTR_CUDA_API_VERSION
	.align		4
        /*0000*/ 	.byte	0x04, 0x37
        /*0002*/ 	.short	(.L_137 - .L_136)
.L_136:
        /*0004*/ 	.word	0x00000082


	//----- nvinfo : EIATTR_KPARAM_INFO
	.align		4
.L_137:
        /*0008*/ 	.byte	0x04, 0x17
        /*000a*/ 	.short	(.L_139 - .L_138)
.L_138:
        /*000c*/ 	.word	0x00000000
        /*0010*/ 	.short	0x0005
        /*0012*/ 	.short	0x0024
        /*0014*/ 	.byte	0x00, 0xf0, 0x11, 0x00


	//----- nvinfo : EIATTR_KPARAM_INFO
	.align		4
.L_139:
        /*0018*/ 	.byte	0x04, 0x17
        /*001a*/ 	.short	(.L_141 - .L_140)
.L_140:
        /*001c*/ 	.word	0x00000000
        /*0020*/ 	.short	0x0004
        /*0022*/ 	.short	0x0020
        /*0024*/ 	.byte	0x00, 0xf0, 0x11, 0x00


	//----- nvinfo : EIATTR_KPARAM_INFO
	.align		4
.L_141:
        /*0028*/ 	.byte	0x04, 0x17
        /*002a*/ 	.short	(.L_143 - .L_142)
.L_142:
        /*002c*/ 	.word	0x00000000
        /*0030*/ 	.short	0x0003
        /*0032*/ 	.short	0x0018
        /*0034*/ 	.byte	0x00, 0xf5, 0x21, 0x00


	//----- nvinfo : EIATTR_KPARAM_INFO
	.align		4
.L_143:
        /*0038*/ 	.byte	0x04, 0x17
        /*003a*/ 	.short	(.L_145 - .L_144)
.L_144:
        /*003c*/ 	.word	0x00000000
        /*0040*/ 	.short	0x0002
        /*0042*/ 	.short	0x0010
        /*0044*/ 	.byte	0x00, 0xf5, 0x21, 0x00


	//----- nvinfo : EIATTR_KPARAM_INFO
	.align		4
.L_145:
        /*0048*/ 	.byte	0x04, 0x17
        /*004a*/ 	.short	(.L_147 - .L_146)
.L_146:
        /*004c*/ 	.word	0x00000000
        /*0050*/ 	.short	0x0001
        /*0052*/ 	.short	0x0008
        /*0054*/ 	.byte	0x00, 0xf5, 0x21, 0x00


	//----- nvinfo : EIATTR_KPARAM_INFO
	.align		4
.L_147:
        /*0058*/ 	.byte	0x04, 0x17
        /*005a*/ 	.short	(.L_149 - .L_148)
.L_148:
        /*005c*/ 	.word	0x00000000
        /*0060*/ 	.short	0x0000
        /*0062*/ 	.short	0x0000
        /*0064*/ 	.byte	0x00, 0xf5, 0x21, 0x00


	//----- nvinfo : EIATTR_SPARSE_MMA_MASK
	.align		4
.L_149:
        /*0068*/ 	.byte	0x03, 0x50
        /*006a*/ 	.short	0x0000


	//----- nvinfo : EIATTR_MAXREG_COUNT
	.align		4
        /*006c*/ 	.byte	0x03, 0x1b
        /*006e*/ 	.short	0x00ff


	//----- nvinfo : EIATTR_MERCURY_ISA_VERSION
	.align		4
        /*0070*/ 	.byte	0x03, 0x5f
        /*0072*/ 	.short	0x0101


	//----- nvinfo : EIATTR_VRC_CTA_INIT_COUNT
	.align		4
        /*0074*/ 	.byte	0x02, 0x4a
	.zero		1
	.zero		1


	//----- nvinfo : EIATTR_EXIT_INSTR_OFFSETS
	.align		4
        /*0078*/ 	.byte	0x04, 0x1c
        /*007a*/ 	.short	(.L_151 - .L_150)


	//   ....[0]....
.L_150:
        /*007c*/ 	.word	0x000000c0


	//   ....[1]....
        /*0080*/ 	.word	0x00000db0


	//----- nvinfo : EIATTR_CRS_STACK_SIZE
	.align		4
.L_151:
        /*0084*/ 	.byte	0x04, 0x1e
        /*0086*/ 	.short	(.L_153 - .L_152)
.L_152:
        /*0088*/ 	.word	0x00000000


	//----- nvinfo : EIATTR_CBANK_PARAM_SIZE
	.align		4
.L_153:
        /*008c*/ 	.byte	0x03, 0x19
        /*008e*/ 	.short	0x0028


	//----- nvinfo : EIATTR_PARAM_CBANK
	.align		4
        /*0090*/ 	.byte	0x04, 0x0a
        /*0092*/ 	.short	(.L_155 - .L_154)
	.align		4
.L_154:
        /*0094*/ 	.word	index@(.nv.constant0._Z8rgbToHsvPfS_S_PKhii)
        /*0098*/ 	.short	0x0380
        /*009a*/ 	.short	0x0028


	//----- nvinfo : EIATTR_SW_WAR
	.align		4
.L_155:
        /*009c*/ 	.byte	0x04, 0x36
        /*009e*/ 	.short	(.L_157 - .L_156)
.L_156:
        /*00a0*/ 	.word	0x00000008
.L_157:


//--------------------- .nv.info._Z14resizeBilinearPhPKhiiii --------------------------
	.section	.nv.info._Z14resizeBilinearPhPKhiiii,"",@"SHT_CUDA_INFO"
	.sectionflags	@""
	.align	4


	//----- nvinfo : EIATTR_CUDA_API_VERSION
	.align		4
        /*0000*/ 	.byte	0x04, 0x37
        /*0002*/ 	.short	(.L_159 - .L_158)
.L_158:
        /*0004*/ 	.word	0x00000082


	//----- nvinfo : EIATTR_KPARAM_INFO
	.align		4
.L_159:
        /*0008*/ 	.byte	0x04, 0x17
        /*000a*/ 	.short	(.L_161 - .L_160)
.L_160:
        /*000c*/ 	.word	0x00000000
        /*0010*/ 	.short	0x0005
        /*0012*/ 	.short	0x001c
        /*0014*/ 	.byte	0x00, 0xf0, 0x11, 0x00


	//----- nvinfo : EIATTR_KPARAM_INFO
	.align		4
.L_161:
        /*0018*/ 	.byte	0x04, 0x17
        /*001a*/ 	.short	(.L_163 - .L_162)
.L_162:
        /*001c*/ 	.word	0x00000000
        /*0020*/ 	.short	0x0004
        /*0022*/ 	.short	0x0018
        /*0024*/ 	.byte	0x00, 0xf0, 0x11, 0x00


	//----- nvinfo : EIATTR_KPARAM_INFO
	.align		4
.L_163:
        /*0028*/ 	.byte	0x04, 0x17
        /*002a*/ 	.short	(.L_165 - .L_164)
.L_164:
        /*002c*/ 	.word	0x00000000
        /*0030*/ 	.short	0x0003
        /*0032*/ 	.short	0x0014
        /*0034*/ 	.byte	0x00, 0xf0, 0x11, 0x00


	//----- nvinfo : EIATTR_KPARAM_INFO
	.align		4
.L_165:
        /*0038*/ 	.byte	0x04, 0x17
        /*003a*/ 	.short	(.L_167 - .L_166)
.L_166:
        /*003c*/ 	.word	0x00000000
        /*0040*/ 	.short	0x0002
        /*0042*/ 	.short	0x0010
        /*0044*/ 	.byte	0x00, 0xf0, 0x11, 0x00


	//----- nvinfo : EIATTR_KPARAM_INFO
	.align		4
.L_167:
        /*0048*/ 	.byte	0x04, 0x17
        /*004a*/ 	.short	(.L_169 - .L_168)
.L_168:
        /*004c*/ 	.word	0x00000000
        /*0050*/ 	.short	0x0001
        /*0052*/ 	.short	0x0008
        /*0054*/ 	.byte	0x00, 0xf5, 0x21, 0x00


	//----- nvinfo : EIATTR_KPARAM_INFO
	.align		4
.L_169:
        /*0058*/ 	.byte	0x04, 0x17
        /*005a*/ 	.short	(.L_171 - .L_170)
.L_170:
        /*005c*/ 	.word	0x00000000
        /*0060*/ 	.short	0x0000
        /*0062*/ 	.short	0x0000
        /*0064*/ 	.byte	0x00, 0xf5, 0x21, 0x00


	//----- nvinfo : EIATTR_SPARSE_MMA_MASK
	.align		4
.L_171:
        /*0068*/ 	.byte	0x03, 0x50
        /*006a*/ 	.short	0x0000


	//----- nvinfo : EIATTR_MAXREG_COUNT
	.align		4
        /*006c*/ 	.byte	0x03, 0x1b
        /*006e*/ 	.short	0x00ff


	//----- nvinfo : EIATTR_MERCURY_ISA_VERSION
	.align		4
        /*0070*/ 	.byte	0x03, 0x5f
        /*0072*/ 	.short	0x0101


	//----- nvinfo : EIATTR_VRC_CTA_INIT_COUNT
	.align		4
        /*0074*/ 	.byte	0x02, 0x4a
	.zero		1
	.zero		1


	//----- nvinfo : EIATTR_EXIT_INSTR_OFFSETS
	.align		4
        /*0078*/ 	.byte	0x04, 0x1c
        /*007a*/ 	.short	(.L_173 - .L_172)


	//   ....[0]....
.L_172:
        /*007c*/ 	.word	0x000000c0


	//   ....[1]....
        /*0080*/ 	.word	0x00000960


	//----- nvinfo : EIATTR_CRS_STACK_SIZE
	.align		4
.L_173:
        /*0084*/ 	.byte	0x04, 0x1e
        /*0086*/ 	.short	(.L_175 - .L_174)
.L_174:
        /*0088*/ 	.word	0x00000000


	//----- nvinfo : EIATTR_CBANK_PARAM_SIZE
	.align		4
.L_175:
        /*008c*/ 	.byte	0x03, 0x19
        /*008e*/ 	.short	0x0020


	//----- nvinfo : EIATTR_PARAM_CBANK
	.align		4
        /*0090*/ 	.byte	0x04, 0x0a
        /*0092*/ 	.short	(.L_177 - .L_176)
	.align		4
.L_176:
        /*0094*/ 	.word	index@(.nv.constant0._Z14resizeBilinearPhPKhiiii)
        /*0098*/ 	.short	0x0380
        /*009a*/ 	.short	0x0020


	//----- nvinfo : EIATTR_SW_WAR
	.align		4
.L_177:
        /*009c*/ 	.byte	0x04, 0x36
        /*009e*/ 	.short	(.L_179 - .L_178)
.L_178:
        /*00a0*/ 	.word	0x00000008
.L_179:


//--------------------- .nv.info._Z21resizeNearestNeighborPhPKhiiii --------------------------
	.section	.nv.info._Z21resizeNearestNeighborPhPKhiiii,"",@"SHT_CUDA_INFO"
	.sectionflags	@""
	.align	4


	//----- nvinfo : EIATTR_CUDA_API_VERSION
	.align		4
        /*0000*/ 	.byte	0x04, 0x37
        /*0002*/ 	.short	(.L_181 - .L_180)
.L_180:
        /*0004*/ 	.word	0x00000082


	//----- nvinfo : EIATTR_KPARAM_INFO
	.align		4
.L_181:
        /*0008*/ 	.byte	0x04, 0x17
        /*000a*/ 	.short	(.L_183 - .L_182)
.L_182:
        /*000c*/ 	.word	0x00000000
        /*0010*/ 	.short	0x0005
        /*0012*/ 	.short	0x001c
        /*0014*/ 	.byte	0x00, 0xf0, 0x11, 0x00


	//----- nvinfo : EIATTR_KPARAM_INFO
	.align		4
.L_183:
        /*0018*/ 	.byte	0x04, 0x17
        /*001a*/ 	.short	(.L_185 - .L_184)
.L_184:
        /*001c*/ 	.word	0x00000000
        /*0020*/ 	.short	0x0004
        /*0022*/ 	.short	0x0018
        /*0024*/ 	.byte	0x00, 0xf0, 0x11, 0x00


	//----- nvinfo : EIATTR_KPARAM_INFO
	.align		4
.L_185:
        /*0028*/ 	.byte	0x04, 0x17
        /*002a*/ 	.short	(.L_187 - .L_186)
.L_186:
        /*002c*/ 	.word	0x00000000
        /*0030*/ 	.short	0x0003
        /*0032*/ 	.short	0x0014
        /*0034*/ 	.byte	0x00, 0xf0, 0x11, 0x00


	//----- nvinfo : EIATTR_KPARAM_INFO
	.align		4
.L_187:
        /*0038*/ 	.byte	0x04, 0x17
        /*003a*/ 	.short	(.L_189 - .L_188)
.L_188:
        /*003c*/ 	.word	0x00000000
        /*0040*/ 	.short	0x0002
        /*0042*/ 	.short	0x0010
        /*0044*/ 	.byte	0x00, 0xf0, 0x11, 0x00


	//----- nvinfo : EIATTR_KPARAM_INFO
	.align		4
.L_189:
        /*0048*/ 	.byte	0x04, 0x17
        /*004a*/ 	.short	(.L_191 - .L_190)
.L_190:
        /*004c*/ 	.word	0x00000000
        /*0050*/ 	.short	0x0001
        /*0052*/ 	.short	0x0008
        /*0054*/ 	.byte	0x00, 0xf5, 0x21, 0x00


	//----- nvinfo : EIATTR_KPARAM_INFO
	.align		4
.L_191:
        /*0058*/ 	.byte	0x04, 0x17
        /*005a*/ 	.short	(.L_193 - .L_192)
.L_192:
        /*005c*/ 	.word	0x00000000
        /*0060*/ 	.short	0x0000
        /*0062*/ 	.short	0x0000
        /*0064*/ 	.byte	0x00, 0xf5, 0x21, 0x00


	//----- nvinfo : EIATTR_SPARSE_MMA_MASK
	.align		4
.L_193:
        /*0068*/ 	.byte	0x03, 0x50
        /*006a*/ 	.short	0x0000


	//----- nvinfo : EIATTR_MAXREG_COUNT
	.align		4
        /*006c*/ 	.byte	0x03, 0x1b
        /*006e*/ 	.short	0x00ff


	//----- nvinfo : EIATTR_MERCURY_ISA_VERSION
	.align		4
        /*0070*/ 	.byte	0x03, 0x5f
        /*0072*/ 	.short	0x0101


	//----- nvinfo : EIATTR_VRC_CTA_INIT_COUNT
	.align		4
        /*0074*/ 	.byte	0x02, 0x4a
	.zero		1
	.zero		1


	//----- nvinfo : EIATTR_EXIT_INSTR_OFFSETS
	.align		4
        /*0078*/ 	.byte	0x04, 0x1c
        /*007a*/ 	.short	(.L_195 - .L_194)


	//   ....[0]....
.L_194:
        /*007c*/ 	.word	0x000000c0


	//   ....[1]....
        /*0080*/ 	.word	0x00000480


	//----- nvinfo : EIATTR_CRS_STACK_SIZE
	.align		4
.L_195:
        /*0084*/ 	.byte	0x04, 0x1e
        /*0086*/ 	.short	(.L_197 - .L_196)
.L_196:
        /*0088*/ 	.word	0x00000000


	//----- nvinfo : EIATTR_CBANK_PARAM_SIZE
	.align		4
.L_197:
        /*008c*/ 	.byte	0x03, 0x19
        /*008e*/ 	.short	0x0020


	//----- nvinfo : EIATTR_PARAM_CBANK
	.align		4
        /*0090*/ 	.byte	0x04, 0x0a
        /*0092*/ 	.short	(.L_199 - .L_198)
	.align		4
.L_198:
        /*0094*/ 	.word	index@(.nv.constant0._Z21resizeNearestNeighborPhPKhiiii)
        /*0098*/ 	.short	0x0380
        /*009a*/ 	.short	0x0020


	//----- nvinfo : EIATTR_SW_WAR
	.align		4
.L_199:
        /*009c*/ 	.byte	0x04, 0x36
        /*009e*/ 	.short	(.L_201 - .L_200)
.L_200:
        /*00a0*/ 	.word	0x00000008
.L_201:


//--------------------- .nv.info._Z8applyLUTPhPKhS1_ii --------------------------
	.section	.nv.info._Z8applyLUTPhPKhS1_ii,"",@"SHT_CUDA_INFO"
	.sectionflags	@""
	.align	4


	//----- nvinfo : EIATTR_CUDA_API_VERSION
	.align		4
        /*0000*/ 	.byte	0x04, 0x37
        /*0002*/ 	.short	(.L_203 - .L_202)
.L_202:
        /*0004*/ 	.word	0x00000082


	//----- nvinfo : EIATTR_KPARAM_INFO
	.align		4
.L_203:
        /*0008*/ 	.byte	0x04, 0x17
        /*000a*/ 	.short	(.L_205 - .L_204)
.L_204:
        /*000c*/ 	.word	0x00000000
        /*0010*/ 	.short	0x0004
        /*0012*/ 	.short	0x001c
        /*0014*/ 	.byte	0x00, 0xf0, 0x11, 0x00


	//----- nvinfo : EIATTR_KPARAM_INFO
	.align		4
.L_205:
        /*0018*/ 	.byte	0x04, 0x17
        /*001a*/ 	.short	(.L_207 - .L_206)
.L_206:
        /*001c*/ 	.word	0x00000000
        /*0020*/ 	.short	0x0003
        /*0022*/ 	.short	0x0018
        /*0024*/ 	.byte	0x00, 0xf0, 0x11, 0x00


	//----- nvinfo : EIATTR_KPARAM_INFO
	.align		4
.L_207:
        /*0028*/ 	.byte	0x04, 0x17
        /*002a*/ 	.short	(.L_209 - .L_208)
.L_208:
        /*002c*/ 	.word	0x00000000
        /*0030*/ 	.short	0x0002
        /*0032*/ 	.short	0x0010
        /*0034*/ 	.byte	0x00, 0xf5, 0x21, 0x00


	//----- nvinfo : EIATTR_KPARAM_INFO
	.align		4
.L_209:
        /*0038*/ 	.byte	0x04, 0x17
        /*003a*/ 	.short	(.L_211 - .L_210)
.L_210:
        /*003c*/ 	.word	0x00000000
        /*0040*/ 	.short	0x0001
        /*0042*/ 	.short	0x0008
        /*0044*/ 	.byte	0x00, 0xf5, 0x21, 0x00


	//----- nvinfo : EIATTR_KPARAM_INFO
	.align		4
.L_211:
        /*0048*/ 	.byte	0x04, 0x17
        /*004a*/ 	.short	(.L_213 - .L_212)
.L_212:
        /*004c*/ 	.word	0x00000000
        /*0050*/ 	.short	0x0000
        /*0052*/ 	.short	0x0000
        /*0054*/ 	.byte	0x00, 0xf5, 0x21, 0x00


	//----- nvinfo : EIATTR_SPARSE_MMA_MASK
	.align		4
.L_213:
        /*0058*/ 	.byte	0x03, 0x50
        /*005a*/ 	.short	0x0000


	//----- nvinfo : EIATTR_MAXREG_COUNT
	.align		4
        /*005c*/ 	.byte	0x03, 0x1b
        /*005e*/ 	.short	0x00ff


	//----- nvinfo : EIATTR_MERCURY_ISA_VERSION
	.align		4
        /*0060*/ 	.byte	0x03, 0x5f
        /*0062*/ 	.short	0x0101


	//----- nvinfo : EIATTR_VRC_CTA_INIT_COUNT
	.align		4
        /*0064*/ 	.byte	0x02, 0x4a
	.zero		1
	.zero		1


	//----- nvinfo : EIATTR_EXIT_INSTR_OFFSETS
	.align		4
        /*0068*/ 	.byte	0x04, 0x1c
        /*006a*/ 	.short	(.L_215 - .L_214)


	//   ....[0]....
.L_214:
        /*006c*/ 	.word	0x000000c0


	//   ....[1]....
        /*0070*/ 	.word	0x000001b0


	//----- nvinfo : EIATTR_CBANK_PARAM_SIZE
	.align		4
.L_215:
        /*0074*/ 	.byte	0x03, 0x19
        /*0076*/ 	.short	0x0020


	//----- nvinfo : EIATTR_PARAM_CBANK
	.align		4
        /*0078*/ 	.byte	0x04, 0x0a
        /*007a*/ 	.short	(.L_217 - .L_216)
	.align		4
.L_216:
        /*007c*/ 	.word	index@(.nv.constant0._Z8applyLUTPhPKhS1_ii)
        /*0080*/ 	.short	0x0380
        /*0082*/ 	.short	0x0020


	//----- nvinfo : EIATTR_SW_WAR
	.align		4
.L_217:
        /*0084*/ 	.byte	0x04, 0x36
        /*0086*/ 	.short	(.L_219 - .L_218)
.L_218:
        /*0088*/ 	.word	0x00000008
.L_219:


//--------------------- .nv.info._Z22computeEqualizationLUTPhPKji --------------------------
	.section	.nv.info._Z22computeEqualizationLUTPhPKji,"",@"SHT_CUDA_INFO"
	.sectionflags	@""
	.align	4


	//----- nvinfo : EIATTR_CUDA_API_VERSION
	.align		4
        /*0000*/ 	.byte	0x04, 0x37
        /*0002*/ 	.short	(.L_221 - .L_220)
.L_220:
        /*0004*/ 	.word	0x00000082


	//----- nvinfo : EIATTR_KPARAM_INFO
	.align		4
.L_221:
        /*0008*/ 	.byte	0x04, 0x17
        /*000a*/ 	.short	(.L_223 - .L_222)
.L_222:
        /*000c*/ 	.word	0x00000000
        /*0010*/ 	.short	0x0002
        /*0012*/ 	.short	0x0010
        /*0014*/ 	.byte	0x00, 0xf0, 0x11, 0x00


	//----- nvinfo : EIATTR_KPARAM_INFO
	.align		4
.L_223:
        /*0018*/ 	.byte	0x04, 0x17
        /*001a*/ 	.short	(.L_225 - .L_224)
.L_224:
        /*001c*/ 	.word	0x00000000
        /*0020*/ 	.short	0x0001
        /*0022*/ 	.short	0x0008
        /*0024*/ 	.byte	0x00, 0xf5, 0x21, 0x00


	//----- nvinfo : EIATTR_KPARAM_INFO
	.align		4
.L_225:
        /*0028*/ 	.byte	0x04, 0x17
        /*002a*/ 	.short	(.L_227 - .L_226)
.L_226:
        /*002c*/ 	.word	0x00000000
        /*0030*/ 	.short	0x0000
        /*0032*/ 	.short	0x0000
        /*0034*/ 	.byte	0x00, 0xf5, 0x21, 0x00


	//----- nvinfo : EIATTR_SPARSE_MMA_MASK
	.align		4
.L_227:
        /*0038*/ 	.byte	0x03, 0x50
        /*003a*/ 	.short	0x0000


	//----- nvinfo : EIATTR_MAXREG_COUNT
	.align		4
        /*003c*/ 	.byte	0x03, 0x1b
        /*003e*/ 	.short	0x00ff


	//----- nvinfo : EIATTR_NUM_BARRIERS
	.align		4
        /*0040*/ 	.byte	0x02, 0x4c
        /*0042*/ 	.byte	0x01
	.zero		1


	//----- nvinfo : EIATTR_MERCURY_ISA_VERSION
	.align		4
        /*0044*/ 	.byte	0x03, 0x5f
        /*0046*/ 	.short	0x0101


	//----- nvinfo : EIATTR_VRC_CTA_INIT_COUNT
	.align		4
        /*0048*/ 	.byte	0x02, 0x4a
	.zero		1
	.zero		1


	//----- nvinfo : EIATTR_EXIT_INSTR_OFFSETS
	.align		4
        /*004c*/ 	.byte	0x04, 0x1c
        /*004e*/ 	.short	(.L_229 - .L_228)


	//   ....[0]....
.L_228:
        /*0050*/ 	.word	0x00000630


	//----- nvinfo : EIATTR_CRS_STACK_SIZE
	.align		4
.L_229:
        /*0054*/ 	.byte	0x04, 0x1e
        /*0056*/ 	.short	(.L_231 - .L_230)
.L_230:
        /*0058*/ 	.word	0x00000000


	//----- nvinfo : EIATTR_CBANK_PARAM_SIZE
	.align		4
.L_231:
        /*005c*/ 	.byte	0x03, 0x19
        /*005e*/ 	.short	0x0014


	//----- nvinfo : EIATTR_PARAM_CBANK
	.align		4
        /*0060*/ 	.byte	0x04, 0x0a
        /*0062*/ 	.short	(.L_233 - .L_232)
	.align		4
.L_232:
        /*0064*/ 	.word	index@(.nv.constant0._Z22computeEqualizationLUTPhPKji)
        /*0068*/ 	.short	0x0380
        /*006a*/ 	.short	0x0014


	//----- nvinfo : EIATTR_SW_WAR
	.align		4
.L_233:
        /*006c*/ 	.byte	0x04, 0x36
        /*006e*/ 	.short	(.L_235 - .L_234)
.L_234:
        /*0070*/ 	.word	0x00000008
.L_235:


//--------------------- .nv.info._Z15histogramSharedPjPKhii --------------------------
	.section	.nv.info._Z15histogramSharedPjPKhii,"",@"SHT_CUDA_INFO"
	.sectionflags	@""
	.align	4


	//----- nvinfo : EIATTR_CUDA_API_VERSION
	.align		4
        /*0000*/ 	.byte	0x04, 0x37
        /*0002*/ 	.short	(.L_237 - .L_236)
.L_236:
        /*0004*/ 	.word	0x00000082


	//----- nvinfo : EIATTR_KPARAM_INFO
	.align		4
.L_237:
        /*0008*/ 	.byte	0x04, 0x17
        /*000a*/ 	.short	(.L_239 - .L_238)
.L_238:
        /*000c*/ 	.word	0x00000000
        /*0010*/ 	.short	0x0003
        /*0012*/ 	.short	0x0014
        /*0014*/ 	.byte	0x00, 0xf0, 0x11, 0x00


	//----- nvinfo : EIATTR_KPARAM_INFO
	.align		4
.L_239:
        /*0018*/ 	.byte	0x04, 0x17
        /*001a*/ 	.short	(.L_241 - .L_240)
.L_240:
        /*001c*/ 	.word	0x00000000
        /*0020*/ 	.short	0x0002
        /*0022*/ 	.short	0x0010
        /*0024*/ 	.byte	0x00, 0xf0, 0x11, 0x00


	//----- nvinfo : EIATTR_KPARAM_INFO
	.align		4
.L_241:
        /*0028*/ 	.byte	0x04, 0x17
        /*002a*/ 	.short	(.L_243 - .L_242)
.L_242:
        /*002c*/ 	.word	0x00000000
        /*0030*/ 	.short	0x0001
        /*0032*/ 	.short	0x0008
        /*0034*/ 	.byte	0x00, 0xf5, 0x21, 0x00


	//----- nvinfo : EIATTR_KPARAM_INFO
	.align		4
.L_243:
        /*0038*/ 	.byte	0x04, 0x17
        /*003a*/ 	.short	(.L_245 - .L_244)
.L_244:
        /*003c*/ 	.word	0x00000000
        /*0040*/ 	.short	0x0000
        /*0042*/ 	.short	0x0000
        /*0044*/ 	.byte	0x00, 0xf5, 0x21, 0x00


	//----- nvinfo : EIATTR_SPARSE_MMA_MASK
	.align		4
.L_245:
        /*0048*/ 	.byte	0x03, 0x50
        /*004a*/ 	.short	0x0000


	//----- nvinfo : EIATTR_MAXREG_COUNT
	.align		4
        /*004c*/ 	.byte	0x03, 0x1b
        /*004e*/ 	.short	0x00ff


	//----- nvinfo : EIATTR_NUM_BARRIERS
	.align		4
        /*0050*/ 	.byte	0x02, 0x4c
        /*0052*/ 	.byte	0x01
	.zero		1


	//----- nvinfo : EIATTR_MERCURY_ISA_VERSION
	.align		4
        /*0054*/ 	.byte	0x03, 0x5f
        /*0056*/ 	.short	0x0101


	//----- nvinfo : EIATTR_VRC_CTA_INIT_COUNT
	.align		4
        /*0058*/ 	.byte	0x02, 0x4a
	.zero		1
	.zero		1


	//----- nvinfo : EIATTR_EXIT_INSTR_OFFSETS
	.align		4
        /*005c*/ 	.byte	0x04, 0x1c
        /*005e*/ 	.short	(.L_247 - .L_246)


	//   ....[0]....
.L_246:
        /*0060*/ 	.word	0x00000200


	//   ....[1]....
        /*0064*/ 	.word	0x00000250


	//----- nvinfo : EIATTR_CRS_STACK_SIZE
	.align		4
.L_247:
        /*0068*/ 	.byte	0x04, 0x1e
        /*006a*/ 	.short	(.L_249 - .L_248)
.L_248:
        /*006c*/ 	.word	0x00000000


	//----- nvinfo : EIATTR_CBANK_PARAM_SIZE
	.align		4
.L_249:
        /*0070*/ 	.byte	0x03, 0x19
        /*0072*/ 	.short	0x0018


	//----- nvinfo : EIATTR_PARAM_CBANK
	.align		4
        /*0074*/ 	.byte	0x04, 0x0a
        /*0076*/ 	.short	(.L_251 - .L_250)
	.align		4
.L_250:
        /*0078*/ 	.word	index@(.nv.constant0._Z15histogramSharedPjPKhii)
        /*007c*/ 	.short	0x0380
        /*007e*/ 	.short	0x0018


	//----- nvinfo : EIATTR_SW_WAR
	.align		4
.L_251:
        /*0080*/ 	.byte	0x04, 0x36
        /*0082*/ 	.short	(.L_253 - .L_252)
.L_252:
        /*0084*/ 	.word	0x00000008
.L_253:


//--------------------- .nv.info._Z15histogramAtomicPjPKhii --------------------------
	.section	.nv.info._Z15histogramAtomicPjPKhii,"",@"SHT_CUDA_INFO"
	.sectionflags	@""
	.align	4


	//----- nvinfo : EIATTR_CUDA_API_VERSION
	.align		4
        /*0000*/ 	.byte	0x04, 0x37
        /*0002*/ 	.short	(.L_255 - .L_254)
.L_254:
        /*0004*/ 	.word	0x00000082


	//----- nvinfo : EIATTR_KPARAM_INFO
	.align		4
.L_255:
        /*0008*/ 	.byte	0x04, 0x17
        /*000a*/ 	.short	(.L_257 - .L_256)
.L_256:
        /*000c*/ 	.word	0x00000000
        /*0010*/ 	.short	0x0003
        /*0012*/ 	.short	0x0014
        /*0014*/ 	.byte	0x00, 0xf0, 0x11, 0x00


	//----- nvinfo : EIATTR_KPARAM_INFO
	.align		4
.L_257:
        /*0018*/ 	.byte	0x04, 0x17
        /*001a*/ 	.short	(.L_259 - .L_258)
.L_258:
        /*001c*/ 	.word	0x00000000
        /*0020*/ 	.short	0x0002
        /*0022*/ 	.short	0x0010
        /*0024*/ 	.byte	0x00, 0xf0, 0x11, 0x00


	//----- nvinfo : EIATTR_KPARAM_INFO
	.align		4
.L_259:
        /*0028*/ 	.byte	0x04, 0x17
        /*002a*/ 	.short	(.L_261 - .L_260)
.L_260:
        /*002c*/ 	.word	0x00000000
        /*0030*/ 	.short	0x0001
        /*0032*/ 	.short	0x0008
        /*0034*/ 	.byte	0x00, 0xf5, 0x21, 0x00


	//----- nvinfo : EIATTR_KPARAM_INFO
	.align		4
.L_261:
        /*0038*/ 	.byte	0x04, 0x17
        /*003a*/ 	.short	(.L_263 - .L_262)
.L_262:
        /*003c*/ 	.word	0x00000000
        /*0040*/ 	.short	0x0000
        /*0042*/ 	.short	0x0000
        /*0044*/ 	.byte	0x00, 0xf5, 0x21, 0x00


	//----- nvinfo : EIATTR_SPARSE_MMA_MASK
	.align		4
.L_263:
        /*0048*/ 	.byte	0x03, 0x50
        /*004a*/ 	.short	0x0000


	//----- nvinfo : EIATTR_MAXREG_COUNT
	.align		4
        /*004c*/ 	.byte	0x03, 0x1b
        /*004e*/ 	.short	0x00ff


	//----- nvinfo : EIATTR_MERCURY_ISA_VERSION
	.align		4
        /*0050*/ 	.byte	0x03, 0x5f
        /*0052*/ 	.short	0x0101


	//----- nvinfo : EIATTR_VRC_CTA_INIT_COUNT
	.align		4
        /*0054*/ 	.byte	0x02, 0x4a
	.zero		1
	.zero		1


	//----- nvinfo : EIATTR_EXIT_INSTR_OFFSETS
	.align		4
        /*0058*/ 	.byte	0x04, 0x1c
        /*005a*/ 	.short	(.L_265 - .L_264)


	//   ....[0]....
.L_264:
        /*005c*/ 	.word	0x000000c0


	//   ....[1]....
        /*0060*/ 	.word	0x00000170


	//----- nvinfo : EIATTR_CBANK_PARAM_SIZE
	.align		4
.L_265:
        /*0064*/ 	.byte	0x03, 0x19
        /*0066*/ 	.short	0x0018


	//----- nvinfo : EIATTR_PARAM_CBANK
	.align		4
        /*0068*/ 	.byte	0x04, 0x0a
        /*006a*/ 	.short	(.L_267 - .L_266)
	.align		4
.L_266:
        /*006c*/ 	.word	index@(.nv.constant0._Z15histogramAtomicPjPKhii)
        /*0070*/ 	.short	0x0380
        /*0072*/ 	.short	0x0018


	//----- nvinfo : EIATTR_SW_WAR
	.align		4
.L_267:
        /*0074*/ 	.byte	0x04, 0x36
        /*0076*/ 	.short	(.L_269 - .L_268)
.L_268:
        /*0078*/ 	.word	0x00000008
.L_269:


//--------------------- .nv.info._Z24sobelEdgeDetectionSharedPhPKhii --------------------------
	.section	.nv.info._Z24sobelEdgeDetectionSharedPhPKhii,"",@"SHT_CUDA_INFO"
	.sectionflags	@""
	.align	4


	//----- nvinfo : EIATTR_CUDA_API_VERSION
	.align		4
        /*0000*/ 	.byte	0x04, 0x37
        /*0002*/ 	.short	(.L_271 - .L_270)
.L_270:
        /*0004*/ 	.word	0x00000082


	//----- nvinfo : EIATTR_KPARAM_INFO
	.align		4
.L_271:
        /*0008*/ 	.byte	0x04, 0x17
        /*000a*/ 	.short	(.L_273 - .L_272)
.L_272:
        /*000c*/ 	.word	0x00000000
        /*0010*/ 	.short	0x0003
        /*0012*/ 	.short	0x0014
        /*0014*/ 	.byte	0x00, 0xf0, 0x11, 0x00


	//----- nvinfo : EIATTR_KPARAM_INFO
	.align		4
.L_273:
        /*0018*/ 	.byte	0x04, 0x17
        /*001a*/ 	.short	(.L_275 - .L_274)
.L_274:
        /*001c*/ 	.word	0x00000000
        /*0020*/ 	.short	0x0002
        /*0022*/ 	.short	0x0010
        /*0024*/ 	.byte	0x00, 0xf0, 0x11, 0x00


	//----- nvinfo : EIATTR_KPARAM_INFO
	.align		4
.L_275:
        /*0028*/ 	.byte	0x04, 0x17
        /*002a*/ 	.short	(.L_277 - .L_276)
.L_276:
        /*002c*/ 	.word	0x00000000
        /*0030*/ 	.short	0x0001
        /*0032*/ 	.short	0x0008
        /*0034*/ 	.byte	0x00, 0xf5, 0x21, 0x00


	//----- nvinfo : EIATTR_KPARAM_INFO
	.align		4
.L_277:
        /*0038*/ 	.byte	0x04, 0x17
        /*003a*/ 	.short	(.L_279 - .L_278)
.L_278:
        /*003c*/ 	.word	0x00000000
        /*0040*/ 	.short	0x0000
        /*0042*/ 	.short	0x0000
        /*0044*/ 	.byte	0x00, 0xf5, 0x21, 0x00


	//----- nvinfo : EIATTR_SPARSE_MMA_MASK
	.align		4
.L_279:
        /*0048*/ 	.byte	0x03, 0x50
        /*004a*/ 	.short	0x0000


	//----- nvinfo : EIATTR_MAXREG_COUNT
	.align		4
        /*004c*/ 	.byte	0x03, 0x1b
        /*004e*/ 	.short	0x00ff


	//----- nvinfo : EIATTR_NUM_BARRIERS
	.align		4
        /*0050*/ 	.byte	0x02, 0x4c
        /*0052*/ 	.byte	0x01
	.zero		1


	//----- nvinfo : EIATTR_MERCURY_ISA_VERSION
	.align		4
        /*0054*/ 	.byte	0x03, 0x5f
        /*0056*/ 	.short	0x0101


	//----- nvinfo : EIATTR_VRC_CTA_INIT_COUNT
	.align		4
        /*0058*/ 	.byte	0x02, 0x4a
	.zero		1
	.zero		1


	//----- nvinfo : EIATTR_EXIT_INSTR_OFFSETS
	.align		4
        /*005c*/ 	.byte	0x04, 0x1c
        /*005e*/ 	.short	(.L_281 - .L_280)


	//   ....[0]....
.L_280:
        /*0060*/ 	.word	0x00000730


	//   ....[1]....
        /*0064*/ 	.word	0x00000bd0


	//----- nvinfo : EIATTR_CRS_STACK_SIZE
	.align		4
.L_281:
        /*0068*/ 	.byte	0x04, 0x1e
        /*006a*/ 	.short	(.L_283 - .L_282)
.L_282:
        /*006c*/ 	.word	0x00000000


	//----- nvinfo : EIATTR_CBANK_PARAM_SIZE
	.align		4
.L_283:
        /*0070*/ 	.byte	0x03, 0x19
        /*0072*/ 	.short	0x0018


	//----- nvinfo : EIATTR_PARAM_CBANK
	.align		4
        /*0074*/ 	.byte	0x04, 0x0a
        /*0076*/ 	.short	(.L_285 - .L_284)
	.align		4
.L_284:
        /*0078*/ 	.word	index@(.nv.constant0._Z24sobelEdgeDetectionSharedPhPKhii)
        /*007c*/ 	.short	0x0380
        /*007e*/ 	.short	0x0018


	//----- nvinfo : EIATTR_SW_WAR
	.align		4
.L_285:
        /*0080*/ 	.byte	0x04, 0x36
        /*0082*/ 	.short	(.L_287 - .L_286)
.L_286:
        /*0084*/ 	.word	0x00000008
.L_287:


//--------------------- .nv.info._Z18sobelEdgeDetectionPhPKhii --------------------------
	.section	.nv.info._Z18sobelEdgeDetectionPhPKhii,"",@"SHT_CUDA_INFO"
	.sectionflags	@""
	.align	4


	//----- nvinfo : EIATTR_CUDA_API_VERSION
	.align		4
        /*0000*/ 	.byte	0x04, 0x37
        /*0002*/ 	.short	(.L_289 - .L_288)
.L_288:
        /*0004*/ 	.word	0x00000082


	//----- nvinfo : EIATTR_KPARAM_INFO
	.align		4
.L_289:
        /*0008*/ 	.byte	0x04, 0x17
        /*000a*/ 	.short	(.L_291 - .L_290)
.L_290:
        /*000c*/ 	.word	0x00000000
        /*0010*/ 	.short	0x0003
        /*0012*/ 	.short	0x0014
        /*0014*/ 	.byte	0x00, 0xf0, 0x11, 0x00


	//----- nvinfo : EIATTR_KPARAM_INFO
	.align		4
.L_291:
        /*0018*/ 	.byte	0x04, 0x17
        /*001a*/ 	.short	(.L_293 - .L_292)
.L_292:
        /*001c*/ 	.word	0x00000000
        /*0020*/ 	.short	0x0002
        /*0022*/ 	.short	0x0010
        /*0024*/ 	.byte	0x00, 0xf0, 0x11, 0x00


	//----- nvinfo : EIATTR_KPARAM_INFO
	.align		4
.L_293:
        /*0028*/ 	.byte	0x04, 0x17
        /*002a*/ 	.short	(.L_295 - .L_294)
.L_294:
        /*002c*/ 	.word	0x00000000
        /*0030*/ 	.short	0x0001
        /*0032*/ 	.short	0x0008
        /*0034*/ 	.byte	0x00, 0xf5, 0x21, 0x00


	//----- nvinfo : EIATTR_KPARAM_INFO
	.align		4
.L_295:
        /*0038*/ 	.byte	0x04, 0x17
        /*003a*/ 	.short	(.L_297 - .L_296)
.L_296:
        /*003c*/ 	.word	0x00000000
        /*0040*/ 	.short	0x0000
        /*0042*/ 	.short	0x0000
        /*0044*/ 	.byte	0x00, 0xf5, 0x21, 0x00


	//----- nvinfo : EIATTR_SPARSE_MMA_MASK
	.align		4
.L_297:
        /*0048*/ 	.byte	0x03, 0x50
        /*004a*/ 	.short	0x0000


	//----- nvinfo : EIATTR_MAXREG_COUNT
	.align		4
        /*004c*/ 	.byte	0x03, 0x1b
        /*004e*/ 	.short	0x00ff


	//----- nvinfo : EIATTR_MERCURY_ISA_VERSION
	.align		4
        /*0050*/ 	.byte	0x03, 0x5f
        /*0052*/ 	.short	0x0101


	//----- nvinfo : EIATTR_VRC_CTA_INIT_COUNT
	.align		4
        /*0054*/ 	.byte	0x02, 0x4a
	.zero		1
	.zero		1


	//----- nvinfo : EIATTR_EXIT_INSTR_OFFSETS
	.align		4
        /*0058*/ 	.byte	0x04, 0x1c
        /*005a*/ 	.short	(.L_299 - .L_298)


	//   ....[0]....
.L_298:
        /*005c*/ 	.word	0x00000af0


	//   ....[1]....
        /*0060*/ 	.word	0x00000b20


	//   ....[2]....
        /*0064*/ 	.word	0x00000b80


	//----- nvinfo : EIATTR_CRS_STACK_SIZE
	.align		4
.L_299:
        /*0068*/ 	.byte	0x04, 0x1e
        /*006a*/ 	.short	(.L_301 - .L_300)
.L_300:
        /*006c*/ 	.word	0x00000000


	//----- nvinfo : EIATTR_CBANK_PARAM_SIZE
	.align		4
.L_301:
        /*0070*/ 	.byte	0x03, 0x19
        /*0072*/ 	.short	0x0018


	//----- nvinfo : EIATTR_PARAM_CBANK
	.align		4
        /*0074*/ 	.byte	0x04, 0x0a
        /*0076*/ 	.short	(.L_303 - .L_302)
	.align		4
.L_302:
        /*0078*/ 	.word	index@(.nv.constant0._Z18sobelEdgeDetectionPhPKhii)
        /*007c*/ 	.short	0x0380
        /*007e*/ 	.short	0x0018


	//----- nvinfo : EIATTR_SW_WAR
	.align		4
.L_303:
        /*0080*/ 	.byte	0x04, 0x36
        /*0082*/ 	.short	(.L_305 - .L_304)
.L_304:
        /*0084*/ 	.word	0x00000008
.L_305:


//--------------------- .nv.info._Z20gaussianBlurVerticalPhPKhii --------------------------
	.section	.nv.info._Z20gaussianBlurVerticalPhPKhii,"",@"SHT_CUDA_INFO"
	.sectionflags	@""
	.align	4


	//----- nvinfo : EIATTR_CUDA_API_VERSION
	.align		4
        /*0000*/ 	.byte	0x04, 0x37
        /*0002*/ 	.short	(.L_307 - .L_306)
.L_306:
        /*0004*/ 	.word	0x00000082


	//----- nvinfo : EIATTR_KPARAM_INFO
	.align		4
.L_307:
        /*0008*/ 	.byte	0x04, 0x17
        /*000a*/ 	.short	(.L_309 - .L_308)
.L_308:
        /*000c*/ 	.word	0x00000000
        /*0010*/ 	.short	0x0003
        /*0012*/ 	.short	0x0014
        /*0014*/ 	.byte	0x00, 0xf0, 0x11, 0x00


	//----- nvinfo : EIATTR_KPARAM_INFO
	.align		4
.L_309:
        /*0018*/ 	.byte	0x04, 0x17
        /*001a*/ 	.short	(.L_311 - .L_310)
.L_310:
        /*001c*/ 	.word	0x00000000
        /*0020*/ 	.short	0x0002
        /*0022*/ 	.short	0x0010
        /*0024*/ 	.byte	0x00, 0xf0, 0x11, 0x00


	//----- nvinfo : EIATTR_KPARAM_INFO
	.align		4
.L_311:
        /*0028*/ 	.byte	0x04, 0x17
        /*002a*/ 	.short	(.L_313 - .L_312)
.L_312:
        /*002c*/ 	.word	0x00000000
        /*0030*/ 	.short	0x0001
        /*0032*/ 	.short	0x0008
        /*0034*/ 	.byte	0x00, 0xf5, 0x21, 0x00


	//----- nvinfo : EIATTR_KPARAM_INFO
	.align		4
.L_313:
        /*0038*/ 	.byte	0x04, 0x17
        /*003a*/ 	.short	(.L_315 - .L_314)
.L_314:
        /*003c*/ 	.word	0x00000000
        /*0040*/ 	.short	0x0000
        /*0042*/ 	.short	0x0000
        /*0044*/ 	.byte	0x00, 0xf5, 0x21, 0x00


	//----- nvinfo : EIATTR_SPARSE_MMA_MASK
	.align		4
.L_315:
        /*0048*/ 	.byte	0x03, 0x50
        /*004a*/ 	.short	0x0000


	//----- nvinfo : EIATTR_MAXREG_COUNT
	.align		4
        /*004c*/ 	.byte	0x03, 0x1b
        /*004e*/ 	.short	0x00ff


	//----- nvinfo : EIATTR_MERCURY_ISA_VERSION
	.align		4
        /*0050*/ 	.byte	0x03, 0x5f
        /*0052*/ 	.short	0x0101


	//----- nvinfo : EIATTR_VRC_CTA_INIT_COUNT
	.align		4
        /*0054*/ 	.byte	0x02, 0x4a
	.zero		1
	.zero		1


	//----- nvinfo : EIATTR_EXIT_INSTR_OFFSETS
	.align		4
        /*0058*/ 	.byte	0x04, 0x1c
        /*005a*/ 	.short	(.L_317 - .L_316)


	//   ....[0]....
.L_316:
        /*005c*/ 	.word	0x000000c0


	//   ....[1]....
        /*0060*/ 	.word	0x00000650


	//----- nvinfo : EIATTR_CBANK_PARAM_SIZE
	.align		4
.L_317:
        /*0064*/ 	.byte	0x03, 0x19
        /*0066*/ 	.short	0x0018


	//----- nvinfo : EIATTR_PARAM_CBANK
	.align		4
        /*0068*/ 	.byte	0x04, 0x0a
        /*006a*/ 	.short	(.L_319 - .L_318)
	.align		4
.L_318:
        /*006c*/ 	.word	index@(.nv.constant0._Z20gaussianBlurVerticalPhPKhii)
        /*0070*/ 	.short	0x0380
        /*0072*/ 	.short	0x0018


	//----- nvinfo : EIATTR_SW_WAR
	.align		4
.L_319:
        /*0074*/ 	.byte	0x04, 0x36
        /*0076*/ 	.short	(.L_321 - .L_320)
.L_320:
        /*0078*/ 	.word	0x00000008
.L_321:


//--------------------- .nv.info._Z22gaussianBlurHorizontalPhPKhii --------------------------
	.section	.nv.info._Z22gaussianBlurHorizontalPhPKhii,"",@"SHT_CUDA_INFO"
	.sectionflags	@""
	.align	4


	//----- nvinfo : EIATTR_CUDA_API_VERSION
	.align		4
        /*0000*/ 	.byte	0x04, 0x37
        /*0002*/ 	.short	(.L_323 - .L_322)
.L_322:
        /*0004*/ 	.word	0x00000082


	//----- nvinfo : EIATTR_KPARAM_INFO
	.align		4
.L_323:
        /*0008*/ 	.byte	0x04, 0x17
        /*000a*/ 	.short	(.L_325 - .L_324)
.L_324:
        /*000c*/ 	.word	0x00000000
        /*0010*/ 	.short	0x0003
        /*0012*/ 	.short	0x0014
        /*0014*/ 	.byte	0x00, 0xf0, 0x11, 0x00


	//----- nvinfo : EIATTR_KPARAM_INFO
	.align		4
.L_325:
        /*0018*/ 	.byte	0x04, 0x17
        /*001a*/ 	.short	(.L_327 - .L_326)
.L_326:
        /*001c*/ 	.word	0x00000000
        /*0020*/ 	.short	0x0002
        /*0022*/ 	.short	0x0010
        /*0024*/ 	.byte	0x00, 0xf0, 0x11, 0x00


	//----- nvinfo : EIATTR_KPARAM_INFO
	.align		4
.L_327:
        /*0028*/ 	.byte	0x04, 0x17
        /*002a*/ 	.short	(.L_329 - .L_328)
.L_328:
        /*002c*/ 	.word	0x00000000
        /*0030*/ 	.short	0x0001
        /*0032*/ 	.short	0x0008
        /*0034*/ 	.byte	0x00, 0xf5, 0x21, 0x00


	//----- nvinfo : EIATTR_KPARAM_INFO
	.align		4
.L_329:
        /*0038*/ 	.byte	0x04, 0x17
        /*003a*/ 	.short	(.L_331 - .L_330)
.L_330:
        /*003c*/ 	.word	0x00000000
        /*0040*/ 	.short	0x0000
        /*0042*/ 	.short	0x0000
        /*0044*/ 	.byte	0x00, 0xf5, 0x21, 0x00


	//----- nvinfo : EIATTR_SPARSE_MMA_MASK
	.align		4
.L_331:
        /*0048*/ 	.byte	0x03, 0x50
        /*004a*/ 	.short	0x0000


	//----- nvinfo : EIATTR_MAXREG_COUNT
	.align		4
        /*004c*/ 	.byte	0x03, 0x1b
        /*004e*/ 	.short	0x00ff


	//----- nvinfo : EIATTR_MERCURY_ISA_VERSION
	.align		4
        /*0050*/ 	.byte	0x03, 0x5f
        /*0052*/ 	.short	0x0101


	//----- nvinfo : EIATTR_VRC_CTA_INIT_COUNT
	.align		4
        /*0054*/ 	.byte	0x02, 0x4a
	.zero		1
	.zero		1


	//----- nvinfo : EIATTR_EXIT_INSTR_OFFSETS
	.align		4
        /*0058*/ 	.byte	0x04, 0x1c
        /*005a*/ 	.short	(.L_333 - .L_332)


	//   ....[0]....
.L_332:
        /*005c*/ 	.word	0x000000c0


	//   ....[1]....
        /*0060*/ 	.word	0x00000680


	//----- nvinfo : EIATTR_CBANK_PARAM_SIZE
	.align		4
.L_333:
        /*0064*/ 	.byte	0x03, 0x19
        /*0066*/ 	.short	0x0018


	//----- nvinfo : EIATTR_PARAM_CBANK
	.align		4
        /*0068*/ 	.byte	0x04, 0x0a
        /*006a*/ 	.short	(.L_335 - .L_334)
	.align		4
.L_334:
        /*006c*/ 	.word	index@(.nv.constant0._Z22gaussianBlurHorizontalPhPKhii)
        /*0070*/ 	.short	0x0380
        /*0072*/ 	.short	0x0018


	//----- nvinfo : EIATTR_SW_WAR
	.align		4
.L_335:
        /*0074*/ 	.byte	0x04, 0x36
        /*0076*/ 	.short	(.L_337 - .L_336)
.L_336:
        /*0078*/ 	.word	0x00000008
.L_337:


//--------------------- .nv.info._Z18gaussianBlurSharedPhPKhii --------------------------
	.section	.nv.info._Z18gaussianBlurSharedPhPKhii,"",@"SHT_CUDA_INFO"
	.sectionflags	@""
	.align	4


	//----- nvinfo : EIATTR_CUDA_API_VERSION
	.align		4
        /*0000*/ 	.byte	0x04, 0x37
        /*0002*/ 	.short	(.L_339 - .L_338)
.L_338:
        /*0004*/ 	.word	0x00000082


	//----- nvinfo : EIATTR_KPARAM_INFO
	.align		4
.L_339:
        /*0008*/ 	.byte	0x04, 0x17
        /*000a*/ 	.short	(.L_341 - .L_340)
.L_340:
        /*000c*/ 	.word	0x00000000
        /*0010*/ 	.short	0x0003
        /*0012*/ 	.short	0x0014
        /*0014*/ 	.byte	0x00, 0xf0, 0x11, 0x00


	//----- nvinfo : EIATTR_KPARAM_INFO
	.align		4
.L_341:
        /*0018*/ 	.byte	0x04, 0x17
        /*001a*/ 	.short	(.L_343 - .L_342)
.L_342:
        /*001c*/ 	.word	0x00000000
        /*0020*/ 	.short	0x0002
        /*0022*/ 	.short	0x0010
        /*0024*/ 	.byte	0x00, 0xf0, 0x11, 0x00


	//----- nvinfo : EIATTR_KPARAM_INFO
	.align		4
.L_343:
        /*0028*/ 	.byte	0x04, 0x17
        /*002a*/ 	.short	(.L_345 - .L_344)
.L_344:
        /*002c*/ 	.word	0x00000000
        /*0030*/ 	.short	0x0001
        /*0032*/ 	.short	0x0008
        /*0034*/ 	.byte	0x00, 0xf5, 0x21, 0x00


	//----- nvinfo : EIATTR_KPARAM_INFO
	.align		4
.L_345:
        /*0038*/ 	.byte	0x04, 0x17
        /*003a*/ 	.short	(.L_347 - .L_346)
.L_346:
        /*003c*/ 	.word	0x00000000
        /*0040*/ 	.short	0x0000
        /*0042*/ 	.short	0x0000
        /*0044*/ 	.byte	0x00, 0xf5, 0x21, 0x00


	//----- nvinfo : EIATTR_SPARSE_MMA_MASK
	.align		4
.L_347:
        /*0048*/ 	.byte	0x03, 0x50
        /*004a*/ 	.short	0x0000


	//----- nvinfo : EIATTR_MAXREG_COUNT
	.align		4
        /*004c*/ 	.byte	0x03, 0x1b
        /*004e*/ 	.short	0x00ff


	//----- nvinfo : EIATTR_NUM_BARRIERS
	.align		4
        /*0050*/ 	.byte	0x02, 0x4c
        /*0052*/ 	.byte	0x01
	.zero		1


	//----- nvinfo : EIATTR_MERCURY_ISA_VERSION
	.align		4
        /*0054*/ 	.byte	0x03, 0x5f
        /*0056*/ 	.short	0x0101


	//----- nvinfo : EIATTR_VRC_CTA_INIT_COUNT
	.align		4
        /*0058*/ 	.byte	0x02, 0x4a
	.zero		1
	.zero		1


	//----- nvinfo : EIATTR_EXIT_INSTR_OFFSETS
	.align		4
        /*005c*/ 	.byte	0x04, 0x1c
        /*005e*/ 	.short	(.L_349 - .L_348)


	//   ....[0]....
.L_348:
        /*0060*/ 	.word	0x00000220


	//   ....[1]....
        /*0064*/ 	.word	0x00000270


	//   ....[2]....
        /*0068*/ 	.word	0x00001210


	//----- nvinfo : EIATTR_CBANK_PARAM_SIZE
	.align		4
.L_349:
        /*006c*/ 	.byte	0x03, 0x19
        /*006e*/ 	.short	0x0018


	//----- nvinfo : EIATTR_PARAM_CBANK
	.align		4
        /*0070*/ 	.byte	0x04, 0x0a
        /*0072*/ 	.short	(.L_351 - .L_350)
	.align		4
.L_350:
        /*0074*/ 	.word	index@(.nv.constant0._Z18gaussianBlurSharedPhPKhii)
        /*0078*/ 	.short	0x0380
        /*007a*/ 	.short	0x0018


	//----- nvinfo : EIATTR_SW_WAR
	.align		4
.L_351:
        /*007c*/ 	.byte	0x04, 0x36
        /*007e*/ 	.short	(.L_353 - .L_352)
.L_352:
        /*0080*/ 	.word	0x00000008
.L_353:


//--------------------- .nv.info._Z17gaussianBlurBasicPhPKhii --------------------------
	.section	.nv.info._Z17gaussianBlurBasicPhPKhii,"",@"SHT_CUDA_INFO"
	.sectionflags	@""
	.align	4


	//----- nvinfo : EIATTR_CUDA_API_VERSION
	.align		4
        /*0000*/ 	.byte	0x04, 0x37
        /*0002*/ 	.short	(.L_355 - .L_354)
.L_354:
        /*0004*/ 	.word	0x00000082


	//----- nvinfo : EIATTR_KPARAM_INFO
	.align		4
.L_355:
        /*0008*/ 	.byte	0x04, 0x17
        /*000a*/ 	.short	(.L_357 - .L_356)
.L_356:
        /*000c*/ 	.word	0x00000000
        /*0010*/ 	.short	0x0003
        /*0012*/ 	.short	0x0014
        /*0014*/ 	.byte	0x00, 0xf0, 0x11, 0x00


	//----- nvinfo : EIATTR_KPARAM_INFO
	.align		4
.L_357:
        /*0018*/ 	.byte	0x04, 0x17
        /*001a*/ 	.short	(.L_359 - .L_358)
.L_358:
        /*001c*/ 	.word	0x00000000
        /*0020*/ 	.short	0x0002
        /*0022*/ 	.short	0x0010
        /*0024*/ 	.byte	0x00, 0xf0, 0x11, 0x00


	//----- nvinfo : EIATTR_KPARAM_INFO
	.align		4
.L_359:
        /*0028*/ 	.byte	0x04, 0x17
        /*002a*/ 	.short	(.L_361 - .L_360)
.L_360:
        /*002c*/ 	.word	0x00000000
        /*0030*/ 	.short	0x0001
        /*0032*/ 	.short	0x0008
        /*0034*/ 	.byte	0x00, 0xf5, 0x21, 0x00


	//----- nvinfo : EIATTR_KPARAM_INFO
	.align		4
.L_361:
        /*0038*/ 	.byte	0x04, 0x17
        /*003a*/ 	.short	(.L_363 - .L_362)
.L_362:
        /*003c*/ 	.word	0x00000000
        /*0040*/ 	.short	0x0000
        /*0042*/ 	.short	0x0000
        /*0044*/ 	.byte	0x00, 0xf5, 0x21, 0x00


	//----- nvinfo : EIATTR_SPARSE_MMA_MASK
	.align		4
.L_363:
        /*0048*/ 	.byte	0x03, 0x50
        /*004a*/ 	.short	0x0000


	//----- nvinfo : EIATTR_MAXREG_COUNT
	.align		4
        /*004c*/ 	.byte	0x03, 0x1b
        /*004e*/ 	.short	0x00ff


	//----- nvinfo : EIATTR_MERCURY_ISA_VERSION
	.align		4
        /*0050*/ 	.byte	0x03, 0x5f
        /*0052*/ 	.short	0x0101


	//----- nvinfo : EIATTR_VRC_CTA_INIT_COUNT
	.align		4
        /*0054*/ 	.byte	0x02, 0x4a
	.zero		1
	.zero		1


	//----- nvinfo : EIATTR_EXIT_INSTR_OFFSETS
	.align		4
        /*0058*/ 	.byte	0x04, 0x1c
        /*005a*/ 	.short	(.L_365 - .L_364)


	//   ....[0]....
.L_364:
        /*005c*/ 	.word	0x000000c0


	//   ....[1]....
        /*0060*/ 	.word	0x00001810


	//----- nvinfo : EIATTR_CBANK_PARAM_SIZE
	.align		4
.L_365:
        /*0064*/ 	.byte	0x03, 0x19
        /*0066*/ 	.short	0x0018


	//----- nvinfo : EIATTR_PARAM_CBANK
	.align		4
        /*0068*/ 	.byte	0x04, 0x0a
        /*006a*/ 	.short	(.L_367 - .L_366)
	.align		4
.L_366:
        /*006c*/ 	.word	index@(.nv.constant0._Z17gaussianBlurBasicPhPKhii)
        /*0070*/ 	.short	0x0380
        /*0072*/ 	.short	0x0018


	//----- nvinfo : EIATTR_SW_WAR
	.align		4
.L_367:
        /*0074*/ 	.byte	0x04, 0x36
        /*0076*/ 	.short	(.L_369 - .L_368)
.L_368:
        /*0078*/ 	.word	0x00000008
.L_369:


//--------------------- .nv.info._Z23rgbToGrayscaleOptimizedPhPK6uchar3ii --------------------------
	.section	.nv.info._Z23rgbToGrayscaleOptimizedPhPK6uchar3ii,"",@"SHT_CUDA_INFO"
	.sectionflags	@""
	.align	4


	//----- nvinfo : EIATTR_CUDA_API_VERSION
	.align		4
        /*0000*/ 	.byte	0x04, 0x37
        /*0002*/ 	.short	(.L_371 - .L_370)
.L_370:
        /*0004*/ 	.word	0x00000082


	//----- nvinfo : EIATTR_KPARAM_INFO
	.align		4
.L_371:
        /*0008*/ 	.byte	0x04, 0x17
        /*000a*/ 	.short	(.L_373 - .L_372)
.L_372:
        /*000c*/ 	.word	0x00000000
        /*0010*/ 	.short	0x0003
        /*0012*/ 	.short	0x0014
        /*0014*/ 	.byte	0x00, 0xf0, 0x11, 0x00


	//----- nvinfo : EIATTR_KPARAM_INFO
	.align		4
.L_373:
        /*0018*/ 	.byte	0x04, 0x17
        /*001a*/ 	.short	(.L_375 - .L_374)
.L_374:
        /*001c*/ 	.word	0x00000000
        /*0020*/ 	.short	0x0002
        /*0022*/ 	.short	0x0010
        /*0024*/ 	.byte	0x00, 0xf0, 0x11, 0x00


	//----- nvinfo : EIATTR_KPARAM_INFO
	.align		4
.L_375:
        /*0028*/ 	.byte	0x04, 0x17
        /*002a*/ 	.short	(.L_377 - .L_376)
.L_376:
        /*002c*/ 	.word	0x00000000
        /*0030*/ 	.short	0x0001
        /*0032*/ 	.short	0x0008
        /*0034*/ 	.byte	0x00, 0xf5, 0x21, 0x00


	//----- nvinfo : EIATTR_KPARAM_INFO
	.align		4
.L_377:
        /*0038*/ 	.byte	0x04, 0x17
        /*003a*/ 	.short	(.L_379 - .L_378)
.L_378:
        /*003c*/ 	.word	0x00000000
        /*0040*/ 	.short	0x0000
        /*0042*/ 	.short	0x0000
        /*0044*/ 	.byte	0x00, 0xf5, 0x21, 0x00


	//----- nvinfo : EIATTR_SPARSE_MMA_MASK
	.align		4
.L_379:
        /*0048*/ 	.byte	0x03, 0x50
        /*004a*/ 	.short	0x0000


	//----- nvinfo : EIATTR_MAXREG_COUNT
	.align		4
        /*004c*/ 	.byte	0x03, 0x1b
        /*004e*/ 	.short	0x00ff


	//----- nvinfo : EIATTR_MERCURY_ISA_VERSION
	.align		4
        /*0050*/ 	.byte	0x03, 0x5f
        /*0052*/ 	.short	0x0101


	//----- nvinfo : EIATTR_VRC_CTA_INIT_COUNT
	.align		4
        /*0054*/ 	.byte	0x02, 0x4a
	.zero		1
	.zero		1


	//----- nvinfo : EIATTR_EXIT_INSTR_OFFSETS
	.align		4
        /*0058*/ 	.byte	0x04, 0x1c
        /*005a*/ 	.short	(.L_381 - .L_380)


	//   ....[0]....
.L_380:
        /*005c*/ 	.word	0x000000c0


	//   ....[1]....
        /*0060*/ 	.word	0x000001e0


	//----- nvinfo : EIATTR_CBANK_PARAM_SIZE
	.align		4
.L_381:
        /*0064*/ 	.byte	0x03, 0x19
        /*0066*/ 	.short	0x0018


	//----- nvinfo : EIATTR_PARAM_CBANK
	.align		4
        /*0068*/ 	.byte	0x04, 0x0a
        /*006a*/ 	.short	(.L_383 - .L_382)
	.align		4
.L_382:
        /*006c*/ 	.word	index@(.nv.constant0._Z23rgbToGrayscaleOptimizedPhPK6uchar3ii)
        /*0070*/ 	.short	0x0380
        /*0072*/ 	.short	0x0018


	//----- nvinfo : EIATTR_SW_WAR
	.align		4
.L_383:
        /*0074*/ 	.byte	0x04, 0x36
        /*0076*/ 	.short	(.L_385 - .L_384)
.L_384:
        /*0078*/ 	.word	0x00000008
.L_385:


//--------------------- .nv.info._Z20rgbToGrayscaleKernelPhPKhii --------------------------
	.section	.nv.info._Z20rgbToGrayscaleKernelPhPKhii,"",@"SHT_CUDA_INFO"
	.sectionflags	@""
	.align	4


	//----- nvinfo : EIATTR_CUDA_API_VERSION
	.align		4
        /*0000*/ 	.byte	0x04, 0x37
        /*0002*/ 	.short	(.L_387 - .L_386)
.L_386:
        /*0004*/ 	.word	0x00000082


	//----- nvinfo : EIATTR_KPARAM_INFO
	.align		4
.L_387:
        /*0008*/ 	.byte	0x04, 0x17
        /*000a*/ 	.short	(.L_389 - .L_388)
.L_388:
        /*000c*/ 	.word	0x00000000
        /*0010*/ 	.short	0x0003
        /*0012*/ 	.short	0x0014
        /*0014*/ 	.byte	0x00, 0xf0, 0x11, 0x00


	//----- nvinfo : EIATTR_KPARAM_INFO
	.align		4
.L_389:
        /*0018*/ 	.byte	0x04, 0x17
        /*001a*/ 	.short	(.L_391 - .L_390)
.L_390:
        /*001c*/ 	.word	0x00000000
        /*0020*/ 	.short	0x0002
        /*0022*/ 	.short	0x0010
        /*0024*/ 	.byte	0x00, 0xf0, 0x11, 0x00


	//----- nvinfo : EIATTR_KPARAM_INFO
	.align		4
.L_391:
        /*0028*/ 	.byte	0x04, 0x17
        /*002a*/ 	.short	(.L_393 - .L_392)
.L_392:
        /*002c*/ 	.word	0x00000000
        /*0030*/ 	.short	0x0001
        /*0032*/ 	.short	0x0008
        /*0034*/ 	.byte	0x00, 0xf5, 0x21, 0x00


	//----- nvinfo : EIATTR_KPARAM_INFO
	.align		4
.L_393:
        /*0038*/ 	.byte	0x04, 0x17
        /*003a*/ 	.short	(.L_395 - .L_394)
.L_394:
        /*003c*/ 	.word	0x00000000
        /*0040*/ 	.short	0x0000
        /*0042*/ 	.short	0x0000
        /*0044*/ 	.byte	0x00, 0xf5, 0x21, 0x00


	//----- nvinfo : EIATTR_SPARSE_MMA_MASK
	.align		4
.L_395:
        /*0048*/ 	.byte	0x03, 0x50
        /*004a*/ 	.short	0x0000


	//----- nvinfo : EIATTR_MAXREG_COUNT
	.align		4
        /*004c*/ 	.byte	0x03, 0x1b
        /*004e*/ 	.short	0x00ff


	//----- nvinfo : EIATTR_MERCURY_ISA_VERSION
	.align		4
        /*0050*/ 	.byte	0x03, 0x5f
        /*0052*/ 	.short	0x0101


	//----- nvinfo : EIATTR_VRC_CTA_INIT_COUNT
	.align		4
        /*0054*/ 	.byte	0x02, 0x4a
	.zero		1
	.zero		1


	//----- nvinfo : EIATTR_EXIT_INSTR_OFFSETS
	.align		4
        /*0058*/ 	.byte	0x04, 0x1c
        /*005a*/ 	.short	(.L_397 - .L_396)


	//   ....[0]....
.L_396:
        /*005c*/ 	.word	0x000000c0


	//   ....[1]....
        /*0060*/ 	.word	0x00000220


	//----- nvinfo : EIATTR_CBANK_PARAM_SIZE
	.align		4
.L_397:
        /*0064*/ 	.byte	0x03, 0x19
        /*0066*/ 	.short	0x0018


	//----- nvinfo : EIATTR_PARAM_CBANK
	.align		4
        /*0068*/ 	.byte	0x04, 0x0a
        /*006a*/ 	.short	(.L_399 - .L_398)
	.align		4
.L_398:
        /*006c*/ 	.word	index@(.nv.constant0._Z20rgbToGrayscaleKernelPhPKhii)
        /*0070*/ 	.short	0x0380
        /*0072*/ 	.short	0x0018


	//----- nvinfo : EIATTR_SW_WAR
	.align		4
.L_399:
        /*0074*/ 	.byte	0x04, 0x36
        /*0076*/ 	.short	(.L_401 - .L_400)
.L_400:
        /*0078*/ 	.word	0x00000008
.L_401:


//--------------------- .nv.callgraph             --------------------------
	.section	.nv.callgraph,"",@"SHT_CUDA_CALLGRAPH"
	.align	4
	.sectionentsize	8
	.align		4
        /*0000*/ 	.word	0x00000000
	.align		4
        /*0004*/ 	.word	0xffffffff
	.align		4
        /*0008*/ 	.word	0x00000000
	.align		4
        /*000c*/ 	.word	0xfffffffe
	.align		4
        /*0010*/ 	.word	0x00000000
	.align		4
        /*0014*/ 	.word	0xfffffffd
	.align		4
        /*0018*/ 	.word	0x00000000
	.align		4
        /*001c*/ 	.word	0xfffffffc


//--------------------- .nv.constant3             --------------------------
	.section	.nv.constant3,"a",@progbits
	.align	4
.nv.constant3:
	.type		d_gaussianKernel,@object
	.size		d_gaussianKernel,(d_gaussianKernel1D - d_gaussianKernel)
d_gaussianKernel:
        /*0000*/ 	.byte	0x01, 0x0f, 0x70, 0x3b, 0x01, 0x0f, 0x70, 0x3c, 0x21, 0x0d, 0xd2, 0x3c, 0x01, 0x0f, 0x70, 0x3c
        /*0010*/ 	.byte	0x01, 0x0f, 0x70, 0x3b, 0x01, 0x0f, 0x70, 0x3c, 0x01, 0x0f, 0x70, 0x3d, 0x31, 0x0c, 0xc3, 0x3d
        /*0020*/ 	.byte	0x01, 0x0f, 0x70, 0x3d, 0x01, 0x0f, 0x70, 0x3c, 0x21, 0x0d, 0xd2, 0x3c, 0x31, 0x0c, 0xc3, 0x3d
        /*0030*/ 	.byte	0x9d, 0xc9, 0x19, 0x3e, 0x31, 0x0c, 0xc3, 0x3d, 0x21, 0x0d, 0xd2, 0x3c, 0x01, 0x0f, 0x70, 0x3c
        /*0040*/ 	.byte	0x01, 0x0f, 0x70, 0x3d, 0x31, 0x0c, 0xc3, 0x3d, 0x01, 0x0f, 0x70, 0x3d, 0x01, 0x0f, 0x70, 0x3c
        /*0050*/ 	.byte	0x01, 0x0f, 0x70, 0x3b, 0x01, 0x0f, 0x70, 0x3c, 0x21, 0x0d, 0xd2, 0x3c, 0x01, 0x0f, 0x70, 0x3c
        /*0060*/ 	.byte	0x01, 0x0f, 0x70, 0x3b
	.type		d_gaussianKernel1D,@object
	.size		d_gaussianKernel1D,(d_sobelX - d_gaussianKernel1D)
d_gaussianKernel1D:
        /*0064*/ 	.byte	0xa0, 0x54, 0x7b, 0x3d, 0xfd, 0xa4, 0x7a, 0x3e, 0xdb, 0x85, 0xc6, 0x3e, 0xfd, 0xa4, 0x7a, 0x3e
        /*0074*/ 	.byte	0xa0, 0x54, 0x7b, 0x3d
	.type		d_sobelX,@object
	.size		d_sobelX,(d_sobelY - d_sobelX)
d_sobelX:
        /*0078*/ 	.byte	0xff, 0xff, 0xff, 0xff, 0x00, 0x00, 0x00, 0x00, 0x01, 0x00, 0x00, 0x00, 0xfe, 0xff, 0xff, 0xff
        /*0088*/ 	.byte	0x00, 0x00, 0x00, 0x00, 0x02, 0x00, 0x00, 0x00, 0xff, 0xff, 0xff, 0xff, 0x00, 0x00, 0x00, 0x00
        /*0098*/ 	.byte	0x01, 0x00, 0x00, 0x00
	.type		d_sobelY,@object
	.size		d_sobelY,(.L_3 - d_sobelY)
d_sobelY:
        /*009c*/ 	.byte	0xff, 0xff, 0xff, 0xff, 0xfe, 0xff, 0xff, 0xff, 0xff, 0xff, 0xff, 0xff, 0x00, 0x00, 0x00, 0x00
        /*00ac*/ 	.byte	0x00, 0x00, 0x00, 0x00, 0x00, 0x00, 0x00, 0x00, 0x01, 0x00, 0x00, 0x00, 0x02, 0x00, 0x00, 0x00
        /*00bc*/ 	.byte	0x01, 0x00, 0x00, 0x00
.L_3:


//--------------------- .text._Z8hsvToRgbPhPKfS1_S1_ii --------------------------
	.section	.text._Z8hsvToRgbPhPKfS1_S1_ii,"ax",@progbits
	.align	128
        .global         _Z8hsvToRgbPhPKfS1_S1_ii
        .type           _Z8hsvToRgbPhPKfS1_S1_ii,@function
        .size           _Z8hsvToRgbPhPKfS1_S1_ii,(.L_x_133 - _Z8hsvToRgbPhPKfS1_S1_ii)
        .other          _Z8hsvToRgbPhPKfS1_S1_ii,@"STO_CUDA_ENTRY STV_DEFAULT"
_Z8hsvToRgbPhPKfS1_S1_ii:
.text._Z8hsvToRgbPhPKfS1_S1_ii:
[----:B------:R-:W-:Y:S01]  /*0000*/  LDC R1, c[0x0][0x37c] ;  /* 0x0000df00ff017b82 */ /* 0x000fe20000000800 */
[----:B------:R-:W0:Y:S07]  /*0010*/  S2R R0, SR_TID.Y ;  /* 0x0000000000007919 */ /* 0x000e2e0000002200 */
[----:B------:R-:W1:Y:S01]  /*0020*/  LDC R2, c[0x0][0x360] ;  /* 0x0000d800ff027b82 */ /* 0x000e620000000800 */
[----:B------:R-:W2:Y:S01]  /*0030*/  LDCU.64 UR8, c[0x0][0x3a0] ;  /* 0x00007400ff0877ac */ /* 0x000ea20008000a00 */
[----:B------:R-:W1:Y:S06]  /*0040*/  S2R R5, SR_TID.X ;  /* 0x0000000000057919 */ /* 0x000e6c0000002100 */
[----:B------:R-:W0:Y:S08]  /*0050*/  S2UR UR5, SR_CTAID.Y ;  /* 0x00000000000579c3 */ /* 0x000e300000002600 */
[----:B------:R-:W0:Y:S08]  /*0060*/  LDC R3, c[0x0][0x364] ;  /* 0x0000d900ff037b82 */ /* 0x000e300000000800 */
[----:B------:R-:W1:Y:S01]  /*0070*/  S2UR UR4, SR_CTAID.X ;  /* 0x00000000000479c3 */ /* 0x000e620000002500 */
[----:B0-----:R-:W-:-:S05]  /*0080*/  IMAD R3, R3, UR5, R0 ;  /* 0x0000000503037c24 */ /* 0x001fca000f8e0200 */
[----:B--2---:R-:W-:Y:S01]  /*0090*/  ISETP.GE.AND P0, PT, R3, UR9, PT ;  /* 0x0000000903007c0c */ /* 0x004fe2000bf06270 */
[----:B-1----:R-:W-:-:S05]  /*00a0*/  IMAD R2, R2, UR4, R5 ;  /* 0x0000000402027c24 */ /* 0x002fca000f8e0205 */
[----:B------:R-:W-:-:S13]  /*00b0*/  ISETP.GE.OR P0, PT, R2, UR8, P0 ;  /* 0x0000000802007c0c */ /* 0x000fda0008706670 */
[----:B------:R-:W-:Y:S05]  /*00c0*/  @P0 EXIT ;  /* 0x000000000000094d */ /* 0x000fea0003800000 */
[----:B------:R-:W0:Y:S01]  /*00d0*/  LDC.64 R4, c[0x0][0x388] ;  /* 0x0000e200ff047b82 */ /* 0x000e220000000a00 */
[----:B------:R-:W1:Y:S01]  /*00e0*/  LDCU.64 UR6, c[0x0][0x358] ;  /* 0x00006b00ff0677ac */ /* 0x000e620008000a00 */
[----:B------:R-:W-:-:S06]  /*00f0*/  IMAD R2, R3, UR8, R2 ;  /* 0x0000000803027c24 */ /* 0x000fcc000f8e0202 */
[----:B------:R-:W2:Y:S08]  /*0100*/  LDC.64 R6, c[0x0][0x390] ;  /* 0x0000e400ff067b82 */ /* 0x000eb00000000a00 */
[----:B------:R-:W3:Y:S01]  /*0110*/  LDC.64 R8, c[0x0][0x398] ;  /* 0x0000e600ff087b82 */ /* 0x000ee20000000a00 */
[----:B0-----:R-:W-:-:S05]  /*0120*/  IMAD.WIDE R4, R2, 0x4, R4 ;  /* 0x0000000402047825 */ /* 0x001fca00078e0204 */
[----:B-1----:R-:W4:Y:S01]  /*0130*/  LDG.E R0, desc[UR6][R4.64] ;  /* 0x0000000604007981 */ /* 0x002f22000c1e1900 */
[----:B--2---:R-:W-:-:S06]  /*0140*/  IMAD.WIDE R6, R2, 0x4, R6 ;  /* 0x0000000402067825 */ /* 0x004fcc00078e0206 */
[----:B------:R-:W2:Y:S01]  /*0150*/  LDG.E R6, desc[UR6][R6.64] ;  /* 0x0000000606067981 */ /* 0x000ea2000c1e1900 */
[----:B---3--:R-:W-:-:S05]  /*0160*/  IMAD.WIDE R8, R2, 0x4, R8 ;  /* 0x0000000402087825 */ /* 0x008fca00078e0208 */
[----:B------:R-:W2:Y:S01]  /*0170*/  LDG.E R3, desc[UR6][R8.64] ;  /* 0x0000000608037981 */ /* 0x000ea2000c1e1900 */
[----:B------:R-:W-:Y:S02]  /*0180*/  IMAD.MOV.U32 R11, RZ, RZ, 0x3c888889 ;  /* 0x3c888889ff0b7424 */ /* 0x000fe400078e00ff */
[----:B------:R-:W-:-:S04]  /*0190*/  IMAD.MOV.U32 R10, RZ, RZ, 0x42700000 ;  /* 0x42700000ff0a7424 */ /* 0x000fc800078e00ff */
[----:B------:R-:W-:-:S04]  /*01a0*/  FFMA R10, R11, -R10, 1 ;  /* 0x3f8000000b0a7423 */ /* 0x000fc8000000080a */
[----:B------:R-:W-:Y:S01]  /*01b0*/  FFMA R11, R10, R11, 0.016666667535901069641 ;  /* 0x3c8888890a0b7423 */ /* 0x000fe2000000000b */
[----:B------:R-:W-:Y:S01]  /*01c0*/  BSSY.RECONVERGENT B1, `(.L_x_0) ;  /* 0x000000a000017945 */ /* 0x000fe20003800200 */
[----:B----4-:R-:W0:Y:S02]  /*01d0*/  FCHK P0, R0, 60 ;  /* 0x4270000000007902 */ /* 0x010e240000000000 */
[----:B------:R-:W-:-:S04]  /*01e0*/  FFMA R10, R0, R11, RZ ;  /* 0x0000000b000a7223 */ /* 0x000fc800000000ff */
[----:B------:R-:W-:-:S04]  /*01f0*/  FFMA R5, R10, -60, R0 ;  /* 0xc27000000a057823 */ /* 0x000fc80000000000 */
[----:B------:R-:W-:Y:S01]  /*0200*/  FFMA R5, R11, R5, R10 ;  /* 0x000000050b057223 */ /* 0x000fe2000000000a */
[----:B--2---:R-:W-:Y:S01]  /*0210*/  FMUL R4, R6, R3 ;  /* 0x0000000306047220 */ /* 0x004fe20000400000 */
[----:B0-----:R-:W-:Y:S06]  /*0220*/  @!P0 BRA `(.L_x_1) ;  /* 0x00000000000c8947 */ /* 0x001fec0003800000 */
[----:B------:R-:W-:-:S07]  /*0230*/  MOV R6, 0x250 ;  /* 0x0000025000067802 */ /* 0x000fce0000000f00 */
[----:B------:R-:W-:Y:S05]  /*0240*/  CALL.REL.NOINC `($__internal_0_$__cuda_sm3x_div_rn_noftz_f32_slowpath) ;  /* 0x00000004009c7944 */ /* 0x000fea0003c00000 */
[----:B------:R-:W-:-:S07]  /*0250*/  IMAD.MOV.U32 R5, RZ, RZ, R0 ;  /* 0x000000ffff057224 */ /* 0x000fce00078e0000 */
.L_x_1:
[----:B------:R-:W-:Y:S05]  /*0260*/  BSYNC.RECONVERGENT B1 ;  /* 0x0000000000017941 */ /* 0x000fea0003800200 */
.L_x_0:
[C---:B------:R-:W-:Y:S01]  /*0270*/  FSETP.GEU.AND P0, PT, |R5|.reuse, 2, PT ;  /* 0x400000000500780b */ /* 0x040fe20003f0e200 */
[----:B------:R-:W-:Y:S01]  /*0280*/  BSSY.RECONVERGENT B0, `(.L_x_2) ;  /* 0x0000035000007945 */ /* 0x000fe20003800200 */
[----:B------:R-:W-:-:S11]  /*0290*/  FADD R0, |R5|, -RZ ;  /* 0x800000ff05007221 */ /* 0x000fd60000000200 */
[----:B------:R-:W-:Y:S05]  /*02a0*/  @!P0 BRA `(.L_x_3) ;  /* 0x0000000000c88947 */ /* 0x000fea0003800000 */
[----:B------:R-:W-:-:S13]  /*02b0*/  FSETP.GTU.AND P0, PT, R0, 16777216, PT ;  /* 0x4b8000000000780b */ /* 0x000fda0003f0c000 */
[----:B------:R-:W-:Y:S05]  /*02c0*/  @P0 BRA `(.L_x_4) ;  /* 0x00000000005c0947 */ /* 0x000fea0003800000 */
[----:B------:R-:W-:Y:S01]  /*02d0*/  FMUL R6, R0, 0.5 ;  /* 0x3f00000000067820 */ /* 0x000fe20000400000 */
[----:B------:R-:W-:Y:S03]  /*02e0*/  BSSY.RECONVERGENT B1, `(.L_x_5) ;  /* 0x0000013000017945 */ /* 0x000fe60003800200 */
[----:B------:R-:W0:Y:S02]  /*02f0*/  FRND.TRUNC R7, R6 ;  /* 0x0000000600077307 */ /* 0x000e24000020d000 */
[----:B0-----:R-:W-:-:S05]  /*0300*/  FFMA R9, R7, -2, R0 ;  /* 0xc000000007097823 */ /* 0x001fca0000000000 */
[----:B------:R-:W-:-:S13]  /*0310*/  ISETP.GE.U32.AND P0, PT, R9, 0x40000000, PT ;  /* 0x400000000900780c */ /* 0x000fda0003f06070 */
[----:B------:R-:W-:Y:S05]  /*0320*/  @!P0 BRA `(.L_x_6) ;  /* 0x0000000000388947 */ /* 0x000fea0003800000 */
[----:B------:R-:W-:-:S04]  /*0330*/  ISETP.GE.U32.AND P0, PT, R9, -0x7fffffff, PT ;  /* 0x800000010900780c */ /* 0x000fc80003f06070 */
[----:B------:R-:W-:-:S09]  /*0340*/  FSETP.GEU.OR P1, PT, R9, -2, !P0 ;  /* 0xc00000000900780b */ /* 0x000fd2000472e400 */
[----:B------:R-:W-:-:S04]  /*0350*/  @P0 FADD R6, R7, -1 ;  /* 0xbf80000007060421 */ /* 0x000fc80000000000 */
[----:B------:R-:W-:-:S04]  /*0360*/  @!P1 FADD R6, R6, -1 ;  /* 0xbf80000006069421 */ /* 0x000fc80000000000 */
[----:B------:R-:W-:Y:S01]  /*0370*/  @P0 IMAD.MOV.U32 R7, RZ, RZ, R6 ;  /* 0x000000ffff070224 */ /* 0x000fe200078e0006 */
[----:B------:R-:W-:Y:S06]  /*0380*/  @P0 BRA `(.L_x_6) ;  /* 0x0000000000200947 */ /* 0x000fec0003800000 */
[----:B------:R-:W-:Y:S01]  /*0390*/  FSETP.GE.AND P0, PT, R9, 4, PT ;  /* 0x408000000900780b */ /* 0x000fe20003f06000 */
[----:B------:R-:W-:-:S12]  /*03a0*/  FADD R7, R7, 1 ;  /* 0x3f80000007077421 */ /* 0x000fd80000000000 */
[----:B------:R-:W-:-:S05]  /*03b0*/  @P0 MOV R6, 0x40000000 ;  /* 0x4000000000060802 */ /* 0x000fca0000000f00 */
[----:B------:R-:W-:-:S05]  /*03c0*/  @P0 FFMA R6, R6, -3, R9 ;  /* 0xc040000006060823 */ /* 0x000fca0000000009 */
[----:B------:R-:W-:Y:S01]  /*03d0*/  FSETP.GE.AND P1, PT, R6, RZ, P0 ;  /* 0x000000ff0600720b */ /* 0x000fe20000726000 */
[----:B------:R-:W-:-:S12]  /*03e0*/  @P0 FADD R6, R7, 1 ;  /* 0x3f80000007060421 */ /* 0x000fd80000000000 */
[----:B------:R-:W-:-:S04]  /*03f0*/  @P1 FADD R6, R6, 1 ;  /* 0x3f80000006061421 */ /* 0x000fc80000000000 */
[----:B------:R-:W-:-:S07]  /*0400*/  @P0 IMAD.MOV.U32 R7, RZ, RZ, R6 ;  /* 0x000000ffff070224 */ /* 0x000fce00078e0006 */
.L_x_6:
[----:B------:R-:W-:Y:S05]  /*0410*/  BSYNC.RECONVERGENT B1 ;  /* 0x0000000000017941 */ /* 0x000fea0003800200 */
.L_x_5:
[----:B------:R-:W-:Y:S01]  /*0420*/  FFMA R0, R7, -2, R0 ;  /* 0xc000000007007823 */ /* 0x000fe20000000000 */
[----:B------:R-:W-:Y:S06]  /*0430*/  BRA `(.L_x_3) ;  /* 0x0000000000647947 */ /* 0x000fec0003800000 */
.L_x_4:
[C---:B------:R-:W-:Y:S01]  /*0440*/  LOP3.LUT R6, R0.reuse, 0xff800000, RZ, 0xc0, !PT ;  /* 0xff80000000067812 */ /* 0x040fe200078ec0ff */
[----:B------:R-:W-:Y:S01]  /*0450*/  IMAD.MOV.U32 R10, RZ, RZ, 0x7fffffff ;  /* 0x7fffffffff0a7424 */ /* 0x000fe200078e00ff */
[----:B------:R-:W-:Y:S01]  /*0460*/  ISETP.GT.U32.AND P0, PT, R0, 0x7f7fffff, PT ;  /* 0x7f7fffff0000780c */ /* 0x000fe20003f04070 */
[----:B------:R-:W-:Y:S02]  /*0470*/  BSSY.RECONVERGENT B1, `(.L_x_7) ;  /* 0x0000013000017945 */ /* 0x000fe40003800200 */
[----:B------:R-:W-:Y:S01]  /*0480*/  VIADD R7, R6, 0xc0000000 ;  /* 0xc000000006077836 */ /* 0x000fe20000000000 */
[----:B------:R-:W-:Y:S02]  /*0490*/  LOP3.LUT R6, R0, 0x7fffff, RZ, 0xc0, !PT ;  /* 0x007fffff00067812 */ /* 0x000fe400078ec0ff */
[----:B------:R-:W-:Y:S02]  /*04a0*/  FSEL R10, R10, 16777216, P0 ;  /* 0x4b8000000a0a7808 */ /* 0x000fe40000000000 */
[----:B------:R-:W-:-:S02]  /*04b0*/  ISETP.NE.AND P1, PT, R7, RZ, PT ;  /* 0x000000ff0700720c */ /* 0x000fc40003f25270 */
[----:B------:R-:W-:-:S11]  /*04c0*/  LOP3.LUT R6, R6, 0x3f800000, RZ, 0xfc, !PT ;  /* 0x3f80000006067812 */ /* 0x000fd600078efcff */
[----:B------:R-:W-:Y:S05]  /*04d0*/  @!P1 BRA `(.L_x_8) ;  /* 0x0000000000309947 */ /* 0x000fea0003800000 */
.L_x_9:
[----:B------:R-:W-:-:S04]  /*04e0*/  VIMNMX.U32 R0, PT, PT, R7, 0xb800000, PT ;  /* 0x0b80000007007848 */ /* 0x000fc80003fe0000 */
[----:B------:R-:W-:Y:S01]  /*04f0*/  IADD3 R6, PT, PT, R0, R6, RZ ;  /* 0x0000000600067210 */ /* 0x000fe20007ffe0ff */
[----:B------:R-:W-:-:S04]  /*0500*/  IMAD.IADD R7, R7, 0x1, -R0 ;  /* 0x0000000107077824 */ /* 0x000fc800078e0a00 */
[----:B------:R-:W-:Y:S01]  /*0510*/  FADD R9, R6, -R6 ;  /* 0x8000000606097221 */ /* 0x000fe20000000000 */
[----:B------:R-:W-:-:S03]  /*0520*/  ISETP.NE.AND P1, PT, R7, RZ, PT ;  /* 0x000000ff0700720c */ /* 0x000fc60003f25270 */
[----:B------:R-:W-:-:S04]  /*0530*/  FADD R9, R6, R9 ;  /* 0x0000000906097221 */ /* 0x000fc80000000000 */
[----:B------:R-:W-:-:S04]  /*0540*/  FADD R8, R6, -R9 ;  /* 0x8000000906087221 */ /* 0x000fc80000000000 */
[----:B------:R-:W-:-:S04]  /*0550*/  FFMA.RZ R8, R8, 1, R9 ;  /* 0x3f80000008087823 */ /* 0x000fc8000000c009 */
[----:B------:R-:W0:Y:S02]  /*0560*/  FRND.TRUNC R9, R8 ;  /* 0x0000000800097307 */ /* 0x000e24000020d000 */
[----:B0-----:R-:W-:-:S05]  /*0570*/  FADD R6, R6, -R9 ;  /* 0x8000000906067221 */ /* 0x001fca0000000000 */
[----:B------:R-:W-:-:S13]  /*0580*/  ISETP.NE.AND P0, PT, R6, RZ, PT ;  /* 0x000000ff0600720c */ /* 0x000fda0003f05270 */
[----:B------:R-:W-:Y:S05]  /*0590*/  @P0 BRA P1, `(.L_x_9) ;  /* 0xfffffffc00d00947 */ /* 0x000fea000083ffff */
.L_x_8:
[----:B------:R-:W-:Y:S05]  /*05a0*/  BSYNC.RECONVERGENT B1 ;  /* 0x0000000000017941 */ /* 0x000fea0003800200 */
.L_x_7:
[----:B------:R-:W-:-:S04]  /*05b0*/  FMUL R7, R6, 1.1920928955078125e-07 ;  /* 0x3400000006077820 */ /* 0x000fc80000400000 */
[----:B------:R-:W-:-:S07]  /*05c0*/  FMUL R0, R10, R7 ;  /* 0x000000070a007220 */ /* 0x000fce0000400000 */
.L_x_3:
[----:B------:R-:W-:Y:S05]  /*05d0*/  BSYNC.RECONVERGENT B0 ;  /* 0x0000000000007941 */ /* 0x000fea0003800200 */
.L_x_2:
[C---:B------:R-:W-:Y:S01]  /*05e0*/  FSETP.NAN.AND P0, PT, |R0|.reuse, |R0|, PT ;  /* 0x400000000000720b */ /* 0x040fe20003f08200 */
[----:B------:R-:W-:Y:S01]  /*05f0*/  BSSY.RECONVERGENT B0, `(.L_x_10) ;  /* 0x000001b000007945 */ /* 0x000fe20003800200 */
[----:B------:R-:W-:-:S04]  /*0600*/  LOP3.LUT R7, R0, 0x80000000, R5, 0xb8, !PT ;  /* 0x8000000000077812 */ /* 0x000fc800078eb805 */
[----:B------:R-:W-:Y:S01]  /*0610*/  FSEL R7, R0, R7, P0 ;  /* 0x0000000700077208 */ /* 0x000fe20000000000 */
[----:B------:R-:W-:Y:S01]  /*0620*/  IMAD.MOV.U32 R0, RZ, RZ, RZ ;  /* 0x000000ffff007224 */ /* 0x000fe200078e00ff */
[----:B------:R-:W-:-:S03]  /*0630*/  FSETP.GEU.AND P0, PT, R5, 1, PT ;  /* 0x3f8000000500780b */ /* 0x000fc60003f0e000 */
[----:B------:R-:W-:-:S04]  /*0640*/  FADD R7, R7, -1 ;  /* 0xbf80000007077421 */ /* 0x000fc80000000000 */
[----:B------:R-:W-:-:S04]  /*0650*/  FADD R7, -|R7|, 1 ;  /* 0x3f80000007077421 */ /* 0x000fc80000000300 */
[----:B------:R-:W-:Y:S01]  /*0660*/  FMUL R9, R4, R7 ;  /* 0x0000000704097220 */ /* 0x000fe20000400000 */
[--C-:B------:R-:W-:Y:S01]  /*0670*/  FADD R7, R3, -R4.reuse ;  /* 0x8000000403077221 */ /* 0x100fe20000000000 */
[----:B------:R-:W-:-:S03]  /*0680*/  IMAD.MOV.U32 R3, RZ, RZ, R4 ;  /* 0x000000ffff037224 */ /* 0x000fc600078e0004 */
[----:B------:R-:W-:Y:S01]  /*0690*/  MOV R6, R9 ;  /* 0x0000000900067202 */ /* 0x000fe20000000f00 */
[----:B------:R-:W-:Y:S06]  /*06a0*/  @!P0 BRA `(.L_x_11) ;  /* 0x00000000003c8947 */ /* 0x000fec0003800000 */
[----:B------:R-:W-:Y:S01]  /*06b0*/  FSETP.GEU.AND P0, PT, R5, 2, PT ;  /* 0x400000000500780b */ /* 0x000fe20003f0e000 */
[----:B------:R-:W-:Y:S02]  /*06c0*/  IMAD.MOV.U32 R3, RZ, RZ, R9 ;  /* 0x000000ffff037224 */ /* 0x000fe400078e0009 */
[----:B------:R-:W-:-:S10]  /*06d0*/  IMAD.MOV.U32 R6, RZ, RZ, R4 ;  /* 0x000000ffff067224 */ /* 0x000fd400078e0004 */
[----:B------:R-:W-:Y:S05]  /*06e0*/  @!P0 BRA `(.L_x_11) ;  /* 0x00000000002c8947 */ /* 0x000fea0003800000 */
[----:B------:R-:W-:Y:S01]  /*06f0*/  FSETP.GEU.AND P0, PT, R5, 3, PT ;  /* 0x404000000500780b */ /* 0x000fe20003f0e000 */
[----:B------:R-:W-:Y:S01]  /*0700*/  IMAD.MOV.U32 R3, RZ, RZ, RZ ;  /* 0x000000ffff037224 */ /* 0x000fe200078e00ff */
[----:B------:R-:W-:Y:S01]  /*0710*/  MOV R6, R4 ;  /* 0x0000000400067202 */ /* 0x000fe20000000f00 */
[----:B------:R-:W-:-:S10]  /*0720*/  IMAD.MOV.U32 R0, RZ, RZ, R9 ;  /* 0x000000ffff007224 */ /* 0x000fd400078e0009 */
[C---:B------:R-:W-:Y:S02]  /*0730*/  @P0 FSETP.GEU.AND P1, PT, R5.reuse, 4, PT ;  /* 0x408000000500080b */ /* 0x040fe40003f2e000 */
[----:B------:R-:W-:Y:S02]  /*0740*/  @P0 FSETP.GEU.AND P2, PT, R5, 5, PT ;  /* 0x40a000000500080b */ /* 0x000fe40003f4e000 */
[C---:B------:R-:W-:Y:S02]  /*0750*/  @P0 FSEL R5, R4.reuse, R9, !P1 ;  /* 0x0000000904050208 */ /* 0x040fe40004800000 */
[C---:B------:R-:W-:Y:S02]  /*0760*/  @P0 FSEL R8, R9.reuse, R4, !P2 ;  /* 0x0000000409080208 */ /* 0x040fe40005000000 */
[----:B------:R-:W-:Y:S02]  /*0770*/  @P0 FSEL R6, R9, RZ, !P1 ;  /* 0x000000ff09060208 */ /* 0x000fe40004800000 */
[----:B------:R-:W-:-:S02]  /*0780*/  @P0 FSEL R0, R4, R5, !P2 ;  /* 0x0000000504000208 */ /* 0x000fc40005000000 */
[----:B------:R-:W-:-:S07]  /*0790*/  @P0 FSEL R3, R8, RZ, P1 ;  /* 0x000000ff08030208 */ /* 0x000fce0000800000 */
.L_x_11:
[----:B------:R-:W-:Y:S05]  /*07a0*/  BSYNC.RECONVERGENT B0 ;  /* 0x0000000000007941 */ /* 0x000fea0003800200 */
.L_x_10:
[----:B------:R-:W0:Y:S01]  /*07b0*/  LDCU.64 UR4, c[0x0][0x380] ;  /* 0x00007000ff0477ac */ /* 0x000e220008000a00 */
[C---:B------:R-:W-:Y:S01]  /*07c0*/  FADD R3, R7.reuse, R3 ;  /* 0x0000000307037221 */ /* 0x040fe20000000000 */
[C---:B------:R-:W-:Y:S01]  /*07d0*/  FADD R6, R7.reuse, R6 ;  /* 0x0000000607067221 */ /* 0x040fe20000000000 */
[----:B------:R-:W-:Y:S02]  /*07e0*/  FADD R0, R7, R0 ;  /* 0x0000000007007221 */ /* 0x000fe40000000000 */
[----:B------:R-:W-:Y:S01]  /*07f0*/  FMUL R4, R3, 255 ;  /* 0x437f000003047820 */ /* 0x000fe20000400000 */
[----:B------:R-:W-:Y:S01]  /*0800*/  FMUL R6, R6, 255 ;  /* 0x437f000006067820 */ /* 0x000fe20000400000 */
[----:B------:R-:W-:Y:S01]  /*0810*/  FMUL R8, R0, 255 ;  /* 0x437f000000087820 */ /* 0x000fe20000400000 */
[----:B------:R-:W-:Y:S01]  /*0820*/  IMAD R0, R2, 0x3, RZ ;  /* 0x0000000302007824 */ /* 0x000fe200078e02ff */
[----:B------:R-:W1:Y:S08]  /*0830*/  F2I.U32.TRUNC.NTZ R5, R4 ;  /* 0x0000000400057305 */ /* 0x000e70000020f000 */
[----:B------:R-:W2:Y:S01]  /*0840*/  F2I.U32.TRUNC.NTZ R7, R6 ;  /* 0x0000000600077305 */ /* 0x000ea2000020f000 */
[----:B0-----:R-:W-:-:S04]  /*0850*/  IADD3 R2, P0, PT, R0, UR4, RZ ;  /* 0x0000000400027c10 */ /* 0x001fc8000ff1e0ff */
[----:B------:R-:W-:-:S03]  /*0860*/  LEA.HI.X.SX32 R3, R0, UR5, 0x1, P0 ;  /* 0x0000000500037c11 */ /* 0x000fc600080f0eff */
[----:B------:R-:W0:Y:S02]  /*0870*/  F2I.U32.TRUNC.NTZ R9, R8 ;  /* 0x0000000800097305 */ /* 0x000e24000020f000 */
[----:B-1----:R-:W-:Y:S04]  /*0880*/  STG.E.U8 desc[UR6][R2.64], R5 ;  /* 0x0000000502007986 */ /* 0x002fe8000c101106 */
[----:B--2---:R-:W-:Y:S04]  /*0890*/  STG.E.U8 desc[UR6][R2.64+0x1], R7 ;  /* 0x0000010702007986 */ /* 0x004fe8000c101106 */
[----:B0-----:R-:W-:Y:S01]  /*08a0*/  STG.E.U8 desc[UR6][R2.64+0x2], R9 ;  /* 0x0000020902007986 */ /* 0x001fe2000c101106 */
[----:B------:R-:W-:Y:S05]  /*08b0*/  EXIT ;  /* 0x000000000000794d */ /* 0x000fea0003800000 */
        .weak           $__internal_0_$__cuda_sm3x_div_rn_noftz_f32_slowpath
        .type           $__internal_0_$__cuda_sm3x_div_rn_noftz_f32_slowpath,@function
        .size           $__internal_0_$__cuda_sm3x_div_rn_noftz_f32_slowpath,(.L_x_133 - $__internal_0_$__cuda_sm3x_div_rn_noftz_f32_slowpath)
$__internal_0_$__cuda_sm3x_div_rn_noftz_f32_slowpath:
[--C-:B------:R-:W-:Y:S01]  /*08c0*/  SHF.R.U32.HI R5, RZ, 0x17, R0.reuse ;  /* 0x00000017ff057819 */ /* 0x100fe20000011600 */
[----:B------:R-:W-:Y:S04]  /*08d0*/  BSSY.RECONVERGENT B0, `(.L_x_12) ;  /* 0x000005c000007945 */ /* 0x000fe80003800200 */
[----:B------:R-:W-:Y:S01]  /*08e0*/  BSSY.RELIABLE B2, `(.L_x_13) ;  /* 0x000001a000027945 */ /* 0x000fe20003800100 */
[----:B------:R-:W-:Y:S01]  /*08f0*/  IMAD.MOV.U32 R7, RZ, RZ, R0 ;  /* 0x000000ffff077224 */ /* 0x000fe200078e0000 */
[----:B------:R-:W-:-:S05]  /*0900*/  LOP3.LUT R5, R5, 0xff, RZ, 0xc0, !PT ;  /* 0x000000ff05057812 */ /* 0x000fca00078ec0ff */
[----:B------:R-:W-:-:S05]  /*0910*/  VIADD R9, R5, 0xffffffff ;  /* 0xffffffff05097836 */ /* 0x000fca0000000000 */
[----:B------:R-:W-:-:S13]  /*0920*/  ISETP.GT.U32.OR P0, PT, R9, 0xfd, !PT ;  /* 0x000000fd0900780c */ /* 0x000fda0007f04470 */
[----:B------:R-:W-:Y:S01]  /*0930*/  @!P0 MOV R8, RZ ;  /* 0x000000ff00088202 */ /* 0x000fe20000000f00 */
[----:B------:R-:W-:Y:S06]  /*0940*/  @!P0 BRA `(.L_x_14) ;  /* 0x00000000004c8947 */ /* 0x000fec0003800000 */
[----:B------:R-:W-:-:S13]  /*0950*/  FSETP.GTU.FTZ.AND P0, PT, |R0|, +INF , PT ;  /* 0x7f8000000000780b */ /* 0x000fda0003f1c200 */
[----:B------:R-:W-:Y:S05]  /*0960*/  @P0 BREAK.RELIABLE B2 ;  /* 0x0000000000020942 */ /* 0x000fea0003800100 */
[----:B------:R-:W-:Y:S05]  /*0970*/  @P0 BRA `(.L_x_15) ;  /* 0x0000000400400947 */ /* 0x000fea0003800000 */
[----:B------:R-:W-:-:S05]  /*0980*/  IMAD.MOV.U32 R8, RZ, RZ, 0x42700000 ;  /* 0x42700000ff087424 */ /* 0x000fca00078e00ff */
[----:B------:R-:W-:-:S13]  /*0990*/  LOP3.LUT P0, RZ, R8, 0x7fffffff, R7, 0xc8, !PT ;  /* 0x7fffffff08ff7812 */ /* 0x000fda000780c807 */
[----:B------:R-:W-:Y:S05]  /*09a0*/  @!P0 BREAK.RELIABLE B2 ;  /* 0x0000000000028942 */ /* 0x000fea0003800100 */
[----:B------:R-:W-:Y:S05]  /*09b0*/  @!P0 BRA `(.L_x_16) ;  /* 0x0000000400288947 */ /* 0x000fea0003800000 */
[----:B------:R-:W-:-:S13]  /*09c0*/  LOP3.LUT P0, RZ, R7, 0x7fffffff, RZ, 0xc0, !PT ;  /* 0x7fffffff07ff7812 */ /* 0x000fda000780c0ff */
[----:B------:R-:W-:Y:S05]  /*09d0*/  @!P0 BREAK.RELIABLE B2 ;  /* 0x0000000000028942 */ /* 0x000fea0003800100 */
[----:B------:R-:W-:Y:S05]  /*09e0*/  @!P0 BRA `(.L_x_17) ;  /* 0x0000000400148947 */ /* 0x000fea0003800000 */
[----:B------:R-:W-:Y:S02]  /*09f0*/  FSETP.NEU.FTZ.AND P0, PT, |R0|, +INF , PT ;  /* 0x7f8000000000780b */ /* 0x000fe40003f1d200 */
[----:B------:R-:W-:-:S04]  /*0a00*/  LOP3.LUT P1, RZ, R8, 0x7fffffff, RZ, 0xc0, !PT ;  /* 0x7fffffff08ff7812 */ /* 0x000fc8000782c0ff */
[----:B------:R-:W-:-:S13]  /*0a10*/  PLOP3.LUT P0, PT, P0, P1, PT, 0x2f, 0xf2 ;  /* 0x0000000000f2781c */ /* 0x000fda0000702577 */
[----:B------:R-:W-:Y:S05]  /*0a20*/  @P0 BREAK.RELIABLE B2 ;  /* 0x0000000000020942 */ /* 0x000fea0003800100 */
[----:B------:R-:W-:Y:S05]  /*0a30*/  @P0 BRA `(.L_x_18) ;  /* 0x0000000000f40947 */ /* 0x000fea0003800000 */
[----:B------:R-:W-:-:S13]  /*0a40*/  ISETP.GE.AND P0, PT, R9, RZ, PT ;  /* 0x000000ff0900720c */ /* 0x000fda0003f06270 */
[----:B------:R-:W-:Y:S02]  /*0a50*/  @P0 IMAD.MOV.U32 R8, RZ, RZ, RZ ;  /* 0x000000ffff080224 */ /* 0x000fe400078e00ff */
[----:B------:R-:W-:Y:S01]  /*0a60*/  @!P0 FFMA R7, R0, 1.84467440737095516160e+19, RZ ;  /* 0x5f80000000078823 */ /* 0x000fe200000000ff */
[----:B------:R-:W-:-:S07]  /*0a70*/  @!P0 IMAD.MOV.U32 R8, RZ, RZ, -0x40 ;  /* 0xffffffc0ff088424 */ /* 0x000fce00078e00ff */
.L_x_14:
[----:B------:R-:W-:Y:S05]  /*0a80*/  BSYNC.RELIABLE B2 ;  /* 0x0000000000027941 */ /* 0x000fea0003800100 */
.L_x_13:
[----:B------:R-:W-:Y:S01]  /*0a90*/  UMOV UR4, 0x42700000 ;  /* 0x4270000000047882 */ /* 0x000fe20000000000 */
[----:B------:R-:W-:Y:S01]  /*0aa0*/  IADD3 R5, PT, PT, R5, -0x7f, RZ ;  /* 0xffffff8105057810 */ /* 0x000fe20007ffe0ff */
[----:B------:R-:W-:Y:S01]  /*0ab0*/  UIADD3 UR4, UPT, UPT, UR4, -0x2800000, URZ ;  /* 0xfd80000004047890 */ /* 0x000fe2000fffe0ff */
[----:B------:R-:W-:Y:S02]  /*0ac0*/  BSSY.RECONVERGENT B2, `(.L_x_19) ;  /* 0x0000033000027945 */ /* 0x000fe40003800200 */
[----:B------:R-:W-:Y:S01]  /*0ad0*/  IADD3 R8, PT, PT, R8, -0x5, R5 ;  /* 0xfffffffb08087810 */ /* 0x000fe20007ffe005 */
[----:B------:R-:W-:Y:S02]  /*0ae0*/  IMAD R0, R5, -0x800000, R7 ;  /* 0xff80000005007824 */ /* 0x000fe400078e0207 */
[----:B------:R-:W-:-:S03]  /*0af0*/  FADD.FTZ R11, -RZ, -UR4 ;  /* 0x80000004ff0b7e21 */ /* 0x000fc60008010100 */
[----:B------:R-:W0:Y:S02]  /*0b00*/  MUFU.RCP R9, UR4 ;  /* 0x0000000400097d08 */ /* 0x000e240008001000 */
[----:B0-----:R-:W-:-:S04]  /*0b10*/  FFMA R10, R9, R11, 1 ;  /* 0x3f800000090a7423 */ /* 0x001fc8000000000b */
[----:B------:R-:W-:-:S04]  /*0b20*/  FFMA R9, R9, R10, R9 ;  /* 0x0000000a09097223 */ /* 0x000fc80000000009 */
[----:B------:R-:W-:-:S04]  /*0b30*/  FFMA R10, R0, R9, RZ ;  /* 0x00000009000a7223 */ /* 0x000fc800000000ff */
[----:B------:R-:W-:-:S04]  /*0b40*/  FFMA R7, R11, R10, R0 ;  /* 0x0000000a0b077223 */ /* 0x000fc80000000000 */
[----:B------:R-:W-:-:S04]  /*0b50*/  FFMA R10, R9, R7, R10 ;  /* 0x00000007090a7223 */ /* 0x000fc8000000000a */
[----:B------:R-:W-:-:S04]  /*0b60*/  FFMA R11, R11, R10, R0 ;  /* 0x0000000a0b0b7223 */ /* 0x000fc80000000000 */
[----:B------:R-:W-:-:S05]  /*0b70*/  FFMA R0, R9, R11, R10 ;  /* 0x0000000b09007223 */ /* 0x000fca000000000a */
[----:B------:R-:W-:-:S04]  /*0b80*/  SHF.R.U32.HI R7, RZ, 0x17, R0 ;  /* 0x00000017ff077819 */ /* 0x000fc80000011600 */
[----:B------:R-:W-:-:S05]  /*0b90*/  LOP3.LUT R7, R7, 0xff, RZ, 0xc0, !PT ;  /* 0x000000ff07077812 */ /* 0x000fca00078ec0ff */
[----:B------:R-:W-:-:S04]  /*0ba0*/  IMAD.IADD R12, R7, 0x1, R8 ;  /* 0x00000001070c7824 */ /* 0x000fc800078e0208 */
[----:B------:R-:W-:-:S05]  /*0bb0*/  VIADD R5, R12, 0xffffffff ;  /* 0xffffffff0c057836 */ /* 0x000fca0000000000 */
[----:B------:R-:W-:-:S13]  /*0bc0*/  ISETP.GE.U32.AND P0, PT, R5, 0xfe, PT ;  /* 0x000000fe0500780c */ /* 0x000fda0003f06070 */
[----:B------:R-:W-:Y:S05]  /*0bd0*/  @!P0 BRA `(.L_x_20) ;  /* 0x0000000000808947 */ /* 0x000fea0003800000 */
[----:B------:R-:W-:-:S13]  /*0be0*/  ISETP.GT.AND P0, PT, R12, 0xfe, PT ;  /* 0x000000fe0c00780c */ /* 0x000fda0003f04270 */
[----:B------:R-:W-:Y:S05]  /*0bf0*/  @P0 BRA `(.L_x_21) ;  /* 0x00000000006c0947 */ /* 0x000fea0003800000 */
[----:B------:R-:W-:-:S13]  /*0c00*/  ISETP.GE.AND P0, PT, R12, 0x1, PT ;  /* 0x000000010c00780c */ /* 0x000fda0003f06270 */
[----:B------:R-:W-:Y:S05]  /*0c10*/  @P0 BRA `(.L_x_22) ;  /* 0x0000000000740947 */ /* 0x000fea0003800000 */
[----:B------:R-:W-:Y:S02]  /*0c20*/  ISETP.GE.AND P0, PT, R12, -0x18, PT ;  /* 0xffffffe80c00780c */ /* 0x000fe40003f06270 */
[----:B------:R-:W-:-:S11]  /*0c30*/  LOP3.LUT R0, R0, 0x80000000, RZ, 0xc0, !PT ;  /* 0x8000000000007812 */ /* 0x000fd600078ec0ff */
[----:B------:R-:W-:Y:S05]  /*0c40*/  @!P0 BRA `(.L_x_22) ;  /* 0x0000000000688947 */ /* 0x000fea0003800000 */
[CCC-:B------:R-:W-:Y:S01]  /*0c50*/  FFMA.RZ R5, R9.reuse, R11.reuse, R10.reuse ;  /* 0x0000000b09057223 */ /* 0x1c0fe2000000c00a */
[-CC-:B------:R-:W-:Y:S01]  /*0c60*/  FFMA.RM R8, R9, R11.reuse, R10.reuse ;  /* 0x0000000b09087223 */ /* 0x180fe2000000400a */
[C---:B------:R-:W-:Y:S02]  /*0c70*/  ISETP.NE.AND P2, PT, R12.reuse, RZ, PT ;  /* 0x000000ff0c00720c */ /* 0x040fe40003f45270 */
[C---:B------:R-:W-:Y:S02]  /*0c80*/  ISETP.NE.AND P1, PT, R12.reuse, RZ, PT ;  /* 0x000000ff0c00720c */ /* 0x040fe40003f25270 */
[----:B------:R-:W-:Y:S01]  /*0c90*/  LOP3.LUT R7, R5, 0x7fffff, RZ, 0xc0, !PT ;  /* 0x007fffff05077812 */ /* 0x000fe200078ec0ff */
[----:B------:R-:W-:Y:S01]  /*0ca0*/  FFMA.RP R5, R9, R11, R10 ;  /* 0x0000000b09057223 */ /* 0x000fe2000000800a */
[----:B------:R-:W-:Y:S01]  /*0cb0*/  IADD3 R10, PT, PT, R12, 0x20, RZ ;  /* 0x000000200c0a7810 */ /* 0x000fe20007ffe0ff */
[----:B------:R-:W-:Y:S01]  /*0cc0*/  IMAD.MOV R9, RZ, RZ, -R12 ;  /* 0x000000ffff097224 */ /* 0x000fe200078e0a0c */
[----:B------:R-:W-:-:S02]  /*0cd0*/  LOP3.LUT R7, R7, 0x800000, RZ, 0xfc, !PT ;  /* 0x0080000007077812 */ /* 0x000fc400078efcff */
[----:B------:R-:W-:Y:S02]  /*0ce0*/  FSETP.NEU.FTZ.AND P0, PT, R5, R8, PT ;  /* 0x000000080500720b */ /* 0x000fe40003f1d000 */
[----:B------:R-:W-:Y:S02]  /*0cf0*/  SHF.L.U32 R10, R7, R10, RZ ;  /* 0x0000000a070a7219 */ /* 0x000fe400000006ff */
[----:B------:R-:W-:Y:S02]  /*0d00*/  SEL R8, R9, RZ, P2 ;  /* 0x000000ff09087207 */ /* 0x000fe40001000000 */
[----:B------:R-:W-:Y:S02]  /*0d10*/  ISETP.NE.AND P1, PT, R10, RZ, P1 ;  /* 0x000000ff0a00720c */ /* 0x000fe40000f25270 */
[----:B------:R-:W-:Y:S02]  /*0d20*/  SHF.R.U32.HI R8, RZ, R8, R7 ;  /* 0x00000008ff087219 */ /* 0x000fe40000011607 */
[----:B------:R-:W-:-:S02]  /*0d30*/  PLOP3.LUT P0, PT, P0, P1, PT, 0xf8, 0x8f ;  /* 0x00000000008f781c */ /* 0x000fc40000703f70 */
[----:B------:R-:W-:Y:S02]  /*0d40*/  SHF.R.U32.HI R10, RZ, 0x1, R8 ;  /* 0x00000001ff0a7819 */ /* 0x000fe40000011608 */
[----:B------:R-:W-:-:S04]  /*0d50*/  SEL R5, RZ, 0x1, !P0 ;  /* 0x00000001ff057807 */ /* 0x000fc80004000000 */
[----:B------:R-:W-:-:S04]  /*0d60*/  LOP3.LUT R5, R5, 0x1, R10, 0xf8, !PT ;  /* 0x0000000105057812 */ /* 0x000fc800078ef80a */
[----:B------:R-:W-:-:S05]  /*0d70*/  LOP3.LUT R5, R5, R8, RZ, 0xc0, !PT ;  /* 0x0000000805057212 */ /* 0x000fca00078ec0ff */
[----:B------:R-:W-:-:S05]  /*0d80*/  IMAD.IADD R5, R10, 0x1, R5 ;  /* 0x000000010a057824 */ /* 0x000fca00078e0205 */
[----:B------:R-:W-:Y:S01]  /*0d90*/  LOP3.LUT R0, R5, R0, RZ, 0xfc, !PT ;  /* 0x0000000005007212 */ /* 0x000fe200078efcff */
[----:B------:R-:W-:Y:S06]  /*0da0*/  BRA `(.L_x_22) ;  /* 0x0000000000107947 */ /* 0x000fec0003800000 */
.L_x_21:
[----:B------:R-:W-:-:S04]  /*0db0*/  LOP3.LUT R0, R0, 0x80000000, RZ, 0xc0, !PT ;  /* 0x8000000000007812 */ /* 0x000fc800078ec0ff */
[----:B------:R-:W-:Y:S01]  /*0dc0*/  LOP3.LUT R0, R0, 0x7f800000, RZ, 0xfc, !PT ;  /* 0x7f80000000007812 */ /* 0x000fe200078efcff */
[----:B------:R-:W-:Y:S06]  /*0dd0*/  BRA `(.L_x_22) ;  /* 0x0000000000047947 */ /* 0x000fec0003800000 */
.L_x_20:
[----:B------:R-:W-:-:S07]  /*0de0*/  LEA R0, R8, R0, 0x17 ;  /* 0x0000000008007211 */ /* 0x000fce00078eb8ff */
.L_x_22:
[----:B------:R-:W-:Y:S05]  /*0df0*/  BSYNC.RECONVERGENT B2 ;  /* 0x0000000000027941 */ /* 0x000fea0003800200 */
.L_x_19:
[----:B------:R-:W-:Y:S05]  /*0e00*/  BRA `(.L_x_23) ;  /* 0x0000000000207947 */ /* 0x000fea0003800000 */
.L_x_18:
[----:B------:R-:W-:-:S04]  /*0e10*/  LOP3.LUT R0, R8, 0x80000000, R7, 0x48, !PT ;  /* 0x8000000008007812 */ /* 0x000fc800078e4807 */
[----:B------:R-:W-:Y:S01]  /*0e20*/  LOP3.LUT R0, R0, 0x7f800000, RZ, 0xfc, !PT ;  /* 0x7f80000000007812 */ /* 0x000fe200078efcff */
[----:B------:R-:W-:Y:S06]  /*0e30*/  BRA `(.L_x_23) ;  /* 0x0000000000147947 */ /* 0x000fec0003800000 */
.L_x_17:
[----:B------:R-:W-:Y:S01]  /*0e40*/  LOP3.LUT R0, R8, 0x80000000, R7, 0x48, !PT ;  /* 0x8000000008007812 */ /* 0x000fe200078e4807 */
[----:B------:R-:W-:Y:S06]  /*0e50*/  BRA `(.L_x_23) ;  /* 0x00000000000c7947 */ /* 0x000fec0003800000 */
.L_x_16:
[----:B------:R-:W0:Y:S01]  /*0e60*/  MUFU.RSQ R0, -QNAN ;  /* 0xffc0000000007908 */ /* 0x000e220000001400 */
[----:B------:R-:W-:Y:S05]  /*0e70*/  BRA `(.L_x_23) ;  /* 0x0000000000047947 */ /* 0x000fea0003800000 */
.L_x_15:
[----:B------:R-:W-:-:S07]  /*0e80*/  FADD.FTZ R0, R0, 60 ;  /* 0x4270000000007421 */ /* 0x000fce0000010000 */
.L_x_23:
[----:B------:R-:W-:Y:S05]  /*0e90*/  BSYNC.RECONVERGENT B0 ;  /* 0x0000000000007941 */ /* 0x000fea0003800200 */
.L_x_12:
[----:B------:R-:W-:-:S04]  /*0ea0*/  IMAD.MOV.U32 R7, RZ, RZ, 0x0 ;  /* 0x00000000ff077424 */ /* 0x000fc800078e00ff */
[----:B0-----:R-:W-:Y:S05]  /*0eb0*/  RET.REL.NODEC R6 `(_Z8hsvToRgbPhPKfS1_S1_ii) ;  /* 0xfffffff006507950 */ /* 0x001fea0003c3ffff */
.L_x_24:
[----:B------:R-:W-:-:S00]  /*0ec0*/  BRA `(.L_x_24) ;  /* 0xfffffffc00fc7947 */ /* 0x000fc0000383ffff */
[----:B------:R-:W-:-:S00]  /*0ed0*/  NOP ;  /* 0x0000000000007918 */ /* 0x000fc00000000000 */
        /* <DEDUP_REMOVED lines=10> */
.L_x_133:


//--------------------- .text._Z8rgbToHsvPfS_S_PKhii --------------------------
	.section	.text._Z8rgbToHsvPfS_S_PKhii,"ax",@progbits
	.align	128
        .global         _Z8rgbToHsvPfS_S_PKhii
        .type           _Z8rgbToHsvPfS_S_PKhii,@function
        .size           _Z8rgbToHsvPfS_S_PKhii,(.L_x_134 - _Z8rgbToHsvPfS_S_PKhii)
        .other          _Z8rgbToHsvPfS_S_PKhii,@"STO_CUDA_ENTRY STV_DEFAULT"
_Z8rgbToHsvPfS_S_PKhii:
.text._Z8rgbToHsvPfS_S_PKhii:
        /* <DEDUP_REMOVED lines=13> */
[----:B------:R-:W0:Y:S01]  /*00d0*/  LDCU.64 UR8, c[0x0][0x398] ;  /* 0x00007300ff0877ac */ /* 0x000e220008000a00 */
[----:B------:R-:W-:Y:S01]  /*00e0*/  IMAD R4, R3, UR6, R4 ;  /* 0x0000000603047c24 */ /* 0x000fe2000f8e0204 */
[----:B------:R-:W1:Y:S03]  /*00f0*/  LDCU.64 UR4, c[0x0][0x358] ;  /* 0x00006b00ff0477ac */ /* 0x000e660008000a00 */
[----:B------:R-:W-:-:S05]  /*0100*/  IMAD R0, R4, 0x3, RZ ;  /* 0x0000000304007824 */ /* 0x000fca00078e02ff */
[----:B0-----:R-:W-:-:S04]  /*0110*/  IADD3 R6, P0, PT, R0, UR8, RZ ;  /* 0x0000000800067c10 */ /* 0x001fc8000ff1e0ff */
[----:B------:R-:W-:-:S05]  /*0120*/  LEA.HI.X.SX32 R7, R0, UR9, 0x1, P0 ;  /* 0x0000000900077c11 */ /* 0x000fca00080f0eff */
[----:B-1----:R-:W2:Y:S01]  /*0130*/  LDG.E.U8 R0, desc[UR4][R6.64] ;  /* 0x0000000406007981 */ /* 0x002ea2000c1e1100 */
[----:B------:R-:W-:Y:S01]  /*0140*/  IMAD.MOV.U32 R5, RZ, RZ, 0x3b808081 ;  /* 0x3b808081ff057424 */ /* 0x000fe200078e00ff */
[----:B------:R-:W-:Y:S01]  /*0150*/  BSSY.RECONVERGENT B0, `(.L_x_25) ;  /* 0x000000f000007945 */ /* 0x000fe20003800200 */
[----:B------:R-:W-:-:S04]  /*0160*/  IMAD.MOV.U32 R2, RZ, RZ, 0x437f0000 ;  /* 0x437f0000ff027424 */ /* 0x000fc800078e00ff */
[----:B------:R-:W-:-:S04]  /*0170*/  FFMA R2, R5, -R2, 1 ;  /* 0x3f80000005027423 */ /* 0x000fc80000000802 */
[----:B------:R-:W-:Y:S01]  /*0180*/  FFMA R5, R2, R5, 0.0039215688593685626984 ;  /* 0x3b80808102057423 */ /* 0x000fe20000000005 */
[----:B--2---:R-:W-:-:S04]  /*0190*/  I2FP.F32.U32 R0, R0 ;  /* 0x0000000000007245 */ /* 0x004fc80000201000 */
[----:B------:R-:W0:Y:S01]  /*01a0*/  FCHK P0, R0, 255 ;  /* 0x437f000000007902 */ /* 0x000e220000000000 */
[----:B------:R-:W-:-:S04]  /*01b0*/  FFMA R2, R0, R5, RZ ;  /* 0x0000000500027223 */ /* 0x000fc800000000ff */
[----:B------:R-:W-:-:S04]  /*01c0*/  FFMA R3, R2, -255, R0 ;  /* 0xc37f000002037823 */ /* 0x000fc80000000000 */
[----:B------:R-:W-:Y:S01]  /*01d0*/  FFMA R5, R5, R3, R2 ;  /* 0x0000000305057223 */ /* 0x000fe20000000002 */
[----:B0-----:R-:W-:Y:S06]  /*01e0*/  @!P0 BRA `(.L_x_26) ;  /* 0x0000000000148947 */ /* 0x001fec0003800000 */
[----:B------:R-:W-:Y:S01]  /*01f0*/  MOV R2, R0 ;  /* 0x0000000000027202 */ /* 0x000fe20000000f00 */
[----:B------:R-:W-:Y:S01]  /*0200*/  IMAD.MOV.U32 R3, RZ, RZ, 0x437f0000 ;  /* 0x437f0000ff037424 */ /* 0x000fe200078e00ff */
[----:B------:R-:W-:-:S07]  /*0210*/  MOV R10, 0x230 ;  /* 0x00000230000a7802 */ /* 0x000fce0000000f00 */
[----:B------:R-:W-:Y:S05]  /*0220*/  CALL.REL.NOINC `($__internal_1_$__cuda_sm3x_div_rn_noftz_f32_slowpath) ;  /* 0x0000000800e47944 */ /* 0x000fea0003c00000 */
[----:B------:R-:W-:-:S07]  /*0230*/  MOV R5, R2 ;  /* 0x0000000200057202 */ /* 0x000fce0000000f00 */
.L_x_26:
[----:B------:R-:W-:Y:S05]  /*0240*/  BSYNC.RECONVERGENT B0 ;  /* 0x0000000000007941 */ /* 0x000fea0003800200 */
.L_x_25:
[----:B------:R-:W2:Y:S01]  /*0250*/  LDG.E.U8 R0, desc[UR4][R6.64+0x1] ;  /* 0x0000010406007981 */ /* 0x000ea2000c1e1100 */
[----:B------:R-:W-:Y:S02]  /*0260*/  HFMA2 R2, -RZ, RZ, 3.748046875, 0 ;  /* 0x437f0000ff027431 */ /* 0x000fe400000001ff */
[----:B------:R-:W-:Y:S01]  /*0270*/  IMAD.MOV.U32 R3, RZ, RZ, 0x3b808081 ;  /* 0x3b808081ff037424 */ /* 0x000fe200078e00ff */
[----:B------:R-:W-:Y:S03]  /*0280*/  BSSY.RECONVERGENT B0, `(.L_x_27) ;  /* 0x000000d000007945 */ /* 0x000fe60003800200 */
[----:B------:R-:W-:Y:S01]  /*0290*/  FFMA R8, R3, -R2, 1 ;  /* 0x3f80000003087423 */ /* 0x000fe20000000802 */
[----:B--2---:R-:W-:-:S03]  /*02a0*/  I2FP.F32.U32 R2, R0 ;  /* 0x0000000000027245 */ /* 0x004fc60000201000 */
[----:B------:R-:W-:Y:S01]  /*02b0*/  FFMA R0, R8, R3, 0.0039215688593685626984 ;  /* 0x3b80808108007423 */ /* 0x000fe20000000003 */
[----:B------:R-:W0:Y:S03]  /*02c0*/  FCHK P0, R2, 255 ;  /* 0x437f000002007902 */ /* 0x000e260000000000 */
[----:B------:R-:W-:-:S04]  /*02d0*/  FFMA R3, R0, R2, RZ ;  /* 0x0000000200037223 */ /* 0x000fc800000000ff */
[----:B------:R-:W-:-:S04]  /*02e0*/  FFMA R8, R3, -255, R2 ;  /* 0xc37f000003087823 */ /* 0x000fc80000000002 */
[----:B------:R-:W-:Y:S01]  /*02f0*/  FFMA R8, R0, R8, R3 ;  /* 0x0000000800087223 */ /* 0x000fe20000000003 */
[----:B0-----:R-:W-:Y:S06]  /*0300*/  @!P0 BRA `(.L_x_28) ;  /* 0x0000000000108947 */ /* 0x001fec0003800000 */
[----:B------:R-:W-:Y:S01]  /*0310*/  IMAD.MOV.U32 R3, RZ, RZ, 0x437f0000 ;  /* 0x437f0000ff037424 */ /* 0x000fe200078e00ff */
[----:B------:R-:W-:-:S07]  /*0320*/  MOV R10, 0x340 ;  /* 0x00000340000a7802 */ /* 0x000fce0000000f00 */
[----:B------:R-:W-:Y:S05]  /*0330*/  CALL.REL.NOINC `($__internal_1_$__cuda_sm3x_div_rn_noftz_f32_slowpath) ;  /* 0x0000000800a07944 */ /* 0x000fea0003c00000 */
[----:B------:R-:W-:-:S07]  /*0340*/  MOV R8, R2 ;  /* 0x0000000200087202 */ /* 0x000fce0000000f00 */
.L_x_28:
[----:B------:R-:W-:Y:S05]  /*0350*/  BSYNC.RECONVERGENT B0 ;  /* 0x0000000000007941 */ /* 0x000fea0003800200 */
.L_x_27:
[----:B------:R-:W2:Y:S01]  /*0360*/  LDG.E.U8 R6, desc[UR4][R6.64+0x2] ;  /* 0x0000020406067981 */ /* 0x000ea2000c1e1100 */
[----:B------:R-:W-:Y:S02]  /*0370*/  HFMA2 R3, -RZ, RZ, 3.748046875, 0 ;  /* 0x437f0000ff037431 */ /* 0x000fe400000001ff */
[----:B------:R-:W-:Y:S01]  /*0380*/  IMAD.MOV.U32 R0, RZ, RZ, 0x3b808081 ;  /* 0x3b808081ff007424 */ /* 0x000fe200078e00ff */
[----:B------:R-:W-:Y:S03]  /*0390*/  BSSY.RECONVERGENT B0, `(.L_x_29) ;  /* 0x000000d000007945 */ /* 0x000fe60003800200 */
        /* <DEDUP_REMOVED lines=12> */
.L_x_30:
[----:B------:R-:W-:Y:S05]  /*0460*/  BSYNC.RECONVERGENT B0 ;  /* 0x0000000000007941 */ /* 0x000fea0003800200 */
.L_x_29:
[----:B------:R-:W0:Y:S01]  /*0470*/  LDC.64 R10, c[0x0][0x390] ;  /* 0x0000e400ff0a7b82 */ /* 0x000e220000000a00 */
[CCC-:B------:R-:W-:Y:S01]  /*0480*/  FMNMX3 R3, R8.reuse, R9.reuse, R5.reuse, !PT ;  /* 0x0000000908037276 */ /* 0x1c0fe20007800005 */
[----:B------:R-:W-:Y:S01]  /*0490*/  BSSY.RECONVERGENT B0, `(.L_x_31) ;  /* 0x0000011000007945 */ /* 0x000fe20003800200 */
[----:B------:R-:W-:Y:S02]  /*04a0*/  FMNMX3 R6, R8, R9, R5, PT ;  /* 0x0000000908067276 */ /* 0x000fe40003800005 */
[----:B------:R-:W1:Y:S01]  /*04b0*/  MUFU.RCP R2, R3 ;  /* 0x0000000300027308 */ /* 0x000e620000001000 */
[C---:B------:R-:W-:Y:S02]  /*04c0*/  FSETP.GT.AND P2, PT, R3.reuse, RZ, PT ;  /* 0x000000ff0300720b */ /* 0x040fe40003f44000 */
[----:B------:R-:W-:-:S05]  /*04d0*/  FADD R0, R3, -R6 ;  /* 0x8000000603007221 */ /* 0x000fca0000000000 */
[----:B------:R-:W2:Y:S01]  /*04e0*/  FCHK P0, R0, R3 ;  /* 0x0000000300007302 */ /* 0x000ea20000000000 */
[----:B-1----:R-:W-:Y:S01]  /*04f0*/  FFMA R7, -R3, R2, 1 ;  /* 0x3f80000003077423 */ /* 0x002fe20000000102 */
[----:B0-----:R-:W-:-:S04]  /*0500*/  IMAD.WIDE R10, R4, 0x4, R10 ;  /* 0x00000004040a7825 */ /* 0x001fc800078e020a */
[----:B------:R-:W-:Y:S01]  /*0510*/  FFMA R7, R2, R7, R2 ;  /* 0x0000000702077223 */ /* 0x000fe20000000002 */
[----:B------:R0:W-:Y:S03]  /*0520*/  STG.E desc[UR4][R10.64], R3 ;  /* 0x000000030a007986 */ /* 0x0001e6000c101904 */
[----:B------:R-:W-:-:S04]  /*0530*/  FFMA R2, R0, R7, RZ ;  /* 0x0000000700027223 */ /* 0x000fc800000000ff */
[----:B------:R-:W-:-:S04]  /*0540*/  FFMA R12, -R3, R2, R0 ;  /* 0x00000002030c7223 */ /* 0x000fc80000000100 */
[----:B------:R-:W-:Y:S01]  /*0550*/  FFMA R2, R7, R12, R2 ;  /* 0x0000000c07027223 */ /* 0x000fe20000000002 */
[----:B0-2---:R-:W-:Y:S06]  /*0560*/  @!P0 BRA `(.L_x_32) ;  /* 0x00000000000c8947 */ /* 0x005fec0003800000 */
[----:B------:R-:W-:Y:S01]  /*0570*/  IMAD.MOV.U32 R2, RZ, RZ, R0 ;  /* 0x000000ffff027224 */ /* 0x000fe200078e0000 */
[----:B------:R-:W-:-:S07]  /*0580*/  MOV R10, 0x5a0 ;  /* 0x000005a0000a7802 */ /* 0x000fce0000000f00 */
[----:B------:R-:W-:Y:S05]  /*0590*/  CALL.REL.NOINC `($__internal_1_$__cuda_sm3x_div_rn_noftz_f32_slowpath) ;  /* 0x0000000800087944 */ /* 0x000fea0003c00000 */
.L_x_32:
[----:B------:R-:W-:Y:S05]  /*05a0*/  BSYNC.RECONVERGENT B0 ;  /* 0x0000000000007941 */ /* 0x000fea0003800200 */
.L_x_31:
[----:B------:R-:W0:Y:S01]  /*05b0*/  LDC.64 R10, c[0x0][0x388] ;  /* 0x0000e200ff0a7b82 */ /* 0x000e220000000a00 */
[----:B------:R-:W-:Y:S01]  /*05c0*/  FSEL R7, R2, RZ, P2 ;  /* 0x000000ff02077208 */ /* 0x000fe20001000000 */
[----:B------:R-:W-:Y:S01]  /*05d0*/  BSSY.RECONVERGENT B0, `(.L_x_33) ;  /* 0x000007a000007945 */ /* 0x000fe20003800200 */
[----:B------:R-:W-:Y:S01]  /*05e0*/  FSETP.GT.AND P0, PT, R3, R6, PT ;  /* 0x000000060300720b */ /* 0x000fe20003f04000 */
[----:B------:R-:W-:Y:S02]  /*05f0*/  HFMA2 R13, -RZ, RZ, 0, 0 ;  /* 0x00000000ff0d7431 */ /* 0x000fe400000001ff */
[----:B0-----:R-:W-:-:S05]  /*0600*/  IMAD.WIDE R10, R4, 0x4, R10 ;  /* 0x00000004040a7825 */ /* 0x001fca00078e020a */
[----:B------:R0:W-:Y:S05]  /*0610*/  STG.E desc[UR4][R10.64], R7 ;  /* 0x000000070a007986 */ /* 0x0001ea000c101904 */
[----:B------:R-:W-:Y:S05]  /*0620*/  @!P0 BRA `(.L_x_34) ;  /* 0x0000000400d08947 */ /* 0x000fea0003800000 */
[----:B------:R-:W-:-:S13]  /*0630*/  FSETP.NEU.AND P0, PT, R3, R5, PT ;  /* 0x000000050300720b */ /* 0x000fda0003f0d000 */
[----:B------:R-:W-:Y:S05]  /*0640*/  @P0 BRA `(.L_x_35) ;  /* 0x0000000400340947 */ /* 0x000fea0003800000 */
[----:B------:R-:W1:Y:S01]  /*0650*/  MUFU.RCP R3, R0 ;  /* 0x0000000000037308 */ /* 0x000e620000001000 */
[----:B------:R-:W-:Y:S01]  /*0660*/  FADD R2, -R9, R8 ;  /* 0x0000000809027221 */ /* 0x000fe20000000100 */
[----:B------:R-:W-:Y:S06]  /*0670*/  BSSY.RECONVERGENT B1, `(.L_x_36) ;  /* 0x000000c000017945 */ /* 0x000fec0003800200 */
[----:B------:R-:W2:Y:S01]  /*0680*/  FCHK P0, R2, R0 ;  /* 0x0000000002007302 */ /* 0x000ea20000000000 */
[----:B-1----:R-:W-:-:S04]  /*0690*/  FFMA R6, -R0, R3, 1 ;  /* 0x3f80000000067423 */ /* 0x002fc80000000103 */
[----:B------:R-:W-:-:S04]  /*06a0*/  FFMA R3, R3, R6, R3 ;  /* 0x0000000603037223 */ /* 0x000fc80000000003 */
[----:B------:R-:W-:-:S04]  /*06b0*/  FFMA R6, R2, R3, RZ ;  /* 0x0000000302067223 */ /* 0x000fc800000000ff */
[----:B------:R-:W-:-:S04]  /*06c0*/  FFMA R5, -R0, R6, R2 ;  /* 0x0000000600057223 */ /* 0x000fc80000000102 */
[----:B------:R-:W-:Y:S01]  /*06d0*/  FFMA R3, R3, R5, R6 ;  /* 0x0000000503037223 */ /* 0x000fe20000000006 */
[----:B--2---:R-:W-:Y:S06]  /*06e0*/  @!P0 BRA `(.L_x_37) ;  /* 0x0000000000108947 */ /* 0x004fec0003800000 */
[----:B------:R-:W-:Y:S01]  /*06f0*/  IMAD.MOV.U32 R3, RZ, RZ, R0 ;  /* 0x000000ffff037224 */ /* 0x000fe200078e0000 */
[----:B0-----:R-:W-:-:S07]  /*0700*/  MOV R10, 0x720 ;  /* 0x00000720000a7802 */ /* 0x001fce0000000f00 */
[----:B------:R-:W-:Y:S05]  /*0710*/  CALL.REL.NOINC `($__internal_1_$__cuda_sm3x_div_rn_noftz_f32_slowpath) ;  /* 0x0000000400a87944 */ /* 0x000fea0003c00000 */
[----:B------:R-:W-:-:S07]  /*0720*/  MOV R3, R2 ;  /* 0x0000000200037202 */ /* 0x000fce0000000f00 */
.L_x_37:
[----:B------:R-:W-:Y:S05]  /*0730*/  BSYNC.RECONVERGENT B1 ;  /* 0x0000000000017941 */ /* 0x000fea0003800200 */
.L_x_36:
[----:B------:R-:W-:Y:S01]  /*0740*/  FADD R9, R3, 6 ;  /* 0x40c0000003097421 */ /* 0x000fe20000000000 */
[----:B------:R-:W-:Y:S03]  /*0750*/  BSSY.RECONVERGENT B1, `(.L_x_38) ;  /* 0x0000037000017945 */ /* 0x000fe60003800200 */
[C---:B------:R-:W-:Y:S01]  /*0760*/  FADD R0, |R9|.reuse, -RZ ;  /* 0x800000ff09007221 */ /* 0x040fe20000000200 */
[----:B------:R-:W-:-:S13]  /*0770*/  FSETP.GEU.AND P0, PT, |R9|, 6, PT ;  /* 0x40c000000900780b */ /* 0x000fda0003f0e200 */
[----:B------:R-:W-:Y:S05]  /*0780*/  @!P0 BRA `(.L_x_39) ;  /* 0x0000000000cc8947 */ /* 0x000fea0003800000 */
[----:B------:R-:W-:-:S13]  /*0790*/  FSETP.GTU.AND P0, PT, R0, 50331648, PT ;  /* 0x4c4000000000780b */ /* 0x000fda0003f0c000 */
[----:B------:R-:W-:Y:S05]  /*07a0*/  @P0 BRA `(.L_x_40) ;  /* 0x00000000005c0947 */ /* 0x000fea0003800000 */
[----:B------:R-:W-:Y:S01]  /*07b0*/  FMUL R2, R0, 0.16666667163372039795 ;  /* 0x3e2aaaab00027820 */ /* 0x000fe20000400000 */
[----:B------:R-:W-:Y:S03]  /*07c0*/  BSSY.RECONVERGENT B2, `(.L_x_41) ;  /* 0x0000013000027945 */ /* 0x000fe60003800200 */
[----:B------:R-:W1:Y:S02]  /*07d0*/  FRND.TRUNC R3, R2 ;  /* 0x0000000200037307 */ /* 0x000e64000020d000 */
[----:B-1----:R-:W-:-:S05]  /*07e0*/  FFMA R5, R3, -6, R0 ;  /* 0xc0c0000003057823 */ /* 0x002fca0000000000 */
        /* <DEDUP_REMOVED lines=16> */
.L_x_42:
[----:B------:R-:W-:Y:S05]  /*08f0*/  BSYNC.RECONVERGENT B2 ;  /* 0x0000000000027941 */ /* 0x000fea0003800200 */
.L_x_41:
[----:B------:R-:W-:Y:S01]  /*0900*/  FFMA R0, R3, -6, R0 ;  /* 0xc0c0000003007823 */ /* 0x000fe20000000000 */
[----:B------:R-:W-:Y:S06]  /*0910*/  BRA `(.L_x_39) ;  /* 0x0000000000687947 */ /* 0x000fec0003800000 */
.L_x_40:
[C---:B------:R-:W-:Y:S01]  /*0920*/  LOP3.LUT R2, R0.reuse, 0xff800000, RZ, 0xc0, !PT ;  /* 0xff80000000027812 */ /* 0x040fe200078ec0ff */
[----:B0-----:R-:W-:Y:S01]  /*0930*/  IMAD.MOV.U32 R7, RZ, RZ, 0x7fffffff ;  /* 0x7fffffffff077424 */ /* 0x001fe200078e00ff */
[----:B------:R-:W-:Y:S01]  /*0940*/  ISETP.GT.U32.AND P0, PT, R0, 0x7f7fffff, PT ;  /* 0x7f7fffff0000780c */ /* 0x000fe20003f04070 */
[----:B------:R-:W-:Y:S01]  /*0950*/  BSSY.RECONVERGENT B2, `(.L_x_43) ;  /* 0x0000014000027945 */ /* 0x000fe20003800200 */
[----:B------:R-:W-:Y:S02]  /*0960*/  IADD3 R3, PT, PT, R2, -0x40800000, RZ ;  /* 0xbf80000002037810 */ /* 0x000fe40007ffe0ff */
[----:B------:R-:W-:Y:S02]  /*0970*/  LOP3.LUT R2, R0, 0x7fffff, RZ, 0xc0, !PT ;  /* 0x007fffff00027812 */ /* 0x000fe400078ec0ff */
[----:B------:R-:W-:Y:S02]  /*0980*/  ISETP.NE.AND P1, PT, R3, RZ, PT ;  /* 0x000000ff0300720c */ /* 0x000fe40003f25270 */
[----:B------:R-:W-:-:S02]  /*0990*/  LOP3.LUT R2, R2, 0x3f800000, RZ, 0xfc, !PT ;  /* 0x3f80000002027812 */ /* 0x000fc400078efcff */
[----:B------:R-:W-:-:S09]  /*09a0*/  FSEL R7, R7, 33554432, P0 ;  /* 0x4c00000007077808 */ /* 0x000fd20000000000 */
[----:B------:R-:W-:Y:S05]  /*09b0*/  @!P1 BRA `(.L_x_44) ;  /* 0x0000000000349947 */ /* 0x000fea0003800000 */
.L_x_45:
[----:B------:R-:W-:-:S04]  /*09c0*/  VIMNMX.U32 R0, PT, PT, R3, 0xb800000, PT ;  /* 0x0b80000003007848 */ /* 0x000fc80003fe0000 */
[----:B------:R-:W-:Y:S01]  /*09d0*/  IADD3 R2, PT, PT, R0, R2, RZ ;  /* 0x0000000200027210 */ /* 0x000fe20007ffe0ff */
[----:B------:R-:W-:-:S04]  /*09e0*/  IMAD.IADD R3, R3, 0x1, -R0 ;  /* 0x0000000103037824 */ /* 0x000fc800078e0a00 */
[----:B------:R-:W-:Y:S01]  /*09f0*/  FMUL R5, R2, 0.6666666865348815918 ;  /* 0x3f2aaaab02057820 */ /* 0x000fe20000400000 */
[----:B------:R-:W-:-:S03]  /*0a00*/  ISETP.NE.AND P1, PT, R3, RZ, PT ;  /* 0x000000ff0300720c */ /* 0x000fc60003f25270 */
[----:B------:R-:W-:-:S04]  /*0a10*/  FFMA R6, R5, -1.5, R2 ;  /* 0xbfc0000005067823 */ /* 0x000fc80000000002 */
[----:B------:R-:W-:-:S04]  /*0a20*/  FFMA R5, R6, 0.6666666865348815918, R5 ;  /* 0x3f2aaaab06057823 */ /* 0x000fc80000000005 */
[----:B------:R-:W-:-:S04]  /*0a30*/  FFMA R6, R5, -1.5, R2 ;  /* 0xbfc0000005067823 */ /* 0x000fc80000000002 */
[----:B------:R-:W-:-:S04]  /*0a40*/  FFMA.RZ R6, R6, 0.6666666865348815918, R5 ;  /* 0x3f2aaaab06067823 */ /* 0x000fc8000000c005 */
[----:B------:R-:W0:Y:S02]  /*0a50*/  FRND.TRUNC R5, R6 ;  /* 0x0000000600057307 */ /* 0x000e24000020d000 */
[----:B0-----:R-:W-:-:S05]  /*0a60*/  FFMA R2, R5, -1.5, R2 ;  /* 0xbfc0000005027823 */ /* 0x001fca0000000002 */
[----:B------:R-:W-:-:S13]  /*0a70*/  ISETP.NE.AND P0, PT, R2, RZ, PT ;  /* 0x000000ff0200720c */ /* 0x000fda0003f05270 */
[----:B------:R-:W-:Y:S05]  /*0a80*/  @P0 BRA P1, `(.L_x_45) ;  /* 0xfffffffc00cc0947 */ /* 0x000fea000083ffff */
.L_x_44:
[----:B------:R-:W-:Y:S05]  /*0a90*/  BSYNC.RECONVERGENT B2 ;  /* 0x0000000000027941 */ /* 0x000fea0003800200 */
.L_x_43:
[----:B------:R-:W-:-:S04]  /*0aa0*/  FMUL R2, R2, 1.1920928955078125e-07 ;  /* 0x3400000002027820 */ /* 0x000fc80000400000 */
[----:B------:R-:W-:-:S07]  /*0ab0*/  FMUL R0, R7, R2 ;  /* 0x0000000207007220 */ /* 0x000fce0000400000 */
.L_x_39:
[----:B------:R-:W-:Y:S05]  /*0ac0*/  BSYNC.RECONVERGENT B1 ;  /* 0x0000000000017941 */ /* 0x000fea0003800200 */
.L_x_38:
[C---:B------:R-:W-:Y:S02]  /*0ad0*/  FSETP.NAN.AND P0, PT, |R0|.reuse, |R0|, PT ;  /* 0x400000000000720b */ /* 0x040fe40003f08200 */
[----:B------:R-:W-:-:S04]  /*0ae0*/  LOP3.LUT R3, R0, 0x80000000, R9, 0xb8, !PT ;  /* 0x8000000000037812 */ /* 0x000fc800078eb809 */
[----:B------:R-:W-:-:S05]  /*0af0*/  FSEL R3, R0, R3, P0 ;  /* 0x0000000300037208 */ /* 0x000fca0000000000 */
[----:B------:R-:W-:Y:S01]  /*0b00*/  FMUL R13, R3, 60 ;  /* 0x42700000030d7820 */ /* 0x000fe20000400000 */
[----:B------:R-:W-:Y:S06]  /*0b10*/  BRA `(.L_x_34) ;  /* 0x0000000000947947 */ /* 0x000fec0003800000 */
.L_x_35:
[----:B------:R-:W-:-:S13]  /*0b20*/  FSETP.NEU.AND P0, PT, R3, R8, PT ;  /* 0x000000080300720b */ /* 0x000fda0003f0d000 */
[----:B------:R-:W-:Y:S05]  /*0b30*/  @P0 BRA `(.L_x_46) ;  /* 0x0000000000480947 */ /* 0x000fea0003800000 */
[----:B------:R-:W1:Y:S01]  /*0b40*/  MUFU.RCP R3, R0 ;  /* 0x0000000000037308 */ /* 0x000e620000001000 */
[----:B------:R-:W-:Y:S01]  /*0b50*/  FADD R5, R9, -R5 ;  /* 0x8000000509057221 */ /* 0x000fe20000000000 */
        /* <DEDUP_REMOVED lines=8> */
[----:B------:R-:W-:Y:S01]  /*0be0*/  MOV R2, R5 ;  /* 0x0000000500027202 */ /* 0x000fe20000000f00 */
[----:B------:R-:W-:Y:S01]  /*0bf0*/  IMAD.MOV.U32 R3, RZ, RZ, R0 ;  /* 0x000000ffff037224 */ /* 0x000fe200078e0000 */
[----:B0-----:R-:W-:-:S07]  /*0c00*/  MOV R10, 0xc20 ;  /* 0x00000c20000a7802 */ /* 0x001fce0000000f00 */
[----:B------:R-:W-:Y:S05]  /*0c10*/  CALL.REL.NOINC `($__internal_1_$__cuda_sm3x_div_rn_noftz_f32_slowpath) ;  /* 0x0000000000687944 */ /* 0x000fea0003c00000 */
.L_x_48:
[----:B------:R-:W-:Y:S05]  /*0c20*/  BSYNC.RECONVERGENT B1 ;  /* 0x0000000000017941 */ /* 0x000fea0003800200 */
.L_x_47:
[----:B------:R-:W-:-:S04]  /*0c30*/  FADD R2, R2, 2 ;  /* 0x4000000002027421 */ /* 0x000fc80000000000 */
[----:B------:R-:W-:Y:S01]  /*0c40*/  FMUL R13, R2, 60 ;  /* 0x42700000020d7820 */ /* 0x000fe20000400000 */
[----:B------:R-:W-:Y:S06]  /*0c50*/  BRA `(.L_x_34) ;  /* 0x0000000000447947 */ /* 0x000fec0003800000 */
.L_x_46:
        /* <DEDUP_REMOVED lines=14> */
.L_x_50:
[----:B------:R-:W-:Y:S05]  /*0d40*/  BSYNC.RECONVERGENT B1 ;  /* 0x0000000000017941 */ /* 0x000fea0003800200 */
.L_x_49:
[----:B------:R-:W-:-:S04]  /*0d50*/  FADD R2, R2, 4 ;  /* 0x4080000002027421 */ /* 0x000fc80000000000 */
[----:B------:R-:W-:-:S07]  /*0d60*/  FMUL R13, R2, 60 ;  /* 0x42700000020d7820 */ /* 0x000fce0000400000 */
.L_x_34:
[----:B------:R-:W-:Y:S05]  /*0d70*/  BSYNC.RECONVERGENT B0 ;  /* 0x0000000000007941 */ /* 0x000fea0003800200 */
.L_x_33:
[----:B------:R-:W1:Y:S02]  /*0d80*/  LDC.64 R2, c[0x0][0x380] ;  /* 0x0000e000ff027b82 */ /* 0x000e640000000a00 */
[----:B-1----:R-:W-:-:S05]  /*0d90*/  IMAD.WIDE R4, R4, 0x4, R2 ;  /* 0x0000000404047825 */ /* 0x002fca00078e0202 */
[----:B------:R-:W-:Y:S01]  /*0da0*/  STG.E desc[UR4][R4.64], R13 ;  /* 0x0000000d04007986 */ /* 0x000fe2000c101904 */
[----:B------:R-:W-:Y:S05]  /*0db0*/  EXIT ;  /* 0x000000000000794d */ /* 0x000fea0003800000 */
        .weak           $__internal_1_$__cuda_sm3x_div_rn_noftz_f32_slowpath
        .type           $__internal_1_$__cuda_sm3x_div_rn_noftz_f32_slowpath,@function
        .size           $__internal_1_$__cuda_sm3x_div_rn_noftz_f32_slowpath,(.L_x_134 - $__internal_1_$__cuda_sm3x_div_rn_noftz_f32_slowpath)
$__internal_1_$__cuda_sm3x_div_rn_noftz_f32_slowpath:
[----:B------:R-:W-:Y:S01]  /*0dc0*/  SHF.R.U32.HI R12, RZ, 0x17, R3 ;  /* 0x00000017ff0c7819 */ /* 0x000fe20000011603 */
[----:B------:R-:W-:Y:S01]  /*0dd0*/  BSSY.RECONVERGENT B2, `(.L_x_51) ;  /* 0x0000063000027945 */ /* 0x000fe20003800200 */
[----:B------:R-:W-:Y:S02]  /*0de0*/  SHF.R.U32.HI R11, RZ, 0x17, R2 ;  /* 0x00000017ff0b7819 */ /* 0x000fe40000011602 */
[----:B------:R-:W-:Y:S02]  /*0df0*/  LOP3.LUT R12, R12, 0xff, RZ, 0xc0, !PT ;  /* 0x000000ff0c0c7812 */ /* 0x000fe400078ec0ff */
[----:B------:R-:W-:Y:S02]  /*0e00*/  LOP3.LUT R15, R11, 0xff, RZ, 0xc0, !PT ;  /* 0x000000ff0b0f7812 */ /* 0x000fe400078ec0ff */
[----:B------:R-:W-:Y:S02]  /*0e10*/  IADD3 R16, PT, PT, R12, -0x1, RZ ;  /* 0xffffffff0c107810 */ /* 0x000fe40007ffe0ff */
[----:B------:R-:W-:Y:S01]  /*0e20*/  MOV R13, R3 ;  /* 0x00000003000d7202 */ /* 0x000fe20000000f00 */
[----:B------:R-:W-:Y:S01]  /*0e30*/  VIADD R14, R15, 0xffffffff ;  /* 0xffffffff0f0e7836 */ /* 0x000fe20000000000 */
[----:B------:R-:W-:-:S04]  /*0e40*/  ISETP.GT.U32.AND P0, PT, R16, 0xfd, PT ;  /* 0x000000fd1000780c */ /* 0x000fc80003f04070 */
[----:B------:R-:W-:-:S13]  /*0e50*/  ISETP.GT.U32.OR P0, PT, R14, 0xfd, P0 ;  /* 0x000000fd0e00780c */ /* 0x000fda0000704470 */
[----:B------:R-:W-:Y:S01]  /*0e60*/  @!P0 IMAD.MOV.U32 R11, RZ, RZ, RZ ;  /* 0x000000ffff0b8224 */ /* 0x000fe200078e00ff */
[----:B------:R-:W-:Y:S06]  /*0e70*/  @!P0 BRA `(.L_x_52) ;  /* 0x00000000005c8947 */ /* 0x000fec0003800000 */
[----:B------:R-:W-:Y:S02]  /*0e80*/  FSETP.GTU.FTZ.AND P0, PT, |R2|, +INF , PT ;  /* 0x7f8000000200780b */ /* 0x000fe40003f1c200 */
[----:B------:R-:W-:-:S04]  /*0e90*/  FSETP.GTU.FTZ.AND P1, PT, |R3|, +INF , PT ;  /* 0x7f8000000300780b */ /* 0x000fc80003f3c200 */
[----:B------:R-:W-:-:S13]  /*0ea0*/  PLOP3.LUT P0, PT, P0, P1, PT, 0xf8, 0x8f ;  /* 0x00000000008f781c */ /* 0x000fda0000703f70 */
[----:B------:R-:W-:Y:S05]  /*0eb0*/  @P0 BRA `(.L_x_53) ;  /* 0x00000004004c0947 */ /* 0x000fea0003800000 */
[----:B------:R-:W-:-:S13]  /*0ec0*/  LOP3.LUT P0, RZ, R13, 0x7fffffff, R2, 0xc8, !PT ;  /* 0x7fffffff0dff7812 */ /* 0x000fda000780c802 */
[----:B------:R-:W-:Y:S05]  /*0ed0*/  @!P0 BRA `(.L_x_54) ;  /* 0x00000004003c8947 */ /* 0x000fea0003800000 */
[C---:B------:R-:W-:Y:S02]  /*0ee0*/  FSETP.NEU.FTZ.AND P3, PT, |R2|.reuse, +INF , PT ;  /* 0x7f8000000200780b */ /* 0x040fe40003f7d200 */
[----:B------:R-:W-:Y:S02]  /*0ef0*/  FSETP.NEU.FTZ.AND P1, PT, |R3|, +INF , PT ;  /* 0x7f8000000300780b */ /* 0x000fe40003f3d200 */
[----:B------:R-:W-:-:S11]  /*0f00*/  FSETP.NEU.FTZ.AND P0, PT, |R2|, +INF , PT ;  /* 0x7f8000000200780b */ /* 0x000fd60003f1d200 */
[----:B------:R-:W-:Y:S05]  /*0f10*/  @!P1 BRA !P3, `(.L_x_54) ;  /* 0x00000004002c9947 */ /* 0x000fea0005800000 */
[----:B------:R-:W-:-:S04]  /*0f20*/  LOP3.LUT P3, RZ, R2, 0x7fffffff, RZ, 0xc0, !PT ;  /* 0x7fffffff02ff7812 */ /* 0x000fc8000786c0ff */
[----:B------:R-:W-:-:S13]  /*0f30*/  PLOP3.LUT P1, PT, P1, P3, PT, 0x2f, 0xf2 ;  /* 0x0000000000f2781c */ /* 0x000fda0000f26577 */
[----:B------:R-:W-:Y:S05]  /*0f40*/  @P1 BRA `(.L_x_55) ;  /* 0x0000000400181947 */ /* 0x000fea0003800000 */
[----:B------:R-:W-:-:S04]  /*0f50*/  LOP3.LUT P1, RZ, R13, 0x7fffffff, RZ, 0xc0, !PT ;  /* 0x7fffffff0dff7812 */ /* 0x000fc8000782c0ff */
[----:B------:R-:W-:-:S13]  /*0f60*/  PLOP3.LUT P0, PT, P0, P1, PT, 0x2f, 0xf2 ;  /* 0x0000000000f2781c */ /* 0x000fda0000702577 */
[----:B------:R-:W-:Y:S05]  /*0f70*/  @P0 BRA `(.L_x_56) ;  /* 0x0000000400000947 */ /* 0x000fea0003800000 */
[----:B------:R-:W-:Y:S02]  /*0f80*/  ISETP.GE.AND P0, PT, R14, RZ, PT ;  /* 0x000000ff0e00720c */ /* 0x000fe40003f06270 */
[----:B------:R-:W-:-:S11]  /*0f90*/  ISETP.GE.AND P1, PT, R16, RZ, PT ;  /* 0x000000ff1000720c */ /* 0x000fd60003f26270 */
[----:B------:R-:W-:Y:S01]  /*0fa0*/  @P0 MOV R11, RZ ;  /* 0x000000ff000b0202 */ /* 0x000fe20000000f00 */
[----:B------:R-:W-:Y:S02]  /*0fb0*/  @!P0 IMAD.MOV.U32 R11, RZ, RZ, -0x40 ;  /* 0xffffffc0ff0b8424 */ /* 0x000fe400078e00ff */
[----:B------:R-:W-:Y:S01]  /*0fc0*/  @!P0 FFMA R2, R2, 1.84467440737095516160e+19, RZ ;  /* 0x5f80000002028823 */ /* 0x000fe200000000ff */
[----:B------:R-:W-:Y:S02]  /*0fd0*/  @!P1 FFMA R13, R3, 1.84467440737095516160e+19, RZ ;  /* 0x5f800000030d9823 */ /* 0x000fe400000000ff */
[----:B------:R-:W-:-:S07]  /*0fe0*/  @!P1 IADD3 R11, PT, PT, R11, 0x40, RZ ;  /* 0x000000400b0b9810 */ /* 0x000fce0007ffe0ff */
.L_x_52:
[----:B------:R-:W-:Y:S01]  /*0ff0*/  LEA R14, R12, 0xc0800000, 0x17 ;  /* 0xc08000000c0e7811 */ /* 0x000fe200078eb8ff */
[----:B------:R-:W-:Y:S01]  /*1000*/  BSSY.RECONVERGENT B3, `(.L_x_57) ;  /* 0x0000036000037945 */ /* 0x000fe20003800200 */
[----:B------:R-:W-:-:S03]  /*1010*/  IADD3 R15, PT, PT, R15, -0x7f, RZ ;  /* 0xffffff810f0f7810 */ /* 0x000fc60007ffe0ff */
[----:B------:R-:W-:Y:S02]  /*1020*/  IMAD.IADD R14, R13, 0x1, -R14 ;  /* 0x000000010d0e7824 */ /* 0x000fe400078e0a0e */
[C---:B------:R-:W-:Y:S02]  /*1030*/  IMAD R2, R15.reuse, -0x800000, R2 ;  /* 0xff8000000f027824 */ /* 0x040fe400078e0202 */
[----:B------:R0:W1:Y:S01]  /*1040*/  MUFU.RCP R13, R14 ;  /* 0x0000000e000d7308 */ /* 0x0000620000001000 */
[----:B------:R-:W-:Y:S01]  /*1050*/  FADD.FTZ R17, -R14, -RZ ;  /* 0x800000ff0e117221 */ /* 0x000fe20000010100 */
[----:B0-----:R-:W-:-:S05]  /*1060*/  IADD3 R14, PT, PT, R15, 0x7f, -R12 ;  /* 0x0000007f0f0e7810 */ /* 0x001fca0007ffe80c */
[----:B------:R-:W-:Y:S02]  /*1070*/  IMAD.IADD R11, R14, 0x1, R11 ;  /* 0x000000010e0b7824 */ /* 0x000fe400078e020b */
[----:B-1----:R-:W-:-:S04]  /*1080*/  FFMA R16, R13, R17, 1 ;  /* 0x3f8000000d107423 */ /* 0x002fc80000000011 */
[----:B------:R-:W-:-:S04]  /*1090*/  FFMA R13, R13, R16, R13 ;  /* 0x000000100d0d7223 */ /* 0x000fc8000000000d */
[----:B------:R-:W-:-:S04]  /*10a0*/  FFMA R16, R2, R13, RZ ;  /* 0x0000000d02107223 */ /* 0x000fc800000000ff */
[----:B------:R-:W-:-:S04]  /*10b0*/  FFMA R18, R17, R16, R2 ;  /* 0x0000001011127223 */ /* 0x000fc80000000002 */
[----:B------:R-:W-:-:S04]  /*10c0*/  FFMA R18, R13, R18, R16 ;  /* 0x000000120d127223 */ /* 0x000fc80000000010 */
[----:B------:R-:W-:-:S04]  /*10d0*/  FFMA R17, R17, R18, R2 ;  /* 0x0000001211117223 */ /* 0x000fc80000000002 */
[----:B------:R-:W-:-:S05]  /*10e0*/  FFMA R2, R13, R17, R18 ;  /* 0x000000110d027223 */ /* 0x000fca0000000012 */
[----:B------:R-:W-:-:S04]  /*10f0*/  SHF.R.U32.HI R12, RZ, 0x17, R2 ;  /* 0x00000017ff0c7819 */ /* 0x000fc80000011602 */
[----:B------:R-:W-:-:S04]  /*1100*/  LOP3.LUT R12, R12, 0xff, RZ, 0xc0, !PT ;  /* 0x000000ff0c0c7812 */ /* 0x000fc800078ec0ff */
[----:B------:R-:W-:-:S05]  /*1110*/  IADD3 R15, PT, PT, R12, R11, RZ ;  /* 0x0000000b0c0f7210 */ /* 0x000fca0007ffe0ff */
        /* <DEDUP_REMOVED lines=13> */
[----:B------:R-:W-:Y:S02]  /*11f0*/  ISETP.NE.AND P1, PT, R15, RZ, PT ;  /* 0x000000ff0f00720c */ /* 0x000fe40003f25270 */
        /* <DEDUP_REMOVED lines=14> */
[----:B------:R-:W-:-:S04]  /*12e0*/  LOP3.LUT R12, R12, R11, RZ, 0xc0, !PT ;  /* 0x0000000b0c0c7212 */ /* 0x000fc800078ec0ff */
[----:B------:R-:W-:-:S04]  /*12f0*/  IADD3 R13, PT, PT, R13, R12, RZ ;  /* 0x0000000c0d0d7210 */ /* 0x000fc80007ffe0ff */
[----:B------:R-:W-:Y:S01]  /*1300*/  LOP3.LUT R2, R13, R2, RZ, 0xfc, !PT ;  /* 0x000000020d027212 */ /* 0x000fe200078efcff */
[----:B------:R-:W-:Y:S06]  /*1310*/  BRA `(.L_x_60) ;  /* 0x0000000000107947 */ /* 0x000fec0003800000 */
.L_x_59:
[----:B------:R-:W-:-:S04]  /*1320*/  LOP3.LUT R2, R2, 0x80000000, RZ, 0xc0, !PT ;  /* 0x8000000002027812 */ /* 0x000fc800078ec0ff */
[----:B------:R-:W-:Y:S01]  /*1330*/  LOP3.LUT R2, R2, 0x7f800000, RZ, 0xfc, !PT ;  /* 0x7f80000002027812 */ /* 0x000fe200078efcff */
[----:B------:R-:W-:Y:S06]  /*1340*/  BRA `(.L_x_60) ;  /* 0x0000000000047947 */ /* 0x000fec0003800000 */
.L_x_58:
[----:B------:R-:W-:-:S07]  /*1350*/  IMAD R2, R11, 0x800000, R2 ;  /* 0x008000000b027824 */ /* 0x000fce00078e0202 */
.L_x_60:
[----:B------:R-:W-:Y:S05]  /*1360*/  BSYNC.RECONVERGENT B3 ;  /* 0x0000000000037941 */ /* 0x000fea0003800200 */
.L_x_57:
[----:B------:R-:W-:Y:S05]  /*1370*/  BRA `(.L_x_61) ;  /* 0x0000000000207947 */ /* 0x000fea0003800000 */
.L_x_56:
[----:B------:R-:W-:-:S04]  /*1380*/  LOP3.LUT R2, R13, 0x80000000, R2, 0x48, !PT ;  /* 0x800000000d027812 */ /* 0x000fc800078e4802 */
[----:B------:R-:W-:Y:S01]  /*1390*/  LOP3.LUT R2, R2, 0x7f800000, RZ, 0xfc, !PT ;  /* 0x7f80000002027812 */ /* 0x000fe200078efcff */
[----:B------:R-:W-:Y:S06]  /*13a0*/  BRA `(.L_x_61) ;  /* 0x0000000000147947 */ /* 0x000fec0003800000 */
.L_x_55:
[----:B------:R-:W-:Y:S01]  /*13b0*/  LOP3.LUT R2, R13, 0x80000000, R2, 0x48, !PT ;  /* 0x800000000d027812 */ /* 0x000fe200078e4802 */
[----:B------:R-:W-:Y:S06]  /*13c0*/  BRA `(.L_x_61) ;  /* 0x00000000000c7947 */ /* 0x000fec0003800000 */
.L_x_54:
[----:B------:R-:W0:Y:S01]  /*13d0*/  MUFU.RSQ R2, -QNAN ;  /* 0xffc0000000027908 */ /* 0x000e220000001400 */
[----:B------:R-:W-:Y:S05]  /*13e0*/  BRA `(.L_x_61) ;  /* 0x0000000000047947 */ /* 0x000fea0003800000 */
.L_x_53:
[----:B------:R-:W-:-:S07]  /*13f0*/  FADD.FTZ R2, R2, R3 ;  /* 0x0000000302027221 */ /* 0x000fce0000010000 */
.L_x_61:
[----:B------:R-:W-:Y:S05]  /*1400*/  BSYNC.RECONVERGENT B2 ;  /* 0x0000000000027941 */ /* 0x000fea0003800200 */
.L_x_51:
[----:B------:R-:W-:-:S04]  /*1410*/  HFMA2 R11, -RZ, RZ, 0, 0 ;  /* 0x00000000ff0b7431 */ /* 0x000fc800000001ff */
[----:B0-----:R-:W-:Y:S05]  /*1420*/  RET.REL.NODEC R10 `(_Z8rgbToHsvPfS_S_PKhii) ;  /* 0xffffffe80af47950 */ /* 0x001fea0003c3ffff */
.L_x_62:
        /* <DEDUP_REMOVED lines=13> */
.L_x_134:


//--------------------- .text._Z14resizeBilinearPhPKhiiii --------------------------
	.section	.text._Z14resizeBilinearPhPKhiiii,"ax",@progbits
	.align	128
        .global         _Z14resizeBilinearPhPKhiiii
        .type           _Z14resizeBilinearPhPKhiiii,@function
        .size           _Z14resizeBilinearPhPKhiiii,(.L_x_135 - _Z14resizeBilinearPhPKhiiii)
        .other          _Z14resizeBilinearPhPKhiiii,@"STO_CUDA_ENTRY STV_DEFAULT"
_Z14resizeBilinearPhPKhiiii:
.text._Z14resizeBilinearPhPKhiiii:
        /* <DEDUP_REMOVED lines=13> */
[----:B------:R-:W0:Y:S01]  /*00d0*/  LDC R2, c[0x0][0x390] ;  /* 0x0000e400ff027b82 */ /* 0x000e220000000800 */
[----:B------:R-:W-:Y:S01]  /*00e0*/  UIADD3 UR4, UPT, UPT, UR4, -0x1, URZ ;  /* 0xffffffff04047890 */ /* 0x000fe2000fffe0ff */
[----:B------:R-:W-:Y:S01]  /*00f0*/  I2FP.F32.S32 R0, R11 ;  /* 0x0000000b00007245 */ /* 0x000fe20000201400 */
[----:B------:R-:W-:Y:S04]  /*0100*/  BSSY.RECONVERGENT B0, `(.L_x_63) ;  /* 0x0000011000007945 */ /* 0x000fe80003800200 */
[----:B------:R-:W-:-:S04]  /*0110*/  I2FP.F32.S32 R5, UR4 ;  /* 0x0000000400057c45 */ /* 0x000fc80008201400 */
[----:B------:R-:W1:Y:S01]  /*0120*/  MUFU.RCP R4, R5 ;  /* 0x0000000500047308 */ /* 0x000e620000001000 */
[----:B0-----:R-:W-:Y:S02]  /*0130*/  VIADD R2, R2, 0xffffffff ;  /* 0xffffffff02027836 */ /* 0x001fe40000000000 */
[----:B-1----:R-:W-:-:S03]  /*0140*/  FFMA R7, -R5, R4, 1 ;  /* 0x3f80000005077423 */ /* 0x002fc60000000104 */
[----:B------:R-:W-:Y:S01]  /*0150*/  I2FP.F32.S32 R3, R2 ;  /* 0x0000000200037245 */ /* 0x000fe20000201400 */
[----:B------:R-:W-:-:S04]  /*0160*/  FFMA R7, R4, R7, R4 ;  /* 0x0000000704077223 */ /* 0x000fc80000000004 */
[----:B------:R-:W-:-:S04]  /*0170*/  FMUL R0, R0, R3 ;  /* 0x0000000300007220 */ /* 0x000fc80000400000 */
[----:B------:R-:W0:Y:S01]  /*0180*/  FCHK P0, R0, R5 ;  /* 0x0000000500007302 */ /* 0x000e220000000000 */
[----:B------:R-:W-:-:S04]  /*0190*/  FFMA R12, R0, R7, RZ ;  /* 0x00000007000c7223 */ /* 0x000fc800000000ff */
[----:B------:R-:W-:-:S04]  /*01a0*/  FFMA R3, -R5, R12, R0 ;  /* 0x0000000c05037223 */ /* 0x000fc80000000100 */
[----:B------:R-:W-:Y:S01]  /*01b0*/  FFMA R12, R7, R3, R12 ;  /* 0x00000003070c7223 */ /* 0x000fe2000000000c */
[----:B0-----:R-:W-:Y:S06]  /*01c0*/  @!P0 BRA `(.L_x_64) ;  /* 0x0000000000108947 */ /* 0x001fec0003800000 */
[----:B------:R-:W-:Y:S01]  /*01d0*/  IMAD.MOV.U32 R3, RZ, RZ, R5 ;  /* 0x000000ffff037224 */ /* 0x000fe200078e0005 */
[----:B------:R-:W-:-:S07]  /*01e0*/  MOV R4, 0x200 ;  /* 0x0000020000047802 */ /* 0x000fce0000000f00 */
[----:B------:R-:W-:Y:S05]  /*01f0*/  CALL.REL.NOINC `($__internal_2_$__cuda_sm3x_div_rn_noftz_f32_slowpath) ;  /* 0x0000000400dc7944 */ /* 0x000fea0003c00000 */
[----:B------:R-:W-:-:S07]  /*0200*/  IMAD.MOV.U32 R12, RZ, RZ, R0 ;  /* 0x000000ffff0c7224 */ /* 0x000fce00078e0000 */
.L_x_64:
[----:B------:R-:W-:Y:S05]  /*0210*/  BSYNC.RECONVERGENT B0 ;  /* 0x0000000000007941 */ /* 0x000fea0003800200 */
.L_x_63:
[----:B------:R-:W0:Y:S01]  /*0220*/  LDCU UR4, c[0x0][0x39c] ;  /* 0x00007380ff0477ac */ /* 0x000e220008000800 */
[----:B------:R-:W1:Y:S01]  /*0230*/  LDC R5, c[0x0][0x394] ;  /* 0x0000e500ff057b82 */ /* 0x000e620000000800 */
[----:B------:R-:W-:Y:S01]  /*0240*/  I2FP.F32.U32 R0, R10 ;  /* 0x0000000a00007245 */ /* 0x000fe20000201000 */
[----:B------:R-:W-:Y:S01]  /*0250*/  BSSY.RECONVERGENT B0, `(.L_x_65) ;  /* 0x0000013000007945 */ /* 0x000fe20003800200 */
[----:B0-----:R-:W-:-:S06]  /*0260*/  UIADD3 UR4, UPT, UPT, UR4, -0x1, URZ ;  /* 0xffffffff04047890 */ /* 0x001fcc000fffe0ff */
[----:B------:R-:W-:Y:S01]  /*0270*/  I2FP.F32.U32 R7, UR4 ;  /* 0x0000000400077c45 */ /* 0x000fe20008201000 */
[----:B-1----:R-:W-:-:S03]  /*0280*/  VIADD R5, R5, 0xffffffff ;  /* 0xffffffff05057836 */ /* 0x002fc60000000000 */
[----:B------:R-:W0:Y:S01]  /*0290*/  MUFU.RCP R4, R7 ;  /* 0x0000000700047308 */ /* 0x000e220000001000 */
[----:B------:R-:W1:Y:S01]  /*02a0*/  LDCU.64 UR4, c[0x0][0x358] ;  /* 0x00006b00ff0477ac */ /* 0x000e620008000a00 */
[----:B------:R-:W-:-:S05]  /*02b0*/  I2FP.F32.S32 R3, R5 ;  /* 0x0000000500037245 */ /* 0x000fca0000201400 */
[----:B------:R-:W-:-:S04]  /*02c0*/  FMUL R0, R0, R3 ;  /* 0x0000000300007220 */ /* 0x000fc80000400000 */
[----:B------:R-:W2:Y:S01]  /*02d0*/  FCHK P0, R0, R7 ;  /* 0x0000000700007302 */ /* 0x000ea20000000000 */
[----:B0-----:R-:W-:-:S04]  /*02e0*/  FFMA R9, -R7, R4, 1 ;  /* 0x3f80000007097423 */ /* 0x001fc80000000104 */
[----:B------:R-:W-:-:S04]  /*02f0*/  FFMA R9, R4, R9, R4 ;  /* 0x0000000904097223 */ /* 0x000fc80000000004 */
[----:B------:R-:W-:-:S04]  /*0300*/  FFMA R4, R0, R9, RZ ;  /* 0x0000000900047223 */ /* 0x000fc800000000ff */
[----:B------:R-:W-:-:S04]  /*0310*/  FFMA R13, -R7, R4, R0 ;  /* 0x00000004070d7223 */ /* 0x000fc80000000100 */
[----:B------:R-:W-:Y:S01]  /*0320*/  FFMA R13, R9, R13, R4 ;  /* 0x0000000d090d7223 */ /* 0x000fe20000000004 */
[----:B-12---:R-:W-:Y:S06]  /*0330*/  @!P0 BRA `(.L_x_66) ;  /* 0x0000000000108947 */ /* 0x006fec0003800000 */
[----:B------:R-:W-:Y:S01]  /*0340*/  IMAD.MOV.U32 R3, RZ, RZ, R7 ;  /* 0x000000ffff037224 */ /* 0x000fe200078e0007 */
[----:B------:R-:W-:-:S07]  /*0350*/  MOV R4, 0x370 ;  /* 0x0000037000047802 */ /* 0x000fce0000000f00 */
[----:B------:R-:W-:Y:S05]  /*0360*/  CALL.REL.NOINC `($__internal_2_$__cuda_sm3x_div_rn_noftz_f32_slowpath) ;  /* 0x0000000400807944 */ /* 0x000fea0003c00000 */
[----:B------:R-:W-:-:S07]  /*0370*/  IMAD.MOV.U32 R13, RZ, RZ, R0 ;  /* 0x000000ffff0d7224 */ /* 0x000fce00078e0000 */
.L_x_66:
[----:B------:R-:W-:Y:S05]  /*0380*/  BSYNC.RECONVERGENT B0 ;  /* 0x0000000000007941 */ /* 0x000fea0003800200 */
.L_x_65:
[----:B------:R-:W0:Y:S01]  /*0390*/  F2I.FLOOR.NTZ R15, R12 ;  /* 0x0000000c000f7305 */ /* 0x000e220000207100 */
[----:B------:R-:W1:Y:S01]  /*03a0*/  LDCU UR6, c[0x0][0x390] ;  /* 0x00007200ff0677ac */ /* 0x000e620008000800 */
[----:B------:R-:W2:Y:S06]  /*03b0*/  LDCU.128 UR8, c[0x0][0x380] ;  /* 0x00007000ff0877ac */ /* 0x000eac0008000c00 */
[----:B------:R-:W1:Y:S01]  /*03c0*/  F2I.FLOOR.NTZ R0, R13 ;  /* 0x0000000d00007305 */ /* 0x000e620000207100 */
[----:B0-----:R-:W-:Y:S01]  /*03d0*/  VIADDMNMX R3, R15, 0x1, R2, PT ;  /* 0x000000010f037846 */ /* 0x001fe20003800102 */
[C---:B-1----:R-:W-:Y:S01]  /*03e0*/  IMAD R4, R0.reuse, UR6, R15 ;  /* 0x0000000600047c24 */ /* 0x042fe2000f8e020f */
[----:B------:R-:W-:-:S03]  /*03f0*/  VIADDMNMX R2, R0, 0x1, R5, PT ;  /* 0x0000000100027846 */ /* 0x000fc60003800105 */
[----:B------:R-:W-:Y:S02]  /*0400*/  IMAD R6, R0, UR6, R3 ;  /* 0x0000000600067c24 */ /* 0x000fe4000f8e0203 */
[----:B------:R-:W-:Y:S02]  /*0410*/  IMAD R9, R4, 0x3, RZ ;  /* 0x0000000304097824 */ /* 0x000fe400078e02ff */
[----:B------:R-:W-:Y:S02]  /*0420*/  IMAD R6, R6, 0x3, RZ ;  /* 0x0000000306067824 */ /* 0x000fe400078e02ff */
[C---:B------:R-:W-:Y:S01]  /*0430*/  IMAD R5, R2.reuse, UR6, R15 ;  /* 0x0000000602057c24 */ /* 0x040fe2000f8e020f */
[----:B--2---:R-:W-:Y:S01]  /*0440*/  IADD3 R4, P0, PT, R9, UR10, RZ ;  /* 0x0000000a09047c10 */ /* 0x004fe2000ff1e0ff */
[----:B------:R-:W-:Y:S01]  /*0450*/  IMAD R2, R2, UR6, R3 ;  /* 0x0000000602027c24 */ /* 0x000fe2000f8e0203 */
[----:B------:R-:W-:Y:S01]  /*0460*/  IADD3 R8, P1, PT, R6, UR10, RZ ;  /* 0x0000000a06087c10 */ /* 0x000fe2000ff3e0ff */
[----:B------:R-:W-:Y:S01]  /*0470*/  IMAD R3, R5, 0x3, RZ ;  /* 0x0000000305037824 */ /* 0x000fe200078e02ff */
[----:B------:R-:W-:Y:S01]  /*0480*/  LEA.HI.X.SX32 R5, R9, UR11, 0x1, P0 ;  /* 0x0000000b09057c11 */ /* 0x000fe200080f0eff */
[----:B------:R-:W-:Y:S01]  /*0490*/  IMAD R7, R2, 0x3, RZ ;  /* 0x0000000302077824 */ /* 0x000fe200078e02ff */
[----:B------:R-:W-:Y:S01]  /*04a0*/  LEA.HI.X.SX32 R9, R6, UR11, 0x1, P1 ;  /* 0x0000000b06097c11 */ /* 0x000fe200088f0eff */
[----:B------:R-:W0:Y:S01]  /*04b0*/  LDCU UR6, c[0x0][0x398] ;  /* 0x00007300ff0677ac */ /* 0x000e220008000800 */
[----:B------:R-:W-:Y:S01]  /*04c0*/  IADD3 R2, P0, PT, R3, UR10, RZ ;  /* 0x0000000a03027c10 */ /* 0x000fe2000ff1e0ff */
[----:B------:R-:W2:Y:S01]  /*04d0*/  LDG.E.U8 R16, desc[UR4][R4.64] ;  /* 0x0000000404107981 */ /* 0x000ea2000c1e1100 */
[----:B------:R-:W-:-:S03]  /*04e0*/  IADD3 R6, P1, PT, R7, UR10, RZ ;  /* 0x0000000a07067c10 */ /* 0x000fc6000ff3e0ff */
[----:B------:R-:W3:Y:S01]  /*04f0*/  LDG.E.U8 R17, desc[UR4][R8.64] ;  /* 0x0000000408117981 */ /* 0x000ee2000c1e1100 */
[----:B------:R-:W-:Y:S02]  /*0500*/  LEA.HI.X.SX32 R3, R3, UR11, 0x1, P0 ;  /* 0x0000000b03037c11 */ /* 0x000fe400080f0eff */
[----:B------:R-:W-:-:S03]  /*0510*/  LEA.HI.X.SX32 R7, R7, UR11, 0x1, P1 ;  /* 0x0000000b07077c11 */ /* 0x000fc600088f0eff */
[----:B------:R-:W4:Y:S04]  /*0520*/  LDG.E.U8 R18, desc[UR4][R2.64] ;  /* 0x0000000402127981 */ /* 0x000f28000c1e1100 */
[----:B------:R-:W5:Y:S01]  /*0530*/  LDG.E.U8 R14, desc[UR4][R6.64] ;  /* 0x00000004060e7981 */ /* 0x000f62000c1e1100 */
[----:B------:R-:W-:Y:S02]  /*0540*/  I2FP.F32.S32 R15, R15 ;  /* 0x0000000f000f7245 */ /* 0x000fe40000201400 */
[----:B------:R-:W-:-:S03]  /*0550*/  I2FP.F32.S32 R0, R0 ;  /* 0x0000000000007245 */ /* 0x000fc60000201400 */
[----:B------:R-:W-:Y:S02]  /*0560*/  FADD R12, -R15, R12 ;  /* 0x0000000c0f0c7221 */ /* 0x000fe40000000100 */
[----:B------:R-:W-:Y:S02]  /*0570*/  FADD R13, -R0, R13 ;  /* 0x0000000d000d7221 */ /* 0x000fe40000000100 */
[----:B------:R-:W-:Y:S02]  /*0580*/  FADD R15, -R12, 1 ;  /* 0x3f8000000c0f7421 */ /* 0x000fe40000000100 */
[----:B------:R-:W-:Y:S01]  /*0590*/  FADD R0, -R13, 1 ;  /* 0x3f8000000d007421 */ /* 0x000fe20000000100 */
[----:B0-----:R-:W-:-:S04]  /*05a0*/  IMAD R10, R10, UR6, R11 ;  /* 0x000000060a0a7c24 */ /* 0x001fc8000f8e020b */
[----:B------:R-:W-:-:S05]  /*05b0*/  IMAD R11, R10, 0x3, RZ ;  /* 0x000000030a0b7824 */ /* 0x000fca00078e02ff */
[----:B------:R-:W-:-:S04]  /*05c0*/  IADD3 R10, P0, PT, R11, UR8, RZ ;  /* 0x000000080b0a7c10 */ /* 0x000fc8000ff1e0ff */
[----:B------:R-:W-:Y:S02]  /*05d0*/  LEA.HI.X.SX32 R11, R11, UR9, 0x1, P0 ;  /* 0x000000090b0b7c11 */ /* 0x000fe400080f0eff */
[----:B--2---:R-:W-:Y:S02]  /*05e0*/  I2FP.F32.U32 R16, R16 ;  /* 0x0000001000107245 */ /* 0x004fe40000201000 */
[----:B---3--:R-:W-:-:S03]  /*05f0*/  I2FP.F32.U32 R17, R17 ;  /* 0x0000001100117245 */ /* 0x008fc60000201000 */
[----:B------:R-:W-:Y:S02]  /*0600*/  FMUL R19, R15, R16 ;  /* 0x000000100f137220 */ /* 0x000fe40000400000 */
[----:B------:R-:W-:Y:S01]  /*0610*/  FMUL R17, R12, R17 ;  /* 0x000000110c117220 */ /* 0x000fe20000400000 */
[----:B----4-:R-:W-:-:S03]  /*0620*/  I2FP.F32.U32 R18, R18 ;  /* 0x0000001200127245 */ /* 0x010fc60000201000 */
[C---:B------:R-:W-:Y:S01]  /*0630*/  FMUL R21, R0.reuse, R17 ;  /* 0x0000001100157220 */ /* 0x040fe20000400000 */
[----:B-----5:R-:W-:Y:S01]  /*0640*/  I2FP.F32.U32 R17, R14 ;  /* 0x0000000e00117245 */ /* 0x020fe20000201000 */
[----:B------:R-:W-:Y:S02]  /*0650*/  FMUL R18, R15, R18 ;  /* 0x000000120f127220 */ /* 0x000fe40000400000 */
[----:B------:R-:W-:Y:S02]  /*0660*/  FFMA R14, R0, R19, R21 ;  /* 0x00000013000e7223 */ /* 0x000fe40000000015 */
[----:B------:R-:W-:Y:S02]  /*0670*/  FMUL R17, R12, R17 ;  /* 0x000000110c117220 */ /* 0x000fe40000400000 */
[----:B------:R-:W-:-:S04]  /*0680*/  FFMA R14, R13, R18, R14 ;  /* 0x000000120d0e7223 */ /* 0x000fc8000000000e */
[----:B------:R-:W-:-:S05]  /*0690*/  FFMA R14, R13, R17, R14 ;  /* 0x000000110d0e7223 */ /* 0x000fca000000000e */
[----:B------:R-:W-:-:S04]  /*06a0*/  FMNMX R14, RZ, R14, !PT ;  /* 0x0000000eff0e7209 */ /* 0x000fc80007800000 */
[----:B------:R-:W-:-:S04]  /*06b0*/  FMNMX R14, R14, 255, PT ;  /* 0x437f00000e0e7809 */ /* 0x000fc80003800000 */
[----:B------:R-:W0:Y:S02]  /*06c0*/  F2I.U32.TRUNC.NTZ R17, R14 ;  /* 0x0000000e00117305 */ /* 0x000e24000020f000 */
[----:B0-----:R0:W-:Y:S04]  /*06d0*/  STG.E.U8 desc[UR4][R10.64], R17 ;  /* 0x000000110a007986 */ /* 0x0011e8000c101104 */
[----:B------:R-:W2:Y:S04]  /*06e0*/  LDG.E.U8 R18, desc[UR4][R8.64+0x1] ;  /* 0x0000010408127981 */ /* 0x000ea8000c1e1100 */
[----:B------:R-:W3:Y:S04]  /*06f0*/  LDG.E.U8 R16, desc[UR4][R4.64+0x1] ;  /* 0x0000010404107981 */ /* 0x000ee8000c1e1100 */
[----:B------:R-:W4:Y:S04]  /*0700*/  LDG.E.U8 R20, desc[UR4][R2.64+0x1] ;  /* 0x0000010402147981 */ /* 0x000f28000c1e1100 */
[----:B------:R-:W5:Y:S01]  /*0710*/  LDG.E.U8 R21, desc[UR4][R6.64+0x1] ;  /* 0x0000010406157981 */ /* 0x000f62000c1e1100 */
[----:B--2---:R-:W-:-:S02]  /*0720*/  I2FP.F32.U32 R19, R18 ;  /* 0x0000001200137245 */ /* 0x004fc40000201000 */
[----:B---3--:R-:W-:-:S03]  /*0730*/  I2FP.F32.U32 R16, R16 ;  /* 0x0000001000107245 */ /* 0x008fc60000201000 */
[----:B------:R-:W-:Y:S01]  /*0740*/  FMUL R23, R12, R19 ;  /* 0x000000130c177220 */ /* 0x000fe20000400000 */
[----:B----4-:R-:W-:Y:S01]  /*0750*/  I2FP.F32.U32 R20, R20 ;  /* 0x0000001400147245 */ /* 0x010fe20000201000 */
[C---:B------:R-:W-:Y:S02]  /*0760*/  FMUL R19, R15.reuse, R16 ;  /* 0x000000100f137220 */ /* 0x040fe40000400000 */
[C---:B------:R-:W-:Y:S01]  /*0770*/  FMUL R23, R0.reuse, R23 ;  /* 0x0000001700177220 */ /* 0x040fe20000400000 */
[----:B-----5:R-:W-:Y:S01]  /*0780*/  I2FP.F32.U32 R21, R21 ;  /* 0x0000001500157245 */ /* 0x020fe20000201000 */
[----:B------:R-:W-:Y:S02]  /*0790*/  FMUL R20, R15, R20 ;  /* 0x000000140f147220 */ /* 0x000fe40000400000 */
[----:B------:R-:W-:Y:S02]  /*07a0*/  FFMA R14, R0, R19, R23 ;  /* 0x00000013000e7223 */ /* 0x000fe40000000017 */
[----:B------:R-:W-:-:S02]  /*07b0*/  FMUL R21, R12, R21 ;  /* 0x000000150c157220 */ /* 0x000fc40000400000 */
[----:B------:R-:W-:-:S04]  /*07c0*/  FFMA R14, R13, R20, R14 ;  /* 0x000000140d0e7223 */ /* 0x000fc8000000000e */
[----:B------:R-:W-:-:S05]  /*07d0*/  FFMA R14, R13, R21, R14 ;  /* 0x000000150d0e7223 */ /* 0x000fca000000000e */
[----:B------:R-:W-:-:S04]  /*07e0*/  FMNMX R14, RZ, R14, !PT ;  /* 0x0000000eff0e7209 */ /* 0x000fc80007800000 */
[----:B------:R-:W-:-:S04]  /*07f0*/  FMNMX R14, R14, 255, PT ;  /* 0x437f00000e0e7809 */ /* 0x000fc80003800000 */
[----:B0-----:R-:W0:Y:S02]  /*0800*/  F2I.U32.TRUNC.NTZ R17, R14 ;  /* 0x0000000e00117305 */ /* 0x001e24000020f000 */
[----:B0-----:R0:W-:Y:S04]  /*0810*/  STG.E.U8 desc[UR4][R10.64+0x1], R17 ;  /* 0x000001110a007986 */ /* 0x0011e8000c101104 */
[----:B------:R-:W2:Y:S04]  /*0820*/  LDG.E.U8 R8, desc[UR4][R8.64+0x2] ;  /* 0x0000020408087981 */ /* 0x000ea8000c1e1100 */
[----:B------:R-:W3:Y:S04]  /*0830*/  LDG.E.U8 R4, desc[UR4][R4.64+0x2] ;  /* 0x0000020404047981 */ /* 0x000ee8000c1e1100 */
[----:B------:R-:W4:Y:S04]  /*0840*/  LDG.E.U8 R2, desc[UR4][R2.64+0x2] ;  /* 0x0000020402027981 */ /* 0x000f28000c1e1100 */
[----:B------:R-:W0:Y:S01]  /*0850*/  LDG.E.U8 R6, desc[UR4][R6.64+0x2] ;  /* 0x0000020406067981 */ /* 0x000e22000c1e1100 */
[----:B--2---:R-:W-:-:S02]  /*0860*/  I2FP.F32.U32 R19, R8 ;  /* 0x0000000800137245 */ /* 0x004fc40000201000 */
[----:B---3--:R-:W-:-:S03]  /*0870*/  I2FP.F32.U32 R16, R4 ;  /* 0x0000000400107245 */ /* 0x008fc60000201000 */
[----:B------:R-:W-:Y:S01]  /*0880*/  FMUL R21, R12, R19 ;  /* 0x000000130c157220 */ /* 0x000fe20000400000 */
[----:B----4-:R-:W-:Y:S01]  /*0890*/  I2FP.F32.U32 R18, R2 ;  /* 0x0000000200127245 */ /* 0x010fe20000201000 */
[C---:B------:R-:W-:Y:S02]  /*08a0*/  FMUL R19, R15.reuse, R16 ;  /* 0x000000100f137220 */ /* 0x040fe40000400000 */
[C---:B------:R-:W-:Y:S01]  /*08b0*/  FMUL R21, R0.reuse, R21 ;  /* 0x0000001500157220 */ /* 0x040fe20000400000 */
[----:B0-----:R-:W-:Y:S01]  /*08c0*/  I2FP.F32.U32 R17, R6 ;  /* 0x0000000600117245 */ /* 0x001fe20000201000 */
[----:B------:R-:W-:Y:S02]  /*08d0*/  FMUL R18, R15, R18 ;  /* 0x000000120f127220 */ /* 0x000fe40000400000 */
[----:B------:R-:W-:Y:S02]  /*08e0*/  FFMA R0, R0, R19, R21 ;  /* 0x0000001300007223 */ /* 0x000fe40000000015 */
[----:B------:R-:W-:-:S02]  /*08f0*/  FMUL R17, R12, R17 ;  /* 0x000000110c117220 */ /* 0x000fc40000400000 */
[----:B------:R-:W-:-:S04]  /*0900*/  FFMA R0, R13, R18, R0 ;  /* 0x000000120d007223 */ /* 0x000fc80000000000 */
[----:B------:R-:W-:-:S05]  /*0910*/  FFMA R0, R13, R17, R0 ;  /* 0x000000110d007223 */ /* 0x000fca0000000000 */
[----:B------:R-:W-:-:S04]  /*0920*/  FMNMX R0, RZ, R0, !PT ;  /* 0x00000000ff007209 */ /* 0x000fc80007800000 */
[----:B------:R-:W-:-:S04]  /*0930*/  FMNMX R0, R0, 255, PT ;  /* 0x437f000000007809 */ /* 0x000fc80003800000 */
[----:B------:R-:W0:Y:S02]  /*0940*/  F2I.U32.TRUNC.NTZ R3, R0 ;  /* 0x0000000000037305 */ /* 0x000e24000020f000 */
[----:B0-----:R-:W-:Y:S01]  /*0950*/  STG.E.U8 desc[UR4][R10.64+0x2], R3 ;  /* 0x000002030a007986 */ /* 0x001fe2000c101104 */
[----:B------:R-:W-:Y:S05]  /*0960*/  EXIT ;  /* 0x000000000000794d */ /* 0x000fea0003800000 */
        .weak           $__internal_2_$__cuda_sm3x_div_rn_noftz_f32_slowpath
        .type           $__internal_2_$__cuda_sm3x_div_rn_noftz_f32_slowpath,@function
        .size           $__internal_2_$__cuda_sm3x_div_rn_noftz_f32_slowpath,(.L_x_135 - $__internal_2_$__cuda_sm3x_div_rn_noftz_f32_slowpath)
$__internal_2_$__cuda_sm3x_div_rn_noftz_f32_slowpath:
[----:B------:R-:W-:Y:S01]  /*0970*/  SHF.R.U32.HI R7, RZ, 0x17, R3 ;  /* 0x00000017ff077819 */ /* 0x000fe20000011603 */
[----:B------:R-:W-:Y:S01]  /*0980*/  BSSY.RECONVERGENT B1, `(.L_x_67) ;  /* 0x0000062000017945 */ /* 0x000fe20003800200 */
[----:B------:R-:W-:Y:S02]  /*0990*/  SHF.R.U32.HI R6, RZ, 0x17, R0 ;  /* 0x00000017ff067819 */ /* 0x000fe40000011600 */
[----:B------:R-:W-:Y:S02]  /*09a0*/  LOP3.LUT R16, R7, 0xff, RZ, 0xc0, !PT ;  /* 0x000000ff07107812 */ /* 0x000fe400078ec0ff */
[----:B------:R-:W-:-:S03]  /*09b0*/  LOP3.LUT R13, R6, 0xff, RZ, 0xc0, !PT ;  /* 0x000000ff060d7812 */ /* 0x000fc600078ec0ff */
[----:B------:R-:W-:Y:S02]  /*09c0*/  VIADD R8, R16, 0xffffffff ;  /* 0xffffffff10087836 */ /* 0x000fe40000000000 */
[----:B------:R-:W-:-:S03]  /*09d0*/  VIADD R7, R13, 0xffffffff ;  /* 0xffffffff0d077836 */ /* 0x000fc60000000000 */
        /* <DEDUP_REMOVED lines=22> */
[----:B------:R-:W-:Y:S02]  /*0b40*/  @P0 IMAD.MOV.U32 R6, RZ, RZ, RZ ;  /* 0x000000ffff060224 */ /* 0x000fe400078e00ff */
[----:B------:R-:W-:Y:S01]  /*0b50*/  @!P0 FFMA R0, R0, 1.84467440737095516160e+19, RZ ;  /* 0x5f80000000008823 */ /* 0x000fe200000000ff */
[----:B------:R-:W-:Y:S02]  /*0b60*/  @!P0 IMAD.MOV.U32 R6, RZ, RZ, -0x40 ;  /* 0xffffffc0ff068424 */ /* 0x000fe400078e00ff */
[----:B------:R-:W-:Y:S02]  /*0b70*/  @!P1 FFMA R3, R3, 1.84467440737095516160e+19, RZ ;  /* 0x5f80000003039823 */ /* 0x000fe400000000ff */
[----:B------:R-:W-:-:S07]  /*0b80*/  @!P1 VIADD R6, R6, 0x40 ;  /* 0x0000004006069836 */ /* 0x000fce0000000000 */
.L_x_68:
[----:B------:R-:W-:Y:S01]  /*0b90*/  LEA R8, R16, 0xc0800000, 0x17 ;  /* 0xc080000010087811 */ /* 0x000fe200078eb8ff */
[----:B------:R-:W-:Y:S04]  /*0ba0*/  BSSY.RECONVERGENT B2, `(.L_x_73) ;  /* 0x0000036000027945 */ /* 0x000fe80003800200 */
[----:B------:R-:W-:Y:S02]  /*0bb0*/  IMAD.IADD R8, R3, 0x1, -R8 ;  /* 0x0000000103087824 */ /* 0x000fe400078e0a08 */
[----:B------:R-:W-:Y:S02]  /*0bc0*/  VIADD R3, R13, 0xffffff81 ;  /* 0xffffff810d037836 */ /* 0x000fe40000000000 */
[----:B------:R-:W0:Y:S01]  /*0bd0*/  MUFU.RCP R7, R8 ;  /* 0x0000000800077308 */ /* 0x000e220000001000 */
[----:B------:R-:W-:Y:S01]  /*0be0*/  FADD.FTZ R9, -R8, -RZ ;  /* 0x800000ff08097221 */ /* 0x000fe20000010100 */
[----:B------:R-:W-:-:S03]  /*0bf0*/  IMAD R0, R3, -0x800000, R0 ;  /* 0xff80000003007824 */ /* 0x000fc600078e0200 */
[----:B0-----:R-:W-:-:S04]  /*0c00*/  FFMA R14, R7, R9, 1 ;  /* 0x3f800000070e7423 */ /* 0x001fc80000000009 */
[----:B------:R-:W-:-:S04]  /*0c10*/  FFMA R18, R7, R14, R7 ;  /* 0x0000000e07127223 */ /* 0x000fc80000000007 */
[----:B------:R-:W-:-:S04]  /*0c20*/  FFMA R7, R0, R18, RZ ;  /* 0x0000001200077223 */ /* 0x000fc800000000ff */
[----:B------:R-:W-:-:S04]  /*0c30*/  FFMA R14, R9, R7, R0 ;  /* 0x00000007090e7223 */ /* 0x000fc80000000000 */
[----:B------:R-:W-:Y:S01]  /*0c40*/  FFMA R13, R18, R14, R7 ;  /* 0x0000000e120d7223 */ /* 0x000fe20000000007 */
[----:B------:R-:W-:-:S03]  /*0c50*/  IADD3 R7, PT, PT, R3, 0x7f, -R16 ;  /* 0x0000007f03077810 */ /* 0x000fc60007ffe810 */
[----:B------:R-:W-:Y:S02]  /*0c60*/  FFMA R14, R9, R13, R0 ;  /* 0x0000000d090e7223 */ /* 0x000fe40000000000 */
[----:B------:R-:W-:Y:S02]  /*0c70*/  IMAD.IADD R7, R7, 0x1, R6 ;  /* 0x0000000107077824 */ /* 0x000fe400078e0206 */
        /* <DEDUP_REMOVED lines=15> */
[C---:B------:R-:W-:Y:S02]  /*0d70*/  VIADD R8, R9.reuse, 0x20 ;  /* 0x0000002009087836 */ /* 0x040fe40000000000 */
[CCC-:B------:R-:W-:Y:S01]  /*0d80*/  FFMA.RM R6, R18.reuse, R14.reuse, R13.reuse ;  /* 0x0000000e12067223 */ /* 0x1c0fe2000000400d */
[----:B------:R-:W-:Y:S02]  /*0d90*/  ISETP.NE.AND P2, PT, R9, RZ, PT ;  /* 0x000000ff0900720c */ /* 0x000fe40003f45270 */
[----:B------:R-:W-:Y:S01]  /*0da0*/  LOP3.LUT R7, R3, 0x7fffff, RZ, 0xc0, !PT ;  /* 0x007fffff03077812 */ /* 0x000fe200078ec0ff */
[----:B------:R-:W-:Y:S01]  /*0db0*/  FFMA.RP R3, R18, R14, R13 ;  /* 0x0000000e12037223 */ /* 0x000fe2000000800d */
[----:B------:R-:W-:Y:S01]  /*0dc0*/  ISETP.NE.AND P1, PT, R9, RZ, PT ;  /* 0x000000ff0900720c */ /* 0x000fe20003f25270 */
        /* <DEDUP_REMOVED lines=15> */
.L_x_75:
[----:B------:R-:W-:-:S04]  /*0ec0*/  LOP3.LUT R0, R0, 0x80000000, RZ, 0xc0, !PT ;  /* 0x8000000000007812 */ /* 0x000fc800078ec0ff */
[----:B------:R-:W-:Y:S01]  /*0ed0*/  LOP3.LUT R0, R0, 0x7f800000, RZ, 0xfc, !PT ;  /* 0x7f80000000007812 */ /* 0x000fe200078efcff */
[----:B------:R-:W-:Y:S06]  /*0ee0*/  BRA `(.L_x_76) ;  /* 0x0000000000047947 */ /* 0x000fec0003800000 */
.L_x_74:
[----:B------:R-:W-:-:S07]  /*0ef0*/  IMAD R0, R7, 0x800000, R0 ;  /* 0x0080000007007824 */ /* 0x000fce00078e0200 */
.L_x_76:
[----:B------:R-:W-:Y:S05]  /*0f00*/  BSYNC.RECONVERGENT B2 ;  /* 0x0000000000027941 */ /* 0x000fea0003800200 */
.L_x_73:
[----:B------:R-:W-:Y:S05]  /*0f10*/  BRA `(.L_x_77) ;  /* 0x0000000000207947 */ /* 0x000fea0003800000 */
.L_x_72:
[----:B------:R-:W-:-:S04]  /*0f20*/  LOP3.LUT R0, R3, 0x80000000, R0, 0x48, !PT ;  /* 0x8000000003007812 */ /* 0x000fc800078e4800 */
[----:B------:R-:W-:Y:S01]  /*0f30*/  LOP3.LUT R0, R0, 0x7f800000, RZ, 0xfc, !PT ;  /* 0x7f80000000007812 */ /* 0x000fe200078efcff */
[----:B------:R-:W-:Y:S06]  /*0f40*/  BRA `(.L_x_77) ;  /* 0x0000000000147947 */ /* 0x000fec0003800000 */
.L_x_71:
[----:B------:R-:W-:Y:S01]  /*0f50*/  LOP3.LUT R0, R3, 0x80000000, R0, 0x48, !PT ;  /* 0x8000000003007812 */ /* 0x000fe200078e4800 */
[----:B------:R-:W-:Y:S06]  /*0f60*/  BRA `(.L_x_77) ;  /* 0x00000000000c7947 */ /* 0x000fec0003800000 */
.L_x_70:
[----:B------:R-:W0:Y:S01]  /*0f70*/  MUFU.RSQ R0, -QNAN ;  /* 0xffc0000000007908 */ /* 0x000e220000001400 */
[----:B------:R-:W-:Y:S05]  /*0f80*/  BRA `(.L_x_77) ;  /* 0x0000000000047947 */ /* 0x000fea0003800000 */
.L_x_69:
[----:B------:R-:W-:-:S07]  /*0f90*/  FADD.FTZ R0, R0, R3 ;  /* 0x0000000300007221 */ /* 0x000fce0000010000 */
.L_x_77:
[----:B------:R-:W-:Y:S05]  /*0fa0*/  BSYNC.RECONVERGENT B1 ;  /* 0x0000000000017941 */ /* 0x000fea0003800200 */
.L_x_67:
[----:B------:R-:W-:Y:S02]  /*0fb0*/  IMAD.MOV.U32 R6, RZ, RZ, R4 ;  /* 0x000000ffff067224 */ /* 0x000fe400078e0004 */
[----:B------:R-:W-:-:S04]  /*0fc0*/  IMAD.MOV.U32 R7, RZ, RZ, 0x0 ;  /* 0x00000000ff077424 */ /* 0x000fc800078e00ff */
[----:B0-----:R-:W-:Y:S05]  /*0fd0*/  RET.REL.NODEC R6 `(_Z14resizeBilinearPhPKhiiii) ;  /* 0xfffffff006087950 */ /* 0x001fea0003c3ffff */
.L_x_78:
        /* <DEDUP_REMOVED lines=10> */
.L_x_135:


//--------------------- .text._Z21resizeNearestNeighborPhPKhiiii --------------------------
	.section	.text._Z21resizeNearestNeighborPhPKhiiii,"ax",@progbits
	.align	128
        .global         _Z21resizeNearestNeighborPhPKhiiii
        .type           _Z21resizeNearestNeighborPhPKhiiii,@function
        .size           _Z21resizeNearestNeighborPhPKhiiii,(.L_x_136 - _Z21resizeNearestNeighborPhPKhiiii)
        .other          _Z21resizeNearestNeighborPhPKhiiii,@"STO_CUDA_ENTRY STV_DEFAULT"
_Z21resizeNearestNeighborPhPKhiiii:
.text._Z21resizeNearestNeighborPhPKhiiii:
        /* <DEDUP_REMOVED lines=13> */
[----:B------:R-:W0:Y:S01]  /*00d0*/  LDCU UR4, c[0x0][0x390] ;  /* 0x00007200ff0477ac */ /* 0x000e220008000800 */
[----:B------:R-:W-:Y:S01]  /*00e0*/  I2FP.F32.S32 R7, UR6 ;  /* 0x0000000600077c45 */ /* 0x000fe20008201400 */
[----:B------:R-:W-:Y:S01]  /*00f0*/  BSSY.RECONVERGENT B0, `(.L_x_79) ;  /* 0x0000010000007945 */ /* 0x000fe20003800200 */
[----:B------:R-:W-:Y:S02]  /*0100*/  I2FP.F32.S32 R0, R5 ;  /* 0x0000000500007245 */ /* 0x000fe40000201400 */
[----:B------:R-:W1:Y:S01]  /*0110*/  MUFU.RCP R4, R7 ;  /* 0x0000000700047308 */ /* 0x000e620000001000 */
[----:B0-----:R-:W-:Y:S01]  /*0120*/  I2FP.F32.S32 R3, UR4 ;  /* 0x0000000400037c45 */ /* 0x001fe20008201400 */
[----:B-1----:R-:W-:-:S04]  /*0130*/  FFMA R9, -R7, R4, 1 ;  /* 0x3f80000007097423 */ /* 0x002fc80000000104 */
[----:B------:R-:W-:Y:S01]  /*0140*/  FMUL R0, R0, R3 ;  /* 0x0000000300007220 */ /* 0x000fe20000400000 */
[----:B------:R-:W-:-:S03]  /*0150*/  FFMA R9, R4, R9, R4 ;  /* 0x0000000904097223 */ /* 0x000fc60000000004 */
[----:B------:R-:W0:Y:S01]  /*0160*/  FCHK P0, R0, R7 ;  /* 0x0000000700007302 */ /* 0x000e220000000000 */
[----:B------:R-:W-:-:S04]  /*0170*/  FFMA R4, R0, R9, RZ ;  /* 0x0000000900047223 */ /* 0x000fc800000000ff */
[----:B------:R-:W-:-:S04]  /*0180*/  FFMA R3, -R7, R4, R0 ;  /* 0x0000000407037223 */ /* 0x000fc80000000100 */
[----:B------:R-:W-:Y:S01]  /*0190*/  FFMA R4, R9, R3, R4 ;  /* 0x0000000309047223 */ /* 0x000fe20000000004 */
[----:B0-----:R-:W-:Y:S06]  /*01a0*/  @!P0 BRA `(.L_x_80) ;  /* 0x0000000000108947 */ /* 0x001fec0003800000 */
[----:B------:R-:W-:Y:S01]  /*01b0*/  IMAD.MOV.U32 R3, RZ, RZ, R7 ;  /* 0x000000ffff037224 */ /* 0x000fe200078e0007 */
[----:B------:R-:W-:-:S07]  /*01c0*/  MOV R6, 0x1e0 ;  /* 0x000001e000067802 */ /* 0x000fce0000000f00 */
[----:B------:R-:W-:Y:S05]  /*01d0*/  CALL.REL.NOINC `($__internal_3_$__cuda_sm3x_div_rn_noftz_f32_slowpath) ;  /* 0x0000000000ac7944 */ /* 0x000fea0003c00000 */
[----:B------:R-:W-:-:S07]  /*01e0*/  IMAD.MOV.U32 R4, RZ, RZ, R0 ;  /* 0x000000ffff047224 */ /* 0x000fce00078e0000 */
.L_x_80:
[----:B------:R-:W-:Y:S05]  /*01f0*/  BSYNC.RECONVERGENT B0 ;  /* 0x0000000000007941 */ /* 0x000fea0003800200 */
.L_x_79:
[----:B------:R-:W0:Y:S01]  /*0200*/  LDCU UR4, c[0x0][0x39c] ;  /* 0x00007380ff0477ac */ /* 0x000e220008000800 */
[----:B------:R-:W-:Y:S01]  /*0210*/  I2FP.F32.U32 R0, R2 ;  /* 0x0000000200007245 */ /* 0x000fe20000201000 */
[----:B------:R-:W-:Y:S01]  /*0220*/  BSSY.RECONVERGENT B0, `(.L_x_81) ;  /* 0x0000012000007945 */ /* 0x000fe20003800200 */
[----:B0-----:R-:W-:Y:S01]  /*0230*/  I2FP.F32.U32 R7, UR4 ;  /* 0x0000000400077c45 */ /* 0x001fe20008201000 */
[----:B------:R-:W0:Y:S03]  /*0240*/  LDCU UR4, c[0x0][0x394] ;  /* 0x00007280ff0477ac */ /* 0x000e260008000800 */
[----:B------:R-:W1:Y:S01]  /*0250*/  MUFU.RCP R6, R7 ;  /* 0x0000000700067308 */ /* 0x000e620000001000 */
[----:B0-----:R-:W-:Y:S01]  /*0260*/  I2FP.F32.S32 R3, UR4 ;  /* 0x0000000400037c45 */ /* 0x001fe20008201400 */
[----:B------:R-:W0:Y:S01]  /*0270*/  LDCU.64 UR4, c[0x0][0x358] ;  /* 0x00006b00ff0477ac */ /* 0x000e220008000a00 */
[----:B-1----:R-:W-:-:S03]  /*0280*/  FFMA R9, -R7, R6, 1 ;  /* 0x3f80000007097423 */ /* 0x002fc60000000106 */
[----:B------:R-:W-:Y:S01]  /*0290*/  FMUL R0, R0, R3 ;  /* 0x0000000300007220 */ /* 0x000fe20000400000 */
[----:B------:R-:W-:-:S03]  /*02a0*/  FFMA R9, R6, R9, R6 ;  /* 0x0000000906097223 */ /* 0x000fc60000000006 */
[----:B------:R-:W1:Y:S01]  /*02b0*/  FCHK P0, R0, R7 ;  /* 0x0000000700007302 */ /* 0x000e620000000000 */
[----:B------:R-:W-:-:S04]  /*02c0*/  FFMA R6, R0, R9, RZ ;  /* 0x0000000900067223 */ /* 0x000fc800000000ff */
[----:B------:R-:W-:-:S04]  /*02d0*/  FFMA R3, -R7, R6, R0 ;  /* 0x0000000607037223 */ /* 0x000fc80000000100 */
[----:B------:R-:W-:Y:S01]  /*02e0*/  FFMA R9, R9, R3, R6 ;  /* 0x0000000309097223 */ /* 0x000fe20000000006 */
[----:B01----:R-:W-:Y:S06]  /*02f0*/  @!P0 BRA `(.L_x_82) ;  /* 0x0000000000108947 */ /* 0x003fec0003800000 */
[----:B------:R-:W-:Y:S01]  /*0300*/  IMAD.MOV.U32 R3, RZ, RZ, R7 ;  /* 0x000000ffff037224 */ /* 0x000fe200078e0007 */
[----:B------:R-:W-:-:S07]  /*0310*/  MOV R6, 0x330 ;  /* 0x0000033000067802 */ /* 0x000fce0000000f00 */
[----:B------:R-:W-:Y:S05]  /*0320*/  CALL.REL.NOINC `($__internal_3_$__cuda_sm3x_div_rn_noftz_f32_slowpath) ;  /* 0x0000000000587944 */ /* 0x000fea0003c00000 */
[----:B------:R-:W-:-:S07]  /*0330*/  IMAD.MOV.U32 R9, RZ, RZ, R0 ;  /* 0x000000ffff097224 */ /* 0x000fce00078e0000 */
.L_x_82:
[----:B------:R-:W-:Y:S05]  /*0340*/  BSYNC.RECONVERGENT B0 ;  /* 0x0000000000007941 */ /* 0x000fea0003800200 */
.L_x_81:
[----:B------:R-:W0:Y:S01]  /*0350*/  LDCU UR6, c[0x0][0x390] ;  /* 0x00007200ff0677ac */ /* 0x000e220008000800 */
[----:B------:R-:W-:Y:S01]  /*0360*/  F2I.TRUNC.NTZ R4, R4 ;  /* 0x0000000400047305 */ /* 0x000fe2000020f100 */
[----:B------:R-:W1:Y:S07]  /*0370*/  LDCU.128 UR8, c[0x0][0x380] ;  /* 0x00007000ff0877ac */ /* 0x000e6e0008000c00 */
[----:B------:R-:W0:Y:S02]  /*0380*/  F2I.TRUNC.NTZ R9, R9 ;  /* 0x0000000900097305 */ /* 0x000e24000020f100 */
[----:B0-----:R-:W-:Y:S01]  /*0390*/  IMAD R0, R9, UR6, R4 ;  /* 0x0000000609007c24 */ /* 0x001fe2000f8e0204 */
[----:B------:R-:W0:Y:S03]  /*03a0*/  LDCU UR6, c[0x0][0x398] ;  /* 0x00007300ff0677ac */ /* 0x000e260008000800 */
[----:B------:R-:W-:-:S05]  /*03b0*/  IMAD R0, R0, 0x3, RZ ;  /* 0x0000000300007824 */ /* 0x000fca00078e02ff */
[----:B-1----:R-:W-:-:S04]  /*03c0*/  IADD3 R6, P0, PT, R0, UR10, RZ ;  /* 0x0000000a00067c10 */ /* 0x002fc8000ff1e0ff */
[----:B------:R-:W-:-:S05]  /*03d0*/  LEA.HI.X.SX32 R7, R0, UR11, 0x1, P0 ;  /* 0x0000000b00077c11 */ /* 0x000fca00080f0eff */
[----:B------:R-:W2:Y:S01]  /*03e0*/  LDG.E.U8 R11, desc[UR4][R6.64] ;  /* 0x00000004060b7981 */ /* 0x000ea2000c1e1100 */
[----:B0-----:R-:W-:-:S04]  /*03f0*/  IMAD R2, R2, UR6, R5 ;  /* 0x0000000602027c24 */ /* 0x001fc8000f8e0205 */
[----:B------:R-:W-:-:S05]  /*0400*/  IMAD R0, R2, 0x3, RZ ;  /* 0x0000000302007824 */ /* 0x000fca00078e02ff */
[----:B------:R-:W-:-:S04]  /*0410*/  IADD3 R2, P0, PT, R0, UR8, RZ ;  /* 0x0000000800027c10 */ /* 0x000fc8000ff1e0ff */
[----:B------:R-:W-:-:S05]  /*0420*/  LEA.HI.X.SX32 R3, R0, UR9, 0x1, P0 ;  /* 0x0000000900037c11 */ /* 0x000fca00080f0eff */
[----:B--2---:R-:W-:Y:S04]  /*0430*/  STG.E.U8 desc[UR4][R2.64], R11 ;  /* 0x0000000b02007986 */ /* 0x004fe8000c101104 */
[----:B------:R-:W2:Y:S04]  /*0440*/  LDG.E.U8 R5, desc[UR4][R6.64+0x1] ;  /* 0x0000010406057981 */ /* 0x000ea8000c1e1100 */
[----:B--2---:R-:W-:Y:S04]  /*0450*/  STG.E.U8 desc[UR4][R2.64+0x1], R5 ;  /* 0x0000010502007986 */ /* 0x004fe8000c101104 */
[----:B------:R-:W2:Y:S04]  /*0460*/  LDG.E.U8 R9, desc[UR4][R6.64+0x2] ;  /* 0x0000020406097981 */ /* 0x000ea8000c1e1100 */
[----:B--2---:R-:W-:Y:S01]  /*0470*/  STG.E.U8 desc[UR4][R2.64+0x2], R9 ;  /* 0x0000020902007986 */ /* 0x004fe2000c101104 */
[----:B------:R-:W-:Y:S05]  /*0480*/  EXIT ;  /* 0x000000000000794d */ /* 0x000fea0003800000 */
        .weak           $__internal_3_$__cuda_sm3x_div_rn_noftz_f32_slowpath
        .type           $__internal_3_$__cuda_sm3x_div_rn_noftz_f32_slowpath,@function
        .size           $__internal_3_$__cuda_sm3x_div_rn_noftz_f32_slowpath,(.L_x_136 - $__internal_3_$__cuda_sm3x_div_rn_noftz_f32_slowpath)
$__internal_3_$__cuda_sm3x_div_rn_noftz_f32_slowpath:
        /* <DEDUP_REMOVED lines=34> */
.L_x_84:
[----:B------:R-:W-:Y:S01]  /*06b0*/  LEA R8, R12, 0xc0800000, 0x17 ;  /* 0xc08000000c087811 */ /* 0x000fe200078eb8ff */
[----:B------:R-:W-:Y:S04]  /*06c0*/  BSSY.RECONVERGENT B2, `(.L_x_89) ;  /* 0x0000036000027945 */ /* 0x000fe80003800200 */
[----:B------:R-:W-:Y:S02]  /*06d0*/  IMAD.IADD R8, R3, 0x1, -R8 ;  /* 0x0000000103087824 */ /* 0x000fe400078e0a08 */
[----:B------:R-:W-:Y:S02]  /*06e0*/  VIADD R3, R10, 0xffffff81 ;  /* 0xffffff810a037836 */ /* 0x000fe40000000000 */
[----:B------:R0:W1:Y:S01]  /*06f0*/  MUFU.RCP R9, R8 ;  /* 0x0000000800097308 */ /* 0x0000620000001000 */
[----:B------:R-:W-:Y:S01]  /*0700*/  FADD.FTZ R11, -R8, -RZ ;  /* 0x800000ff080b7221 */ /* 0x000fe20000010100 */
[C---:B------:R-:W-:Y:S01]  /*0710*/  IMAD R0, R3.reuse, -0x800000, R0 ;  /* 0xff80000003007824 */ /* 0x040fe200078e0200 */
        /* <DEDUP_REMOVED lines=23> */
[CCC-:B------:R-:W-:Y:S01]  /*0890*/  FFMA.RM R8, R14.reuse, R10.reuse, R9.reuse ;  /* 0x0000000a0e087223 */ /* 0x1c0fe20000004009 */
[C---:B------:R-:W-:Y:S02]  /*08a0*/  ISETP.NE.AND P2, PT, R11.reuse, RZ, PT ;  /* 0x000000ff0b00720c */ /* 0x040fe40003f45270 */
[----:B------:R-:W-:Y:S02]  /*08b0*/  ISETP.NE.AND P1, PT, R11, RZ, PT ;  /* 0x000000ff0b00720c */ /* 0x000fe40003f25270 */
[----:B------:R-:W-:Y:S01]  /*08c0*/  LOP3.LUT R7, R3, 0x7fffff, RZ, 0xc0, !PT ;  /* 0x007fffff03077812 */ /* 0x000fe200078ec0ff */
[----:B------:R-:W-:Y:S01]  /*08d0*/  FFMA.RP R3, R14, R10, R9 ;  /* 0x0000000a0e037223 */ /* 0x000fe20000008009 */
[----:B------:R-:W-:Y:S02]  /*08e0*/  VIADD R10, R11, 0x20 ;  /* 0x000000200b0a7836 */ /* 0x000fe40000000000 */
[----:B------:R-:W-:Y:S01]  /*08f0*/  LOP3.LUT R7, R7, 0x800000, RZ, 0xfc, !PT ;  /* 0x0080000007077812 */ /* 0x000fe200078efcff */
[----:B------:R-:W-:Y:S01]  /*0900*/  IMAD.MOV R9, RZ, RZ, -R11 ;  /* 0x000000ffff097224 */ /* 0x000fe200078e0a0b */
[----:B------:R-:W-:-:S02]  /*0910*/  FSETP.NEU.FTZ.AND P0, PT, R3, R8, PT ;  /* 0x000000080300720b */ /* 0x000fc40003f1d000 */
[----:B------:R-:W-:Y:S02]  /*0920*/  SHF.L.U32 R10, R7, R10, RZ ;  /* 0x0000000a070a7219 */ /* 0x000fe400000006ff */
[----:B------:R-:W-:Y:S02]  /*0930*/  SEL R8, R9, RZ, P2 ;  /* 0x000000ff09087207 */ /* 0x000fe40001000000 */
[----:B------:R-:W-:Y:S02]  /*0940*/  ISETP.NE.AND P1, PT, R10, RZ, P1 ;  /* 0x000000ff0a00720c */ /* 0x000fe40000f25270 */
[----:B------:R-:W-:Y:S02]  /*0950*/  SHF.R.U32.HI R8, RZ, R8, R7 ;  /* 0x00000008ff087219 */ /* 0x000fe40000011607 */
[----:B------:R-:W-:Y:S02]  /*0960*/  PLOP3.LUT P0, PT, P0, P1, PT, 0xf8, 0x8f ;  /* 0x00000000008f781c */ /* 0x000fe40000703f70 */
[----:B------:R-:W-:-:S02]  /*0970*/  SHF.R.U32.HI R10, RZ, 0x1, R8 ;  /* 0x00000001ff0a7819 */ /* 0x000fc40000011608 */
[----:B------:R-:W-:-:S04]  /*0980*/  SEL R3, RZ, 0x1, !P0 ;  /* 0x00000001ff037807 */ /* 0x000fc80004000000 */
[----:B------:R-:W-:-:S04]  /*0990*/  LOP3.LUT R3, R3, 0x1, R10, 0xf8, !PT ;  /* 0x0000000103037812 */ /* 0x000fc800078ef80a */
[----:B------:R-:W-:-:S05]  /*09a0*/  LOP3.LUT R3, R3, R8, RZ, 0xc0, !PT ;  /* 0x0000000803037212 */ /* 0x000fca00078ec0ff */
[----:B------:R-:W-:-:S05]  /*09b0*/  IMAD.IADD R3, R10, 0x1, R3 ;  /* 0x000000010a037824 */ /* 0x000fca00078e0203 */
[----:B------:R-:W-:Y:S01]  /*09c0*/  LOP3.LUT R0, R3, R0, RZ, 0xfc, !PT ;  /* 0x0000000003007212 */ /* 0x000fe200078efcff */
[----:B------:R-:W-:Y:S06]  /*09d0*/  BRA `(.L_x_92) ;  /* 0x0000000000107947 */ /* 0x000fec0003800000 */
.L_x_91:
[----:B------:R-:W-:-:S04]  /*09e0*/  LOP3.LUT R0, R0, 0x80000000, RZ, 0xc0, !PT ;  /* 0x8000000000007812 */ /* 0x000fc800078ec0ff */
[----:B------:R-:W-:Y:S01]  /*09f0*/  LOP3.LUT R0, R0, 0x7f800000, RZ, 0xfc, !PT ;  /* 0x7f80000000007812 */ /* 0x000fe200078efcff */
[----:B------:R-:W-:Y:S06]  /*0a00*/  BRA `(.L_x_92) ;  /* 0x0000000000047947 */ /* 0x000fec0003800000 */
.L_x_90:
[----:B------:R-:W-:-:S07]  /*0a10*/  IMAD R0, R8, 0x800000, R0 ;  /* 0x0080000008007824 */ /* 0x000fce00078e0200 */
.L_x_92:
[----:B------:R-:W-:Y:S05]  /*0a20*/  BSYNC.RECONVERGENT B2 ;  /* 0x0000000000027941 */ /* 0x000fea0003800200 */
.L_x_89:
[----:B------:R-:W-:Y:S05]  /*0a30*/  BRA `(.L_x_93) ;  /* 0x0000000000207947 */ /* 0x000fea0003800000 */
.L_x_88:
[----:B------:R-:W-:-:S04]  /*0a40*/  LOP3.LUT R0, R3, 0x80000000, R0, 0x48, !PT ;  /* 0x8000000003007812 */ /* 0x000fc800078e4800 */
[----:B------:R-:W-:Y:S01]  /*0a50*/  LOP3.LUT R0, R0, 0x7f800000, RZ, 0xfc, !PT ;  /* 0x7f80000000007812 */ /* 0x000fe200078efcff */
[----:B------:R-:W-:Y:S06]  /*0a60*/  BRA `(.L_x_93) ;  /* 0x0000000000147947 */ /* 0x000fec0003800000 */
.L_x_87:
[----:B------:R-:W-:Y:S01]  /*0a70*/  LOP3.LUT R0, R3, 0x80000000, R0, 0x48, !PT ;  /* 0x8000000003007812 */ /* 0x000fe200078e4800 */
[----:B------:R-:W-:Y:S06]  /*0a80*/  BRA `(.L_x_93) ;  /* 0x00000000000c7947 */ /* 0x000fec0003800000 */
.L_x_86:
[----:B------:R-:W0:Y:S01]  /*0a90*/  MUFU.RSQ R0, -QNAN ;  /* 0xffc0000000007908 */ /* 0x000e220000001400 */
[----:B------:R-:W-:Y:S05]  /*0aa0*/  BRA `(.L_x_93) ;  /* 0x0000000000047947 */ /* 0x000fea0003800000 */
.L_x_85:
[----:B------:R-:W-:-:S07]  /*0ab0*/  FADD.FTZ R0, R0, R3 ;  /* 0x0000000300007221 */ /* 0x000fce0000010000 */
.L_x_93:
[----:B------:R-:W-:Y:S05]  /*0ac0*/  BSYNC.RECONVERGENT B1 ;  /* 0x0000000000017941 */ /* 0x000fea0003800200 */
.L_x_83:
[----:B------:R-:W-:-:S04]  /*0ad0*/  IMAD.MOV.U32 R7, RZ, RZ, 0x0 ;  /* 0x00000000ff077424 */ /* 0x000fc800078e00ff */
[----:B0-----:R-:W-:Y:S05]  /*0ae0*/  RET.REL.NODEC R6 `(_Z21resizeNearestNeighborPhPKhiiii) ;  /* 0xfffffff406447950 */ /* 0x001fea0003c3ffff */
.L_x_94:
        /* <DEDUP_REMOVED lines=9> */
.L_x_136:


//--------------------- .text._Z8applyLUTPhPKhS1_ii --------------------------
	.section	.text._Z8applyLUTPhPKhS1_ii,"ax",@progbits
	.align	128
        .global         _Z8applyLUTPhPKhS1_ii
        .type           _Z8applyLUTPhPKhS1_ii,@function
        .size           _Z8applyLUTPhPKhS1_ii,(.L_x_144 - _Z8applyLUTPhPKhS1_ii)
        .other          _Z8applyLUTPhPKhS1_ii,@"STO_CUDA_ENTRY STV_DEFAULT"
_Z8applyLUTPhPKhS1_ii:
.text._Z8applyLUTPhPKhS1_ii:
        /* <DEDUP_REMOVED lines=13> */
[----:B------:R-:W0:Y:S01]  /*00d0*/  LDCU.128 UR12, c[0x0][0x380] ;  /* 0x00007000ff0c77ac */ /* 0x000e220008000c00 */
[----:B------:R-:W-:Y:S01]  /*00e0*/  IMAD R0, R3, UR6, R0 ;  /* 0x0000000603007c24 */ /* 0x000fe2000f8e0200 */
[----:B------:R-:W1:Y:S04]  /*00f0*/  LDCU.64 UR4, c[0x0][0x358] ;  /* 0x00006b00ff0477ac */ /* 0x000e680008000a00 */
[----:B------:R-:W-:Y:S01]  /*0100*/  SHF.R.S32.HI R7, RZ, 0x1f, R0 ;  /* 0x0000001fff077819 */ /* 0x000fe20000011400 */
[----:B------:R-:W2:Y:S01]  /*0110*/  LDCU.64 UR8, c[0x0][0x390] ;  /* 0x00007200ff0877ac */ /* 0x000ea20008000a00 */
[----:B0-----:R-:W-:-:S04]  /*0120*/  IADD3 R2, P0, PT, R0, UR14, RZ ;  /* 0x0000000e00027c10 */ /* 0x001fc8000ff1e0ff */
[----:B------:R-:W-:-:S05]  /*0130*/  IADD3.X R3, PT, PT, R7, UR15, RZ, P0, !PT ;  /* 0x0000000f07037c10 */ /* 0x000fca00087fe4ff */
[----:B-1----:R-:W2:Y:S02]  /*0140*/  LDG.E.U8 R2, desc[UR4][R2.64] ;  /* 0x0000000402027981 */ /* 0x002ea4000c1e1100 */
[----:B--2---:R-:W-:-:S05]  /*0150*/  IADD3 R4, P0, PT, R2, UR8, RZ ;  /* 0x0000000802047c10 */ /* 0x004fca000ff1e0ff */
[----:B------:R-:W-:-:S06]  /*0160*/  IMAD.X R5, RZ, RZ, UR9, P0 ;  /* 0x00000009ff057e24 */ /* 0x000fcc00080e06ff */
[----:B------:R-:W2:Y:S01]  /*0170*/  LDG.E.U8 R5, desc[UR4][R4.64] ;  /* 0x0000000404057981 */ /* 0x000ea2000c1e1100 */
[----:B------:R-:W-:-:S04]  /*0180*/  IADD3 R6, P0, PT, R0, UR12, RZ ;  /* 0x0000000c00067c10 */ /* 0x000fc8000ff1e0ff */
[----:B------:R-:W-:-:S05]  /*0190*/  IADD3.X R7, PT, PT, R7, UR13, RZ, P0, !PT ;  /* 0x0000000d07077c10 */ /* 0x000fca00087fe4ff */
[----:B--2---:R-:W-:Y:S01]  /*01a0*/  STG.E.U8 desc[UR4][R6.64], R5 ;  /* 0x0000000506007986 */ /* 0x004fe2000c101104 */
[----:B------:R-:W-:Y:S05]  /*01b0*/  EXIT ;  /* 0x000000000000794d */ /* 0x000fea0003800000 */
.L_x_95:
        /* <DEDUP_REMOVED lines=12> */
.L_x_144:


//--------------------- .text._Z22computeEqualizationLUTPhPKji --------------------------
	.section	.text._Z22computeEqualizationLUTPhPKji,"ax",@progbits
	.align	128
        .global         _Z22computeEqualizationLUTPhPKji
        .type           _Z22computeEqualizationLUTPhPKji,@function
        .size           _Z22computeEqualizationLUTPhPKji,(.L_x_137 - _Z22computeEqualizationLUTPhPKji)
        .other          _Z22computeEqualizationLUTPhPKji,@"STO_CUDA_ENTRY STV_DEFAULT"
_Z22computeEqualizationLUTPhPKji:
.text._Z22computeEqualizationLUTPhPKji:
[----:B------:R-:W-:Y:S01]  /*0000*/  LDC R1, c[0x0][0x37c] ;  /* 0x0000df00ff017b82 */ /* 0x000fe20000000800 */
[----:B------:R-:W0:Y:S07]  /*0010*/  S2R R2, SR_TID.X ;  /* 0x0000000000027919 */ /* 0x000e2e0000002100 */
[----:B------:R-:W0:Y:S01]  /*0020*/  LDC.64 R4, c[0x0][0x388] ;  /* 0x0000e200ff047b82 */ /* 0x000e220000000a00 */
[----:B------:R-:W1:Y:S01]  /*0030*/  LDCU.64 UR6, c[0x0][0x358] ;  /* 0x00006b00ff0677ac */ /* 0x000e620008000a00 */
[----:B0-----:R-:W-:-:S06]  /*0040*/  IMAD.WIDE.U32 R4, R2, 0x4, R4 ;  /* 0x0000000402047825 */ /* 0x001fcc00078e0004 */
[----:B-1----:R-:W2:Y:S01]  /*0050*/  LDG.E R4, desc[UR6][R4.64] ;  /* 0x0000000604047981 */ /* 0x002ea2000c1e1900 */
[----:B------:R-:W0:Y:S01]  /*0060*/  S2UR UR5, SR_CgaCtaId ;  /* 0x00000000000579c3 */ /* 0x000e220000008800 */
[----:B------:R-:W-:Y:S01]  /*0070*/  UMOV UR4, 0x400 ;  /* 0x0000040000047882 */ /* 0x000fe20000000000 */
[C---:B------:R-:W-:Y:S01]  /*0080*/  ISETP.NE.AND P0, PT, R2.reuse, RZ, PT ;  /* 0x000000ff0200720c */ /* 0x040fe20003f05270 */
[----:B------:R-:W-:Y:S01]  /*0090*/  IMAD.MOV.U32 R0, RZ, RZ, RZ ;  /* 0x000000ffff007224 */ /* 0x000fe200078e00ff */
[----:B------:R-:W-:Y:S01]  /*00a0*/  ISETP.GE.U32.AND P1, PT, R2, 0x2, PT ;  /* 0x000000020200780c */ /* 0x000fe20003f26070 */
[----:B0-----:R-:W-:-:S06]  /*00b0*/  ULEA UR4, UR5, UR4, 0x18 ;  /* 0x0000000405047291 */ /* 0x001fcc000f8ec0ff */
[----:B------:R-:W-:-:S05]  /*00c0*/  LEA R3, R2, UR4, 0x2 ;  /* 0x0000000402037c11 */ /* 0x000fca000f8e10ff */
[----:B------:R-:W0:Y:S02]  /*00d0*/  LDCU UR4, c[0x0][0x390] ;  /* 0x00007200ff0477ac */ /* 0x000e240008000800 */
[----:B0-----:R-:W-:Y:S01]  /*00e0*/  I2FP.F32.S32 R6, UR4 ;  /* 0x0000000400067c45 */ /* 0x001fe20008201400 */
[----:B------:R-:W-:Y:S02]  /*00f0*/  UMOV UR4, 0x437f0000 ;  /* 0x437f000000047882 */ /* 0x000fe40000000000 */
[----:B------:R-:W-:Y:S01]  /*0100*/  IMAD.U32 R9, RZ, RZ, UR4 ;  /* 0x00000004ff097e24 */ /* 0x000fe2000f8e00ff */
[----:B------:R-:W0:Y:S01]  /*0110*/  MUFU.RCP R7, R6 ;  /* 0x0000000600077308 */ /* 0x000e220000001000 */
[----:B--2---:R-:W-:Y:S01]  /*0120*/  STS [R3], R4 ;  /* 0x0000000403007388 */ /* 0x004fe20000000800 */
[----:B------:R-:W-:Y:S06]  /*0130*/  BAR.SYNC.DEFER_BLOCKING 0x0 ;  /* 0x0000000000007b1d */ /* 0x000fec0000010000 */
[----:B------:R-:W-:Y:S02]  /*0140*/  @P0 LDS R0, [R3+-0x4] ;  /* 0xfffffc0003000984 */ /* 0x000fe40000000800 */
[----:B------:R-:W-:Y:S06]  /*0150*/  BAR.SYNC.DEFER_BLOCKING 0x0 ;  /* 0x0000000000007b1d */ /* 0x000fec0000010000 */
[----:B------:R-:W1:Y:S02]  /*0160*/  @P0 LDS R5, [R3] ;  /* 0x0000000003050984 */ /* 0x000e640000000800 */
[----:B-1----:R-:W-:-:S02]  /*0170*/  @P0 IMAD.IADD R0, R5, 0x1, R0 ;  /* 0x0000000105000824 */ /* 0x002fc400078e0200 */
[----:B------:R-:W-:-:S03]  /*0180*/  IMAD.MOV.U32 R5, RZ, RZ, RZ ;  /* 0x000000ffff057224 */ /* 0x000fc600078e00ff */
[----:B------:R-:W-:Y:S01]  /*0190*/  @P0 STS [R3], R0 ;  /* 0x0000000003000388 */ /* 0x000fe20000000800 */
[----:B------:R-:W-:Y:S01]  /*01a0*/  BAR.SYNC.DEFER_BLOCKING 0x0 ;  /* 0x0000000000007b1d */ /* 0x000fe20000010000 */
[----:B------:R-:W-:-:S05]  /*01b0*/  ISETP.GE.U32.AND P0, PT, R2, 0x4, PT ;  /* 0x000000040200780c */ /* 0x000fca0003f06070 */
        /* <DEDUP_REMOVED lines=45> */
[----:B------:R0:W-:Y:S01]  /*0490*/  @P0 STS [R3], R0 ;  /* 0x0000000003000388 */ /* 0x0001e20000000800 */
[----:B------:R-:W-:Y:S06]  /*04a0*/  BAR.SYNC.DEFER_BLOCKING 0x0 ;  /* 0x0000000000007b1d */ /* 0x000fec0000010000 */
[----:B------:R-:W1:Y:S01]  /*04b0*/  FCHK P0, R9, R6 ;  /* 0x0000000609007302 */ /* 0x000e620000000000 */
[----:B0-----:R-:W-:-:S04]  /*04c0*/  FFMA R0, -R6, R7, 1 ;  /* 0x3f80000006007423 */ /* 0x001fc80000000107 */
[----:B------:R-:W-:Y:S01]  /*04d0*/  FFMA R0, R7, R0, R7 ;  /* 0x0000000007007223 */ /* 0x000fe20000000007 */
[----:B------:R-:W-:Y:S01]  /*04e0*/  @P1 LDS R5, [R3+-0x200] ;  /* 0xfffe000003051984 */ /* 0x000fe20000000800 */
[----:B------:R-:W-:Y:S06]  /*04f0*/  BAR.SYNC.DEFER_BLOCKING 0x0 ;  /* 0x0000000000007b1d */ /* 0x000fec0000010000 */
[----:B------:R-:W0:Y:S02]  /*0500*/  @P1 LDS R4, [R3] ;  /* 0x0000000003041984 */ /* 0x000e240000000800 */
[----:B0-----:R-:W-:-:S02]  /*0510*/  @P1 IMAD.IADD R4, R4, 0x1, R5 ;  /* 0x0000000104041824 */ /* 0x001fc400078e0205 */
[----:B------:R-:W-:-:S03]  /*0520*/  FFMA R5, R0, 255, RZ ;  /* 0x437f000000057823 */ /* 0x000fc600000000ff */
[----:B------:R0:W-:Y:S01]  /*0530*/  @P1 STS [R3], R4 ;  /* 0x0000000403001388 */ /* 0x0001e20000000800 */
[----:B------:R-:W-:-:S04]  /*0540*/  FFMA R8, -R6, R5, 255 ;  /* 0x437f000006087423 */ /* 0x000fc80000000105 */
[----:B------:R-:W-:Y:S01]  /*0550*/  FFMA R0, R0, R8, R5 ;  /* 0x0000000800007223 */ /* 0x000fe20000000005 */
[----:B------:R-:W-:Y:S06]  /*0560*/  BAR.SYNC.DEFER_BLOCKING 0x0 ;  /* 0x0000000000007b1d */ /* 0x000fec0000010000 */
[----:B-1----:R-:W-:Y:S05]  /*0570*/  @!P0 BRA `(.L_x_96) ;  /* 0x00000000000c8947 */ /* 0x002fea0003800000 */
[----:B0-----:R-:W-:-:S07]  /*0580*/  MOV R4, 0x5a0 ;  /* 0x000005a000047802 */ /* 0x001fce0000000f00 */
[----:B------:R-:W-:Y:S05]  /*0590*/  CALL.REL.NOINC `($__internal_4_$__cuda_sm3x_div_rn_noftz_f32_slowpath) ;  /* 0x0000000000287944 */ /* 0x000fea0003c00000 */
[----:B------:R-:W-:-:S07]  /*05a0*/  MOV R0, R9 ;  /* 0x0000000900007202 */ /* 0x000fce0000000f00 */
.L_x_96:
[----:B0-----:R-:W0:Y:S01]  /*05b0*/  LDS R3, [R3] ;  /* 0x0000000003037984 */ /* 0x001e220000000800 */
[----:B------:R-:W1:Y:S02]  /*05c0*/  LDCU.64 UR4, c[0x0][0x380] ;  /* 0x00007000ff0477ac */ /* 0x000e640008000a00 */
[----:B-1----:R-:W-:Y:S02]  /*05d0*/  IADD3 R4, P0, PT, R2, UR4, RZ ;  /* 0x0000000402047c10 */ /* 0x002fe4000ff1e0ff */
[----:B0-----:R-:W-:-:S05]  /*05e0*/  I2FP.F32.U32 R5, R3 ;  /* 0x0000000300057245 */ /* 0x001fca0000201000 */
[----:B------:R-:W-:Y:S01]  /*05f0*/  FMUL R0, R5, R0 ;  /* 0x0000000005007220 */ /* 0x000fe20000400000 */
[----:B------:R-:W-:-:S03]  /*0600*/  IMAD.X R5, RZ, RZ, UR5, P0 ;  /* 0x00000005ff057e24 */ /* 0x000fc600080e06ff */
[----:B------:R-:W0:Y:S02]  /*0610*/  F2I.U32.TRUNC.NTZ R7, R0 ;  /* 0x0000000000077305 */ /* 0x000e24000020f000 */
[----:B0-----:R-:W-:Y:S01]  /*0620*/  STG.E.U8 desc[UR6][R4.64], R7 ;  /* 0x0000000704007986 */ /* 0x001fe2000c101106 */
[----:B------:R-:W-:Y:S05]  /*0630*/  EXIT ;  /* 0x000000000000794d */ /* 0x000fea0003800000 */
        .weak           $__internal_4_$__cuda_sm3x_div_rn_noftz_f32_slowpath
        .type           $__internal_4_$__cuda_sm3x_div_rn_noftz_f32_slowpath,@function
        .size           $__internal_4_$__cuda_sm3x_div_rn_noftz_f32_slowpath,(.L_x_137 - $__internal_4_$__cuda_sm3x_div_rn_noftz_f32_slowpath)
$__internal_4_$__cuda_sm3x_div_rn_noftz_f32_slowpath:
[--C-:B------:R-:W-:Y:S01]  /*0640*/  SHF.R.U32.HI R0, RZ, 0x17, R6.reuse ;  /* 0x00000017ff007819 */ /* 0x100fe20000011606 */
[----:B------:R-:W-:-:S03]  /*0650*/  IMAD.MOV.U32 R7, RZ, RZ, R6 ;  /* 0x000000ffff077224 */ /* 0x000fc600078e0006 */
[----:B------:R-:W-:-:S05]  /*0660*/  LOP3.LUT R5, R0, 0xff, RZ, 0xc0, !PT ;  /* 0x000000ff00057812 */ /* 0x000fca00078ec0ff */
[----:B------:R-:W-:-:S05]  /*0670*/  VIADD R9, R5, 0xffffffff ;  /* 0xffffffff05097836 */ /* 0x000fca0000000000 */
[----:B------:R-:W-:-:S13]  /*0680*/  ISETP.GT.U32.AND P0, PT, R9, 0xfd, PT ;  /* 0x000000fd0900780c */ /* 0x000fda0003f04070 */
[----:B------:R-:W-:Y:S01]  /*0690*/  @!P0 IMAD.MOV.U32 R8, RZ, RZ, RZ ;  /* 0x000000ffff088224 */ /* 0x000fe200078e00ff */
[----:B------:R-:W-:Y:S06]  /*06a0*/  @!P0 BRA `(.L_x_97) ;  /* 0x0000000000408947 */ /* 0x000fec0003800000 */
[----:B------:R-:W-:Y:S01]  /*06b0*/  FSETP.GTU.FTZ.AND P0, PT, |R6|, +INF , PT ;  /* 0x7f8000000600780b */ /* 0x000fe20003f1c200 */
[----:B------:R-:W-:-:S12]  /*06c0*/  IMAD.MOV.U32 R0, RZ, RZ, R6 ;  /* 0x000000ffff007224 */ /* 0x000fd800078e0006 */
[----:B------:R-:W-:Y:S05]  /*06d0*/  @P0 BRA `(.L_x_98) ;  /* 0x0000000400280947 */ /* 0x000fea0003800000 */
[----:B------:R-:W-:-:S05]  /*06e0*/  IMAD.MOV.U32 R6, RZ, RZ, 0x437f0000 ;  /* 0x437f0000ff067424 */ /* 0x000fca00078e00ff */
[----:B------:R-:W-:-:S13]  /*06f0*/  LOP3.LUT P0, RZ, R7, 0x7fffffff, R6, 0xc8, !PT ;  /* 0x7fffffff07ff7812 */ /* 0x000fda000780c806 */
[----:B------:R-:W-:Y:S05]  /*0700*/  @!P0 BRA `(.L_x_99) ;  /* 0x0000000400148947 */ /* 0x000fea0003800000 */
[----:B------:R-:W-:Y:S02]  /*0710*/  FSETP.NEU.FTZ.AND P0, PT, |R0|, +INF , PT ;  /* 0x7f8000000000780b */ /* 0x000fe40003f1d200 */
[----:B------:R-:W-:-:S04]  /*0720*/  LOP3.LUT P1, RZ, R6, 0x7fffffff, RZ, 0xc0, !PT ;  /* 0x7fffffff06ff7812 */ /* 0x000fc8000782c0ff */
[----:B------:R-:W-:-:S13]  /*0730*/  PLOP3.LUT P0, PT, P0, P1, PT, 0x2f, 0xf2 ;  /* 0x0000000000f2781c */ /* 0x000fda0000702577 */
[----:B------:R-:W-:Y:S05]  /*0740*/  @P0 BRA `(.L_x_100) ;  /* 0x0000000000fc0947 */ /* 0x000fea0003800000 */
[----:B------:R-:W-:-:S13]  /*0750*/  LOP3.LUT P0, RZ, R7, 0x7fffffff, RZ, 0xc0, !PT ;  /* 0x7fffffff07ff7812 */ /* 0x000fda000780c0ff */
[----:B------:R-:W-:Y:S05]  /*0760*/  @!P0 BRA `(.L_x_101) ;  /* 0x0000000000e88947 */ /* 0x000fea0003800000 */
[----:B------:R-:W-:Y:S01]  /*0770*/  ISETP.GE.AND P0, PT, R9, RZ, PT ;  /* 0x000000ff0900720c */ /* 0x000fe20003f06270 */
[----:B------:R-:W-:-:S12]  /*0780*/  IMAD.MOV.U32 R8, RZ, RZ, RZ ;  /* 0x000000ffff087224 */ /* 0x000fd800078e00ff */
[----:B------:R-:W-:Y:S01]  /*0790*/  @!P0 FFMA R7, R0, 1.84467440737095516160e+19, RZ ;  /* 0x5f80000000078823 */ /* 0x000fe200000000ff */
[----:B------:R-:W-:-:S07]  /*07a0*/  @!P0 VIADD R8, R8, 0x40 ;  /* 0x0000004008088836 */ /* 0x000fce0000000000 */
.L_x_97:
[----:B------:R-:W-:Y:S01]  /*07b0*/  LEA R0, R5, 0xc0800000, 0x17 ;  /* 0xc080000005007811 */ /* 0x000fe200078eb8ff */
[----:B------:R-:W-:Y:S01]  /*07c0*/  UMOV UR4, 0x437f0000 ;  /* 0x437f000000047882 */ /* 0x000fe20000000000 */
[----:B------:R-:W-:Y:S01]  /*07d0*/  IADD3 R5, PT, PT, R8, 0x86, -R5 ;  /* 0x0000008608057810 */ /* 0x000fe20007ffe805 */
[----:B------:R-:W-:Y:S01]  /*07e0*/  UIADD3 UR4, UPT, UPT, UR4, -0x3800000, URZ ;  /* 0xfc80000004047890 */ /* 0x000fe2000fffe0ff */
[----:B------:R-:W-:-:S04]  /*07f0*/  IADD3 R7, PT, PT, -R0, R7, RZ ;  /* 0x0000000700077210 */ /* 0x000fc80007ffe1ff */
[----:B------:R-:W0:Y:S01]  /*0800*/  MUFU.RCP R0, R7 ;  /* 0x0000000700007308 */ /* 0x000e220000001000 */
[----:B------:R-:W-:-:S04]  /*0810*/  FADD.FTZ R9, -R7, -RZ ;  /* 0x800000ff07097221 */ /* 0x000fc80000010100 */
[----:B0-----:R-:W-:-:S04]  /*0820*/  FFMA R11, R0, R9, 1 ;  /* 0x3f800000000b7423 */ /* 0x001fc80000000009 */
[----:B------:R-:W-:-:S04]  /*0830*/  FFMA R0, R0, R11, R0 ;  /* 0x0000000b00007223 */ /* 0x000fc80000000000 */
[----:B------:R-:W-:-:S04]  /*0840*/  FFMA R6, R0, UR4, RZ ;  /* 0x0000000400067c23 */ /* 0x000fc800080000ff */
[----:B------:R-:W-:-:S04]  /*0850*/  FFMA R11, R9, R6, UR4 ;  /* 0x00000004090b7e23 */ /* 0x000fc80008000006 */
[----:B------:R-:W-:-:S04]  /*0860*/  FFMA R11, R0, R11, R6 ;  /* 0x0000000b000b7223 */ /* 0x000fc80000000006 */
[----:B------:R-:W-:-:S04]  /*0870*/  FFMA R10, R9, R11, UR4 ;  /* 0x00000004090a7e23 */ /* 0x000fc8000800000b */
        /* <DEDUP_REMOVED lines=14> */
[-CC-:B------:R-:W-:Y:S01]  /*0960*/  FFMA.RZ R5, R0, R10.reuse, R11.reuse ;  /* 0x0000000a00057223 */ /* 0x180fe2000000c00b */
[C---:B------:R-:W-:Y:S01]  /*0970*/  VIADD R7, R8.reuse, 0x20 ;  /* 0x0000002008077836 */ /* 0x040fe20000000000 */
[C---:B------:R-:W-:Y:S02]  /*0980*/  ISETP.NE.AND P2, PT, R8.reuse, RZ, PT ;  /* 0x000000ff0800720c */ /* 0x040fe40003f45270 */
[----:B------:R-:W-:Y:S01]  /*0990*/  ISETP.NE.AND P1, PT, R8, RZ, PT ;  /* 0x000000ff0800720c */ /* 0x000fe20003f25270 */
[----:B------:R-:W-:Y:S01]  /*09a0*/  IMAD.MOV R8, RZ, RZ, -R8 ;  /* 0x000000ffff087224 */ /* 0x000fe200078e0a08 */
[----:B------:R-:W-:Y:S01]  /*09b0*/  LOP3.LUT R6, R5, 0x7fffff, RZ, 0xc0, !PT ;  /* 0x007fffff05067812 */ /* 0x000fe200078ec0ff */
[CCC-:B------:R-:W-:Y:S01]  /*09c0*/  FFMA.RP R5, R0.reuse, R10.reuse, R11.reuse ;  /* 0x0000000a00057223 */ /* 0x1c0fe2000000800b */
[----:B------:R-:W-:Y:S02]  /*09d0*/  FFMA.RM R0, R0, R10, R11 ;  /* 0x0000000a00007223 */ /* 0x000fe4000000400b */
[----:B------:R-:W-:-:S03]  /*09e0*/  LOP3.LUT R6, R6, 0x800000, RZ, 0xfc, !PT ;  /* 0x0080000006067812 */ /* 0x000fc600078efcff */
        /* <DEDUP_REMOVED lines=13> */
.L_x_103:
[----:B------:R-:W-:-:S04]  /*0ac0*/  LOP3.LUT R9, R9, 0x80000000, RZ, 0xc0, !PT ;  /* 0x8000000009097812 */ /* 0x000fc800078ec0ff */
[----:B------:R-:W-:Y:S01]  /*0ad0*/  LOP3.LUT R9, R9, 0x7f800000, RZ, 0xfc, !PT ;  /* 0x7f80000009097812 */ /* 0x000fe200078efcff */
[----:B------:R-:W-:Y:S06]  /*0ae0*/  BRA `(.L_x_104) ;  /* 0x0000000000287947 */ /* 0x000fec0003800000 */
.L_x_102:
[----:B------:R-:W-:Y:S01]  /*0af0*/  IMAD R9, R5, 0x800000, R9 ;  /* 0x0080000005097824 */ /* 0x000fe200078e0209 */
[----:B------:R-:W-:Y:S06]  /*0b00*/  BRA `(.L_x_104) ;  /* 0x0000000000207947 */ /* 0x000fec0003800000 */
.L_x_101:
[----:B------:R-:W-:-:S04]  /*0b10*/  LOP3.LUT R6, R7, 0x80000000, R6, 0x48, !PT ;  /* 0x8000000007067812 */ /* 0x000fc800078e4806 */
[----:B------:R-:W-:Y:S01]  /*0b20*/  LOP3.LUT R9, R6, 0x7f800000, RZ, 0xfc, !PT ;  /* 0x7f80000006097812 */ /* 0x000fe200078efcff */
[----:B------:R-:W-:Y:S06]  /*0b30*/  BRA `(.L_x_104) ;  /* 0x0000000000147947 */ /* 0x000fec0003800000 */
.L_x_100:
[----:B------:R-:W-:Y:S01]  /*0b40*/  LOP3.LUT R9, R7, 0x80000000, R6, 0x48, !PT ;  /* 0x8000000007097812 */ /* 0x000fe200078e4806 */
[----:B------:R-:W-:Y:S06]  /*0b50*/  BRA `(.L_x_104) ;  /* 0x00000000000c7947 */ /* 0x000fec0003800000 */
.L_x_99:
[----:B------:R-:W0:Y:S01]  /*0b60*/  MUFU.RSQ R9, -QNAN ;  /* 0xffc0000000097908 */ /* 0x000e220000001400 */
[----:B------:R-:W-:Y:S05]  /*0b70*/  BRA `(.L_x_104) ;  /* 0x0000000000047947 */ /* 0x000fea0003800000 */
.L_x_98:
[----:B------:R-:W-:-:S07]  /*0b80*/  FADD.FTZ R9, R0, 255 ;  /* 0x437f000000097421 */ /* 0x000fce0000010000 */
.L_x_104:
[----:B------:R-:W-:-:S04]  /*0b90*/  IMAD.MOV.U32 R5, RZ, RZ, 0x0 ;  /* 0x00000000ff057424 */ /* 0x000fc800078e00ff */
[----:B0-----:R-:W-:Y:S05]  /*0ba0*/  RET.REL.NODEC R4 `(_Z22computeEqualizationLUTPhPKji) ;  /* 0xfffffff404147950 */ /* 0x001fea0003c3ffff */
.L_x_105:
        /* <DEDUP_REMOVED lines=13> */
.L_x_137:


//--------------------- .text._Z15histogramSharedPjPKhii --------------------------
	.section	.text._Z15histogramSharedPjPKhii,"ax",@progbits
	.align	128
        .global         _Z15histogramSharedPjPKhii
        .type           _Z15histogramSharedPjPKhii,@function
        .size           _Z15histogramSharedPjPKhii,(.L_x_146 - _Z15histogramSharedPjPKhii)
        .other          _Z15histogramSharedPjPKhii,@"STO_CUDA_ENTRY STV_DEFAULT"
_Z15histogramSharedPjPKhii:
.text._Z15histogramSharedPjPKhii:
[----:B------:R-:W-:Y:S01]  /*0000*/  LDC R1, c[0x0][0x37c] ;  /* 0x0000df00ff017b82 */ /* 0x000fe20000000800 */
[----:B------:R-:W0:Y:S01]  /*0010*/  S2R R3, SR_TID.Y ;  /* 0x0000000000037919 */ /* 0x000e220000002200 */
[----:B------:R-:W0:Y:S06]  /*0020*/  LDCU UR4, c[0x0][0x360] ;  /* 0x00006c00ff0477ac */ /* 0x000e2c0008000800 */
[----:B------:R-:W1:Y:S01]  /*0030*/  S2UR UR6, SR_CTAID.Y ;  /* 0x00000000000679c3 */ /* 0x000e620000002600 */
[----:B------:R-:W-:Y:S01]  /*0040*/  BSSY.RECONVERGENT B0, `(.L_x_106) ;  /* 0x000001a000007945 */ /* 0x000fe20003800200 */
[----:B------:R-:W0:Y:S01]  /*0050*/  S2R R2, SR_TID.X ;  /* 0x0000000000027919 */ /* 0x000e220000002100 */
[----:B------:R-:W2:Y:S01]  /*0060*/  LDCU.64 UR8, c[0x0][0x390] ;  /* 0x00007200ff0877ac */ /* 0x000ea20008000a00 */
[----:B------:R-:W3:Y:S04]  /*0070*/  S2R R7, SR_CTAID.X ;  /* 0x0000000000077919 */ /* 0x000ee80000002500 */
[----:B------:R-:W1:Y:S08]  /*0080*/  LDC R0, c[0x0][0x364] ;  /* 0x0000d900ff007b82 */ /* 0x000e700000000800 */
[----:B------:R-:W4:Y:S01]  /*0090*/  S2UR UR5, SR_CgaCtaId ;  /* 0x00000000000579c3 */ /* 0x000f220000008800 */
[----:B0-----:R-:W-:-:S02]  /*00a0*/  IMAD R5, R3, UR4, R2 ;  /* 0x0000000403057c24 */ /* 0x001fc4000f8e0202 */
[----:B-1----:R-:W-:Y:S01]  /*00b0*/  IMAD R3, R0, UR6, R3 ;  /* 0x0000000600037c24 */ /* 0x002fe2000f8e0203 */
[----:B------:R-:W0:Y:S01]  /*00c0*/  LDCU.64 UR6, c[0x0][0x358] ;  /* 0x00006b00ff0677ac */ /* 0x000e220008000a00 */
[----:B---3--:R-:W-:Y:S01]  /*00d0*/  IMAD R2, R7, UR4, R2 ;  /* 0x0000000407027c24 */ /* 0x008fe2000f8e0202 */
[----:B------:R-:W-:Y:S02]  /*00e0*/  ISETP.GT.U32.AND P1, PT, R5, 0xff, PT ;  /* 0x000000ff0500780c */ /* 0x000fe40003f24070 */
[----:B--2---:R-:W-:Y:S01]  /*00f0*/  ISETP.GE.AND P0, PT, R3, UR9, PT ;  /* 0x0000000903007c0c */ /* 0x004fe2000bf06270 */
[----:B------:R-:W-:Y:S02]  /*0100*/  UMOV UR4, 0x400 ;  /* 0x0000040000047882 */ /* 0x000fe40000000000 */
[----:B----4-:R-:W-:Y:S01]  /*0110*/  ULEA UR4, UR5, UR4, 0x18 ;  /* 0x0000000405047291 */ /* 0x010fe2000f8ec0ff */
[----:B------:R-:W-:-:S05]  /*0120*/  ISETP.GE.OR P0, PT, R2, UR8, P0 ;  /* 0x0000000802007c0c */ /* 0x000fca0008706670 */
[----:B------:R-:W-:-:S05]  /*0130*/  LEA R0, R5, UR4, 0x2 ;  /* 0x0000000405007c11 */ /* 0x000fca000f8e10ff */
[----:B------:R1:W-:Y:S01]  /*0140*/  @!P1 STS [R0], RZ ;  /* 0x000000ff00009388 */ /* 0x0003e20000000800 */
[----:B------:R-:W-:Y:S06]  /*0150*/  BAR.SYNC.DEFER_BLOCKING 0x0 ;  /* 0x0000000000007b1d */ /* 0x000fec0000010000 */
[----:B0-----:R-:W-:Y:S05]  /*0160*/  @P0 BRA `(.L_x_107) ;  /* 0x00000000001c0947 */ /* 0x001fea0003800000 */
[----:B------:R-:W0:Y:S01]  /*0170*/  LDCU.64 UR10, c[0x0][0x388] ;  /* 0x00007100ff0a77ac */ /* 0x000e220008000a00 */
[----:B------:R-:W-:-:S05]  /*0180*/  IMAD R3, R3, UR8, R2 ;  /* 0x0000000803037c24 */ /* 0x000fca000f8e0202 */
[----:B0-----:R-:W-:-:S04]  /*0190*/  IADD3 R2, P0, PT, R3, UR10, RZ ;  /* 0x0000000a03027c10 */ /* 0x001fc8000ff1e0ff */
[----:B------:R-:W-:-:S05]  /*01a0*/  LEA.HI.X.SX32 R3, R3, UR11, 0x1, P0 ;  /* 0x0000000b03037c11 */ /* 0x000fca00080f0eff */
[----:B------:R-:W2:Y:S02]  /*01b0*/  LDG.E.U8 R2, desc[UR6][R2.64] ;  /* 0x0000000602027981 */ /* 0x000ea4000c1e1100 */
[----:B--2---:R-:W-:-:S05]  /*01c0*/  LEA R4, R2, UR4, 0x2 ;  /* 0x0000000402047c11 */ /* 0x004fca000f8e10ff */
[----:B------:R0:W-:Y:S02]  /*01d0*/  ATOMS.POPC.INC.32 RZ, [R4+URZ] ;  /* 0x0000000004ff7f8c */ /* 0x0001e4000d8000ff */
.L_x_107:
[----:B------:R-:W-:Y:S05]  /*01e0*/  BSYNC.RECONVERGENT B0 ;  /* 0x0000000000007941 */ /* 0x000fea0003800200 */
.L_x_106:
[----:B------:R-:W-:Y:S06]  /*01f0*/  BAR.SYNC.DEFER_BLOCKING 0x0 ;  /* 0x0000000000007b1d */ /* 0x000fec0000010000 */
[----:B------:R-:W-:Y:S05]  /*0200*/  @P1 EXIT ;  /* 0x000000000000194d */ /* 0x000fea0003800000 */
[----:B------:R-:W2:Y:S01]  /*0210*/  LDS R7, [R0] ;  /* 0x0000000000077984 */ /* 0x000ea20000000800 */
[----:B------:R-:W3:Y:S02]  /*0220*/  LDC.64 R2, c[0x0][0x380] ;  /* 0x0000e000ff027b82 */ /* 0x000ee40000000a00 */
[----:B---3--:R-:W-:-:S05]  /*0230*/  IMAD.WIDE.U32 R2, R5, 0x4, R2 ;  /* 0x0000000405027825 */ /* 0x008fca00078e0002 */
[----:B--2---:R-:W-:Y:S01]  /*0240*/  REDG.E.ADD.STRONG.GPU desc[UR6][R2.64], R7 ;  /* 0x000000070200798e */ /* 0x004fe2000c12e106 */
[----:B------:R-:W-:Y:S05]  /*0250*/  EXIT ;  /* 0x000000000000794d */ /* 0x000fea0003800000 */
.L_x_108:
        /* <DEDUP_REMOVED lines=10> */
.L_x_146:


//--------------------- .text._Z15histogramAtomicPjPKhii --------------------------
	.section	.text._Z15histogramAtomicPjPKhii,"ax",@progbits
	.align	128
        .global         _Z15histogramAtomicPjPKhii
        .type           _Z15histogramAtomicPjPKhii,@function
        .size           _Z15histogramAtomicPjPKhii,(.L_x_147 - _Z15histogramAtomicPjPKhii)
        .other          _Z15histogramAtomicPjPKhii,@"STO_CUDA_ENTRY STV_DEFAULT"
_Z15histogramAtomicPjPKhii:
.text._Z15histogramAtomicPjPKhii:
        /* <DEDUP_REMOVED lines=14> */
[----:B------:R-:W-:Y:S02]  /*00e0*/  IMAD R0, R3, UR6, R0 ;  /* 0x0000000603007c24 */ /* 0x000fe4000f8e0200 */
[----:B------:R-:W1:Y:S01]  /*00f0*/  LDC.64 R2, c[0x0][0x380] ;  /* 0x0000e000ff027b82 */ /* 0x000e620000000a00 */
[----:B------:R-:W2:Y:S02]  /*0100*/  LDCU.64 UR4, c[0x0][0x358] ;  /* 0x00006b00ff0477ac */ /* 0x000ea40008000a00 */
[----:B0-----:R-:W-:-:S04]  /*0110*/  IADD3 R4, P0, PT, R0, UR8, RZ ;  /* 0x0000000800047c10 */ /* 0x001fc8000ff1e0ff */
[----:B------:R-:W-:-:S06]  /*0120*/  LEA.HI.X.SX32 R5, R0, UR9, 0x1, P0 ;  /* 0x0000000900057c11 */ /* 0x000fcc00080f0eff */
[----:B--2---:R-:W1:Y:S01]  /*0130*/  LDG.E.U8 R5, desc[UR4][R4.64] ;  /* 0x0000000404057981 */ /* 0x004e62000c1e1100 */
[----:B------:R-:W-:Y:S02]  /*0140*/  HFMA2 R7, -RZ, RZ, 0, 5.9604644775390625e-08 ;  /* 0x00000001ff077431 */ /* 0x000fe400000001ff */
[----:B-1----:R-:W-:-:S05]  /*0150*/  IMAD.WIDE.U32 R2, R5, 0x4, R2 ;  /* 0x0000000405027825 */ /* 0x002fca00078e0002 */
[----:B------:R-:W-:Y:S01]  /*0160*/  REDG.E.ADD.STRONG.GPU desc[UR4][R2.64], R7 ;  /* 0x000000070200798e */ /* 0x000fe2000c12e104 */
[----:B------:R-:W-:Y:S05]  /*0170*/  EXIT ;  /* 0x000000000000794d */ /* 0x000fea0003800000 */
.L_x_109:
        /* <DEDUP_REMOVED lines=16> */
.L_x_147:


//--------------------- .text._Z24sobelEdgeDetectionSharedPhPKhii --------------------------
	.section	.text._Z24sobelEdgeDetectionSharedPhPKhii,"ax",@progbits
	.align	128
        .global         _Z24sobelEdgeDetectionSharedPhPKhii
        .type           _Z24sobelEdgeDetectionSharedPhPKhii,@function
        .size           _Z24sobelEdgeDetectionSharedPhPKhii,(.L_x_138 - _Z24sobelEdgeDetectionSharedPhPKhii)
        .other          _Z24sobelEdgeDetectionSharedPhPKhii,@"STO_CUDA_ENTRY STV_DEFAULT"
_Z24sobelEdgeDetectionSharedPhPKhii:
.text._Z24sobelEdgeDetectionSharedPhPKhii:
[----:B------:R-:W-:Y:S01]  /*0000*/  LDC R1, c[0x0][0x37c] ;  /* 0x0000df00ff017b82 */ /* 0x000fe20000000800 */
[----:B------:R-:W0:Y:S07]  /*0010*/  S2R R0, SR_TID.X ;  /* 0x0000000000007919 */ /* 0x000e2e0000002100 */
[----:B------:R-:W1:Y:S01]  /*0020*/  LDC.64 R2, c[0x0][0x390] ;  /* 0x0000e400ff027b82 */ /* 0x000e620000000a00 */
[----:B------:R-:W2:Y:S01]  /*0030*/  LDCU.64 UR6, c[0x0][0x388] ;  /* 0x00007100ff0677ac */ /* 0x000ea20008000a00 */
[----:B------:R-:W0:Y:S01]  /*0040*/  S2R R5, SR_CTAID.X ;  /* 0x0000000000057919 */ /* 0x000e220000002500 */
[----:B------:R-:W3:Y:S01]  /*0050*/  LDCU.64 UR4, c[0x0][0x358] ;  /* 0x00006b00ff0477ac */ /* 0x000ee20008000a00 */
[----:B------:R-:W4:Y:S01]  /*0060*/  S2R R6, SR_TID.Y ;  /* 0x0000000000067919 */ /* 0x000f220000002200 */
[----:B------:R-:W4:Y:S01]  /*0070*/  S2R R7, SR_CTAID.Y ;  /* 0x0000000000077919 */ /* 0x000f220000002600 */
[----:B-1----:R-:W-:-:S02]  /*0080*/  VIADD R10, R2, 0xffffffff ;  /* 0xffffffff020a7836 */ /* 0x002fc40000000000 */
[----:B0-----:R-:W-:-:S05]  /*0090*/  IMAD R5, R5, 0x10, R0 ;  /* 0x0000001005057824 */ /* 0x001fca00078e0200 */
[----:B------:R-:W-:Y:S01]  /*00a0*/  VIMNMX R9, PT, PT, RZ, R5, !PT ;  /* 0x00000005ff097248 */ /* 0x000fe20007fe0100 */
[----:B----4-:R-:W-:Y:S01]  /*00b0*/  IMAD R4, R7, 0x10, R6 ;  /* 0x0000001007047824 */ /* 0x010fe200078e0206 */
[----:B------:R-:W-:Y:S02]  /*00c0*/  IADD3 R7, PT, PT, R3, -0x1, RZ ;  /* 0xffffffff03077810 */ /* 0x000fe40007ffe0ff */
[----:B------:R-:W-:Y:S02]  /*00d0*/  VIMNMX R9, PT, PT, R9, R10, PT ;  /* 0x0000000a09097248 */ /* 0x000fe40003fe0100 */
[----:B------:R-:W-:-:S05]  /*00e0*/  VIMNMX R15, PT, PT, R4, R7, PT ;  /* 0x00000007040f7248 */ /* 0x000fca0003fe0100 */
[----:B------:R-:W-:-:S04]  /*00f0*/  IMAD R8, R15, R2, R9 ;  /* 0x000000020f087224 */ /* 0x000fc800078e0209 */
[----:B------:R-:W-:-:S05]  /*0100*/  IMAD R8, R8, 0x3, RZ ;  /* 0x0000000308087824 */ /* 0x000fca00078e02ff */
[----:B--2---:R-:W-:-:S04]  /*0110*/  IADD3 R16, P0, PT, R8, UR6, RZ ;  /* 0x0000000608107c10 */ /* 0x004fc8000ff1e0ff */
[----:B------:R-:W-:-:S05]  /*0120*/  LEA.HI.X.SX32 R17, R8, UR7, 0x1, P0 ;  /* 0x0000000708117c11 */ /* 0x000fca00080f0eff */
[----:B---3--:R-:W2:Y:S04]  /*0130*/  LDG.E.U8 R11, desc[UR4][R16.64+0x1] ;  /* 0x00000104100b7981 */ /* 0x008ea8000c1e1100 */
[----:B------:R-:W3:Y:S04]  /*0140*/  LDG.E.U8 R8, desc[UR4][R16.64] ;  /* 0x0000000410087981 */ /* 0x000ee8000c1e1100 */
[----:B------:R-:W4:Y:S01]  /*0150*/  LDG.E.U8 R14, desc[UR4][R16.64+0x2] ;  /* 0x00000204100e7981 */ /* 0x000f22000c1e1100 */
[----:B------:R-:W-:Y:S01]  /*0160*/  MOV R13, 0x400 ;  /* 0x00000400000d7802 */ /* 0x000fe20000000f00 */
[----:B------:R-:W-:Y:S01]  /*0170*/  BSSY.RECONVERGENT B0, `(.L_x_110) ;  /* 0x0000030000007945 */ /* 0x000fe20003800200 */
[----:B------:R-:W-:Y:S01]  /*0180*/  ISETP.NE.AND P0, PT, R0, 0xf, PT ;  /* 0x0000000f0000780c */ /* 0x000fe20003f05270 */
[----:B------:R-:W0:Y:S01]  /*0190*/  S2R R18, SR_CgaCtaId ;  /* 0x0000000000127919 */ /* 0x000e220000008800 */
[----:B--2---:R-:W-:-:S02]  /*01a0*/  I2FP.F32.U32 R12, R11 ;  /* 0x0000000b000c7245 */ /* 0x004fc40000201000 */
[----:B0-----:R-:W-:Y:S02]  /*01b0*/  LEA R11, R18, R13, 0x18 ;  /* 0x0000000d120b7211 */ /* 0x001fe400078ec0ff */
[----:B---3--:R-:W-:Y:S01]  /*01c0*/  I2FP.F32.U32 R8, R8 ;  /* 0x0000000800087245 */ /* 0x008fe20000201000 */
[----:B------:R-:W-:Y:S02]  /*01d0*/  FMUL R19, R12, 0.58700001239776611328 ;  /* 0x3f1645a20c137820 */ /* 0x000fe40000400000 */
[----:B------:R-:W-:Y:S01]  /*01e0*/  IMAD R13, R6, 0x48, R11 ;  /* 0x00000048060d7824 */ /* 0x000fe200078e020b */
[----:B----4-:R-:W-:Y:S01]  /*01f0*/  I2FP.F32.U32 R14, R14 ;  /* 0x0000000e000e7245 */ /* 0x010fe20000201000 */
[----:B------:R-:W-:Y:S02]  /*0200*/  FFMA R19, R8, 0.29899999499320983887, R19 ;  /* 0x3e99168708137823 */ /* 0x000fe40000000013 */
[----:B------:R-:W-:Y:S02]  /*0210*/  IMAD R8, R0, 0x4, R13 ;  /* 0x0000000400087824 */ /* 0x000fe400078e020d */
[----:B------:R-:W-:-:S05]  /*0220*/  FFMA R19, R14, 0.11400000005960464478, R19 ;  /* 0x3de978d50e137823 */ /* 0x000fca0000000013 */
[----:B------:R0:W-:Y:S01]  /*0230*/  STS [R8+0x4c], R19 ;  /* 0x00004c1308007388 */ /* 0x0001e20000000800 */
[----:B------:R-:W-:Y:S05]  /*0240*/  @!P0 BRA `(.L_x_111) ;  /* 0x00000000004c8947 */ /* 0x000fea0003800000 */
[----:B------:R-:W-:-:S13]  /*0250*/  ISETP.NE.AND P0, PT, R0, RZ, PT ;  /* 0x000000ff0000720c */ /* 0x000fda0003f05270 */
[----:B------:R-:W-:Y:S05]  /*0260*/  @P0 BRA `(.L_x_112) ;  /* 0x0000000000800947 */ /* 0x000fea0003800000 */
[----:B------:R-:W-:Y:S01]  /*0270*/  VIMNMX R10, PT, PT, R5, 0x1, !PT ;  /* 0x00000001050a7848 */ /* 0x000fe20007fe0100 */
[----:B------:R-:W-:-:S04]  /*0280*/  IMAD.MOV.U32 R17, RZ, RZ, 0x3 ;  /* 0x00000003ff117424 */ /* 0x000fc800078e00ff */
[----:B------:R-:W-:-:S04]  /*0290*/  IMAD R10, R15, R2, R10 ;  /* 0x000000020f0a7224 */ /* 0x000fc800078e020a */
[----:B------:R-:W-:-:S05]  /*02a0*/  IMAD R10, R10, R17, -0x3 ;  /* 0xfffffffd0a0a7424 */ /* 0x000fca00078e0211 */
[----:B------:R-:W-:-:S04]  /*02b0*/  IADD3 R14, P0, PT, R10, UR6, RZ ;  /* 0x000000060a0e7c10 */ /* 0x000fc8000ff1e0ff */
[----:B------:R-:W-:-:S05]  /*02c0*/  LEA.HI.X.SX32 R15, R10, UR7, 0x1, P0 ;  /* 0x000000070a0f7c11 */ /* 0x000fca00080f0eff */
[----:B------:R-:W2:Y:S04]  /*02d0*/  LDG.E.U8 R12, desc[UR4][R14.64+0x1] ;  /* 0x000001040e0c7981 */ /* 0x000ea8000c1e1100 */
[----:B------:R-:W3:Y:S04]  /*02e0*/  LDG.E.U8 R10, desc[UR4][R14.64] ;  /* 0x000000040e0a7981 */ /* 0x000ee8000c1e1100 */
[----:B------:R-:W0:Y:S01]  /*02f0*/  LDG.E.U8 R16, desc[UR4][R14.64+0x2] ;  /* 0x000002040e107981 */ /* 0x000e22000c1e1100 */
[----:B--2---:R-:W-:Y:S02]  /*0300*/  I2FP.F32.U32 R12, R12 ;  /* 0x0000000c000c7245 */ /* 0x004fe40000201000 */
[----:B---3--:R-:W-:-:S03]  /*0310*/  I2FP.F32.U32 R10, R10 ;  /* 0x0000000a000a7245 */ /* 0x008fc60000201000 */
[----:B------:R-:W-:Y:S01]  /*0320*/  FMUL R17, R12, 0.58700001239776611328 ;  /* 0x3f1645a20c117820 */ /* 0x000fe20000400000 */
[----:B0-----:R-:W-:-:S03]  /*0330*/  I2FP.F32.U32 R19, R16 ;  /* 0x0000001000137245 */ /* 0x001fc60000201000 */
[----:B------:R-:W-:-:S04]  /*0340*/  FFMA R10, R10, 0.29899999499320983887, R17 ;  /* 0x3e9916870a0a7823 */ /* 0x000fc80000000011 */
[----:B------:R-:W-:-:S05]  /*0350*/  FFMA R10, R19, 0.11400000005960464478, R10 ;  /* 0x3de978d5130a7823 */ /* 0x000fca000000000a */
[----:B------:R1:W-:Y:S01]  /*0360*/  STS [R13+0x48], R10 ;  /* 0x0000480a0d007388 */ /* 0x0003e20000000800 */
[----:B------:R-:W-:Y:S05]  /*0370*/  BRA `(.L_x_112) ;  /* 0x00000000003c7947 */ /* 0x000fea0003800000 */
.L_x_111:
[----:B------:R-:W-:-:S05]  /*0380*/  VIADDMNMX R10, R5, 0x1, R10, PT ;  /* 0x00000001050a7846 */ /* 0x000fca000380010a */
[----:B------:R-:W-:-:S04]  /*0390*/  IMAD R10, R15, R2, R10 ;  /* 0x000000020f0a7224 */ /* 0x000fc800078e020a */
[----:B------:R-:W-:-:S05]  /*03a0*/  IMAD R10, R10, 0x3, RZ ;  /* 0x000000030a0a7824 */ /* 0x000fca00078e02ff */
        /* <DEDUP_REMOVED lines=11> */
[----:B------:R0:W-:Y:S02]  /*0460*/  STS [R13+0x8c], R10 ;  /* 0x00008c0a0d007388 */ /* 0x0001e40000000800 */
.L_x_112:
[----:B------:R-:W-:Y:S05]  /*0470*/  BSYNC.RECONVERGENT B0 ;  /* 0x0000000000007941 */ /* 0x000fea0003800200 */
.L_x_110:
[----:B------:R-:W-:Y:S01]  /*0480*/  ISETP.NE.AND P0, PT, R6, 0xf, PT ;  /* 0x0000000f0600780c */ /* 0x000fe20003f05270 */
[----:B------:R-:W-:-:S12]  /*0490*/  BSSY.RECONVERGENT B0, `(.L_x_113) ;  /* 0x0000026000007945 */ /* 0x000fd80003800200 */
[----:B------:R-:W-:Y:S05]  /*04a0*/  @!P0 BRA `(.L_x_114) ;  /* 0x0000000000508947 */ /* 0x000fea0003800000 */
[----:B------:R-:W-:-:S13]  /*04b0*/  ISETP.NE.AND P0, PT, R6, RZ, PT ;  /* 0x000000ff0600720c */ /* 0x000fda0003f05270 */
[----:B------:R-:W-:Y:S05]  /*04c0*/  @P0 BRA `(.L_x_115) ;  /* 0x0000000000880947 */ /* 0x000fea0003800000 */
[----:B------:R-:W-:-:S04]  /*04d0*/  VIMNMX.U32 R6, PT, PT, R4, 0x1, !PT ;  /* 0x0000000104067848 */ /* 0x000fc80007fe0000 */
[----:B------:R-:W-:-:S05]  /*04e0*/  IADD3 R6, PT, PT, R6, -0x1, RZ ;  /* 0xffffffff06067810 */ /* 0x000fca0007ffe0ff */
[----:B------:R-:W-:-:S04]  /*04f0*/  IMAD R6, R6, R2, R9 ;  /* 0x0000000206067224 */ /* 0x000fc800078e0209 */
[----:B------:R-:W-:-:S05]  /*0500*/  IMAD R7, R6, 0x3, RZ ;  /* 0x0000000306077824 */ /* 0x000fca00078e02ff */
[----:B------:R-:W-:-:S04]  /*0510*/  IADD3 R6, P0, PT, R7, UR6, RZ ;  /* 0x0000000607067c10 */ /* 0x000fc8000ff1e0ff */
[----:B------:R-:W-:-:S05]  /*0520*/  LEA.HI.X.SX32 R7, R7, UR7, 0x1, P0 ;  /* 0x0000000707077c11 */ /* 0x000fca00080f0eff */
[----:B01----:R-:W2:Y:S04]  /*0530*/  LDG.E.U8 R10, desc[UR4][R6.64+0x1] ;  /* 0x00000104060a7981 */ /* 0x003ea8000c1e1100 */
[----:B------:R-:W3:Y:S04]  /*0540*/  LDG.E.U8 R9, desc[UR4][R6.64] ;  /* 0x0000000406097981 */ /* 0x000ee8000c1e1100 */
[----:B------:R-:W4:Y:S01]  /*0550*/  LDG.E.U8 R12, desc[UR4][R6.64+0x2] ;  /* 0x00000204060c7981 */ /* 0x000f22000c1e1100 */
[----:B------:R-:W-:Y:S01]  /*0560*/  IMAD R0, R0, 0x4, R11 ;  /* 0x0000000400007824 */ /* 0x000fe200078e020b */
[----:B--2---:R-:W-:-:S02]  /*0570*/  I2FP.F32.U32 R10, R10 ;  /* 0x0000000a000a7245 */ /* 0x004fc40000201000 */
[----:B---3--:R-:W-:-:S03]  /*0580*/  I2FP.F32.U32 R9, R9 ;  /* 0x0000000900097245 */ /* 0x008fc60000201000 */
[----:B------:R-:W-:Y:S01]  /*0590*/  FMUL R10, R10, 0.58700001239776611328 ;  /* 0x3f1645a20a0a7820 */ /* 0x000fe20000400000 */
[----:B----4-:R-:W-:-:S03]  /*05a0*/  I2FP.F32.U32 R12, R12 ;  /* 0x0000000c000c7245 */ /* 0x010fc60000201000 */
[----:B------:R-:W-:-:S04]  /*05b0*/  FFMA R9, R9, 0.29899999499320983887, R10 ;  /* 0x3e99168709097823 */ /* 0x000fc8000000000a */
[----:B------:R-:W-:-:S05]  /*05c0*/  FFMA R9, R12, 0.11400000005960464478, R9 ;  /* 0x3de978d50c097823 */ /* 0x000fca0000000009 */
[----:B------:R2:W-:Y:S01]  /*05d0*/  STS [R0+0x4], R9 ;  /* 0x0000040900007388 */ /* 0x0005e20000000800 */
[----:B------:R-:W-:Y:S05]  /*05e0*/  BRA `(.L_x_115) ;  /* 0x0000000000407947 */ /* 0x000fea0003800000 */
.L_x_114:
[----:B------:R-:W-:-:S05]  /*05f0*/  VIADDMNMX R7, R4, 0x1, R7, PT ;  /* 0x0000000104077846 */ /* 0x000fca0003800107 */
        /* <DEDUP_REMOVED lines=14> */
[----:B------:R0:W-:Y:S02]  /*06e0*/  STS [R0+0x4cc], R9 ;  /* 0x0004cc0900007388 */ /* 0x0001e40000000800 */
.L_x_115:
[----:B------:R-:W-:Y:S05]  /*06f0*/  BSYNC.RECONVERGENT B0 ;  /* 0x0000000000007941 */ /* 0x000fea0003800200 */
.L_x_113:
[----:B------:R-:W-:Y:S01]  /*0700*/  BAR.SYNC.DEFER_BLOCKING 0x0 ;  /* 0x0000000000007b1d */ /* 0x000fe20000010000 */
[----:B------:R-:W-:-:S04]  /*0710*/  ISETP.GE.AND P0, PT, R4, R3, PT ;  /* 0x000000030400720c */ /* 0x000fc80003f06270 */
[----:B------:R-:W-:-:S13]  /*0720*/  ISETP.GE.OR P0, PT, R5, R2, P0 ;  /* 0x000000020500720c */ /* 0x000fda0000706670 */
[----:B------:R-:W-:Y:S05]  /*0730*/  @P0 EXIT ;  /* 0x000000000000094d */ /* 0x000fea0003800000 */
[----:B0-2---:R-:W0:Y:S01]  /*0740*/  LDS R0, [R8] ;  /* 0x0000000008007984 */ /* 0x005e220000000800 */
[----:B------:R-:W2:Y:S01]  /*0750*/  LDCU.128 UR20, c[0x3][0x90] ;  /* 0x00c01200ff1477ac */ /* 0x000ea20008000c00 */
[----:B------:R-:W-:Y:S02]  /*0760*/  BSSY.RECONVERGENT B0, `(.L_x_116) ;  /* 0x000003e000007945 */ /* 0x000fe40003800200 */
[----:B------:R-:W3:Y:S01]  /*0770*/  LDS R12, [R8+0x4] ;  /* 0x00000400080c7984 */ /* 0x000ee20000000800 */
[----:B------:R-:W4:Y:S03]  /*0780*/  LDCU.64 UR6, c[0x3][0x78] ;  /* 0x00c00f00ff0677ac */ /* 0x000f260008000a00 */
[----:B------:R-:W5:Y:S01]  /*0790*/  LDS R16, [R8+0x8] ;  /* 0x0000080008107984 */ /* 0x000f620000000800 */
[----:B------:R-:W4:Y:S03]  /*07a0*/  LDCU.128 UR8, c[0x3][0xa0] ;  /* 0x00c01400ff0877ac */ /* 0x000f260008000c00 */
[----:B------:R-:W5:Y:S01]  /*07b0*/  LDS R18, [R8+0x48] ;  /* 0x0000480008127984 */ /* 0x000f620000000800 */
[----:B------:R-:W0:Y:S03]  /*07c0*/  LDCU.128 UR12, c[0x3][0x80] ;  /* 0x00c01000ff0c77ac */ /* 0x000e260008000c00 */
[----:B-1----:R-:W1:Y:S01]  /*07d0*/  LDS R10, [R8+0x4c] ;  /* 0x00004c00080a7984 */ /* 0x002e620000000800 */
[----:B------:R-:W5:Y:S01]  /*07e0*/  LDCU.128 UR16, c[0x3][0xb0] ;  /* 0x00c01600ff1077ac */ /* 0x000f620008000c00 */
[----:B--2---:R-:W-:-:S02]  /*07f0*/  I2FP.F32.S32 R11, UR23 ;  /* 0x00000017000b7c45 */ /* 0x004fc40008201400 */
[----:B------:R-:W2:Y:S01]  /*0800*/  LDS R7, [R8+0x50] ;  /* 0x0000500008077984 */ /* 0x000ea20000000800 */
[----:B----4-:R-:W-:-:S03]  /*0810*/  I2FP.F32.S32 R3, UR6 ;  /* 0x0000000600037c45 */ /* 0x010fc60008201400 */
[----:B------:R-:W4:Y:S01]  /*0820*/  LDS R2, [R8+0x90] ;  /* 0x0000900008027984 */ /* 0x000f220000000800 */
[----:B------:R-:W-:Y:S02]  /*0830*/  I2FP.F32.S32 R14, UR7 ;  /* 0x00000007000e7c45 */ /* 0x000fe40008201400 */
[----:B------:R-:W-:Y:S01]  /*0840*/  I2FP.F32.S32 R13, UR8 ;  /* 0x00000008000d7c45 */ /* 0x000fe20008201400 */
[----:B------:R-:W4:Y:S01]  /*0850*/  LDS R6, [R8+0x94] ;  /* 0x0000940008067984 */ /* 0x000f220000000800 */
[----:B------:R-:W-:-:S03]  /*0860*/  I2FP.F32.S32 R15, UR9 ;  /* 0x00000009000f7c45 */ /* 0x000fc60008201400 */
[----:B------:R3:W4:Y:S01]  /*0870*/  LDS R9, [R8+0x98] ;  /* 0x0000980008097984 */ /* 0x0007220000000800 */
[C---:B0-----:R-:W-:Y:S01]  /*0880*/  FFMA R11, R0.reuse, R11, RZ ;  /* 0x0000000b000b7223 */ /* 0x041fe200000000ff */
[----:B------:R-:W-:Y:S01]  /*0890*/  FFMA R3, R0, R3, RZ ;  /* 0x0000000300037223 */ /* 0x000fe200000000ff */
[----:B------:R-:W-:Y:S02]  /*08a0*/  I2FP.F32.S32 R0, UR12 ;  /* 0x0000000c00007c45 */ /* 0x000fe40008201400 */
[C---:B---3--:R-:W-:Y:S01]  /*08b0*/  FFMA R11, R12.reuse, R13, R11 ;  /* 0x0000000d0c0b7223 */ /* 0x048fe2000000000b */
[----:B------:R-:W-:Y:S01]  /*08c0*/  FFMA R3, R12, R14, R3 ;  /* 0x0000000e0c037223 */ /* 0x000fe20000000003 */
[----:B------:R-:W-:Y:S02]  /*08d0*/  I2FP.F32.S32 R8, UR10 ;  /* 0x0000000a00087c45 */ /* 0x000fe40008201400 */
[C---:B-----5:R-:W-:Y:S01]  /*08e0*/  FFMA R11, R16.reuse, R15, R11 ;  /* 0x0000000f100b7223 */ /* 0x060fe2000000000b */
[----:B------:R-:W-:Y:S01]  /*08f0*/  I2FP.F32.S32 R13, UR13 ;  /* 0x0000000d000d7c45 */ /* 0x000fe20008201400 */
[----:B------:R-:W-:Y:S01]  /*0900*/  FFMA R0, R16, R0, R3 ;  /* 0x0000000010007223 */ /* 0x000fe20000000003 */
[----:B------:R-:W-:Y:S01]  /*0910*/  I2FP.F32.S32 R3, UR11 ;  /* 0x0000000b00037c45 */ /* 0x000fe20008201400 */
[C---:B------:R-:W-:Y:S01]  /*0920*/  FFMA R11, R18.reuse, R8, R11 ;  /* 0x00000008120b7223 */ /* 0x040fe2000000000b */
[----:B------:R-:W-:Y:S01]  /*0930*/  I2FP.F32.S32 R8, UR14 ;  /* 0x0000000e00087c45 */ /* 0x000fe20008201400 */
[----:B------:R-:W-:Y:S01]  /*0940*/  FFMA R13, R18, R13, R0 ;  /* 0x0000000d120d7223 */ /* 0x000fe20000000000 */
[----:B------:R-:W-:Y:S01]  /*0950*/  I2FP.F32.S32 R12, UR16 ;  /* 0x00000010000c7c45 */ /* 0x000fe20008201400 */
[C---:B-1----:R-:W-:Y:S01]  /*0960*/  FFMA R0, R10.reuse, R3, R11 ;  /* 0x000000030a007223 */ /* 0x042fe2000000000b */
[----:B------:R-:W-:Y:S01]  /*0970*/  I2FP.F32.S32 R15, UR15 ;  /* 0x0000000f000f7c45 */ /* 0x000fe20008201400 */
[----:B------:R-:W-:Y:S01]  /*0980*/  FFMA R8, R10, R8, R13 ;  /* 0x000000080a087223 */ /* 0x000fe2000000000d */
[----:B------:R-:W-:Y:S01]  /*0990*/  I2FP.F32.S32 R10, UR17 ;  /* 0x00000011000a7c45 */ /* 0x000fe20008201400 */
[C---:B--2---:R-:W-:Y:S01]  /*09a0*/  FFMA R3, R7.reuse, R12, R0 ;  /* 0x0000000c07037223 */ /* 0x044fe20000000000 */
[----:B------:R-:W-:Y:S01]  /*09b0*/  I2FP.F32.S32 R0, UR20 ;  /* 0x0000001400007c45 */ /* 0x000fe20008201400 */
[----:B------:R-:W-:Y:S01]  /*09c0*/  FFMA R15, R7, R15, R8 ;  /* 0x0000000f070f7223 */ /* 0x000fe20000000008 */
[----:B------:R-:W-:Y:S01]  /*09d0*/  I2FP.F32.S32 R7, UR18 ;  /* 0x0000001200077c45 */ /* 0x000fe20008201400 */
[C---:B----4-:R-:W-:Y:S01]  /*09e0*/  FFMA R3, R2.reuse, R10, R3 ;  /* 0x0000000a02037223 */ /* 0x050fe20000000003 */
[----:B------:R-:W-:Y:S01]  /*09f0*/  I2FP.F32.S32 R10, UR19 ;  /* 0x00000013000a7c45 */ /* 0x000fe20008201400 */
[----:B------:R-:W-:Y:S01]  /*0a00*/  FFMA R15, R2, R0, R15 ;  /* 0x00000000020f7223 */ /* 0x000fe2000000000f */
[----:B------:R-:W-:Y:S01]  /*0a10*/  I2FP.F32.S32 R8, UR21 ;  /* 0x0000001500087c45 */ /* 0x000fe20008201400 */
[----:B------:R-:W-:Y:S01]  /*0a20*/  FFMA R0, R6, R7, R3 ;  /* 0x0000000706007223 */ /* 0x000fe20000000003 */
[----:B------:R-:W-:-:S03]  /*0a30*/  I2FP.F32.S32 R3, UR22 ;  /* 0x0000001600037c45 */ /* 0x000fc60008201400 */
[----:B------:R-:W-:Y:S01]  /*0a40*/  FFMA R8, R6, R8, R15 ;  /* 0x0000000806087223 */ /* 0x000fe2000000000f */
[----:B------:R-:W-:-:S03]  /*0a50*/  FFMA R0, R9, R10, R0 ;  /* 0x0000000a09007223 */ /* 0x000fc60000000000 */
[----:B------:R-:W-:Y:S01]  /*0a60*/  FFMA R3, R9, R3, R8 ;  /* 0x0000000309037223 */ /* 0x000fe20000000008 */
[----:B------:R-:W-:-:S04]  /*0a70*/  FMUL R0, R0, R0 ;  /* 0x0000000000007220 */ /* 0x000fc80000400000 */
[----:B------:R-:W-:-:S04]  /*0a80*/  FFMA R0, R3, R3, R0 ;  /* 0x0000000303007223 */ /* 0x000fc80000000000 */
[----:B------:R0:W1:Y:S01]  /*0a90*/  MUFU.RSQ R3, R0 ;  /* 0x0000000000037308 */ /* 0x0000620000001400 */
[----:B------:R-:W-:-:S04]  /*0aa0*/  IADD3 R2, PT, PT, R0, -0xd000000, RZ ;  /* 0xf300000000027810 */ /* 0x000fc80007ffe0ff */
[----:B------:R-:W-:-:S13]  /*0ab0*/  ISETP.GT.U32.AND P0, PT, R2, 0x727fffff, PT ;  /* 0x727fffff0200780c */ /* 0x000fda0003f04070 */
[----:B01----:R-:W-:Y:S05]  /*0ac0*/  @!P0 BRA `(.L_x_117) ;  /* 0x00000000000c8947 */ /* 0x003fea0003800000 */
[----:B------:R-:W-:-:S07]  /*0ad0*/  MOV R9, 0xaf0 ;  /* 0x00000af000097802 */ /* 0x000fce0000000f00 */
[----:B------:R-:W-:Y:S05]  /*0ae0*/  CALL.REL.NOINC `($__internal_5_$__cuda_sm20_sqrt_rn_f32_slowpath) ;  /* 0x00000000003c7944 */ /* 0x000fea0003c00000 */
[----:B------:R-:W-:Y:S05]  /*0af0*/  BRA `(.L_x_118) ;  /* 0x0000000000107947 */ /* 0x000fea0003800000 */
.L_x_117:
[----:B------:R-:W-:Y:S01]  /*0b00*/  FMUL.FTZ R7, R0, R3 ;  /* 0x0000000300077220 */ /* 0x000fe20000410000 */
[----:B------:R-:W-:-:S03]  /*0b10*/  FMUL.FTZ R3, R3, 0.5 ;  /* 0x3f00000003037820 */ /* 0x000fc60000410000 */
[----:B------:R-:W-:-:S04]  /*0b20*/  FFMA R0, -R7, R7, R0 ;  /* 0x0000000707007223 */ /* 0x000fc80000000100 */
[----:B------:R-:W-:-:S07]  /*0b30*/  FFMA R0, R0, R3, R7 ;  /* 0x0000000300007223 */ /* 0x000fce0000000007 */
.L_x_118:
[----:B------:R-:W-:Y:S05]  /*0b40*/  BSYNC.RECONVERGENT B0 ;  /* 0x0000000000007941 */ /* 0x000fea0003800200 */
.L_x_116:
[----:B------:R-:W0:Y:S01]  /*0b50*/  LDCU UR8, c[0x0][0x390] ;  /* 0x00007200ff0877ac */ /* 0x000e220008000800 */
[----:B------:R-:W-:Y:S01]  /*0b60*/  FMNMX R0, R0, 255, PT ;  /* 0x437f000000007809 */ /* 0x000fe20003800000 */
[----:B------:R-:W1:Y:S01]  /*0b70*/  LDCU.64 UR6, c[0x0][0x380] ;  /* 0x00007000ff0677ac */ /* 0x000e620008000a00 */
[----:B0-----:R-:W-:Y:S02]  /*0b80*/  IMAD R4, R4, UR8, R5 ;  /* 0x0000000804047c24 */ /* 0x001fe4000f8e0205 */
[----:B------:R-:W0:Y:S03]  /*0b90*/  F2I.U32.TRUNC.NTZ R5, R0 ;  /* 0x0000000000057305 */ /* 0x000e26000020f000 */
[----:B-1----:R-:W-:-:S04]  /*0ba0*/  IADD3 R2, P0, PT, R4, UR6, RZ ;  /* 0x0000000604027c10 */ /* 0x002fc8000ff1e0ff */
[----:B------:R-:W-:-:S05]  /*0bb0*/  LEA.HI.X.SX32 R3, R4, UR7, 0x1, P0 ;  /* 0x0000000704037c11 */ /* 0x000fca00080f0eff */
[----:B0-----:R-:W-:Y:S01]  /*0bc0*/  STG.E.U8 desc[UR4][R2.64], R5 ;  /* 0x0000000502007986 */ /* 0x001fe2000c101104 */
[----:B------:R-:W-:Y:S05]  /*0bd0*/  EXIT ;  /* 0x000000000000794d */ /* 0x000fea0003800000 */
        .weak           $__internal_5_$__cuda_sm20_sqrt_rn_f32_slowpath
        .type           $__internal_5_$__cuda_sm20_sqrt_rn_f32_slowpath,@function
        .size           $__internal_5_$__cuda_sm20_sqrt_rn_f32_slowpath,(.L_x_138 - $__internal_5_$__cuda_sm20_sqrt_rn_f32_slowpath)
$__internal_5_$__cuda_sm20_sqrt_rn_f32_slowpath:
[----:B------:R-:W-:-:S13]  /*0be0*/  LOP3.LUT P0, RZ, R0, 0x7fffffff, RZ, 0xc0, !PT ;  /* 0x7fffffff00ff7812 */ /* 0x000fda000780c0ff */
[----:B------:R-:W-:Y:S01]  /*0bf0*/  @!P0 IMAD.MOV.U32 R2, RZ, RZ, R0 ;  /* 0x000000ffff028224 */ /* 0x000fe200078e0000 */
[----:B------:R-:W-:Y:S06]  /*0c00*/  @!P0 BRA `(.L_x_119) ;  /* 0x0000000000408947 */ /* 0x000fec0003800000 */
[----:B------:R-:W-:-:S13]  /*0c10*/  FSETP.GEU.FTZ.AND P0, PT, R0, RZ, PT ;  /* 0x000000ff0000720b */ /* 0x000fda0003f1e000 */
[----:B------:R-:W-:Y:S01]  /*0c20*/  @!P0 IMAD.MOV.U32 R2, RZ, RZ, 0x7fffffff ;  /* 0x7fffffffff028424 */ /* 0x000fe200078e00ff */
[----:B------:R-:W-:Y:S06]  /*0c30*/  @!P0 BRA `(.L_x_119) ;  /* 0x0000000000348947 */ /* 0x000fec0003800000 */
[----:B------:R-:W-:-:S13]  /*0c40*/  FSETP.GTU.FTZ.AND P0, PT, |R0|, +INF , PT ;  /* 0x7f8000000000780b */ /* 0x000fda0003f1c200 */
[----:B------:R-:W-:Y:S01]  /*0c50*/  @P0 FADD.FTZ R2, R0, 1 ;  /* 0x3f80000000020421 */ /* 0x000fe20000010000 */
[----:B------:R-:W-:Y:S06]  /*0c60*/  @P0 BRA `(.L_x_119) ;  /* 0x0000000000280947 */ /* 0x000fec0003800000 */
[----:B------:R-:W-:-:S13]  /*0c70*/  FSETP.NEU.FTZ.AND P0, PT, |R0|, +INF , PT ;  /* 0x7f8000000000780b */ /* 0x000fda0003f1d200 */
[----:B------:R-:W-:-:S04]  /*0c80*/  @P0 FFMA R3, R0, 1.84467440737095516160e+19, RZ ;  /* 0x5f80000000030823 */ /* 0x000fc800000000ff */
[----:B------:R-:W0:Y:S02]  /*0c90*/  @P0 MUFU.RSQ R2, R3 ;  /* 0x0000000300020308 */ /* 0x000e240000001400 */
[----:B0-----:R-:W-:Y:S01]  /*0ca0*/  @P0 FMUL.FTZ R6, R3, R2 ;  /* 0x0000000203060220 */ /* 0x001fe20000410000 */
[----:B------:R-:W-:Y:S01]  /*0cb0*/  @P0 FMUL.FTZ R8, R2, 0.5 ;  /* 0x3f00000002080820 */ /* 0x000fe20000410000 */
[----:B------:R-:W-:Y:S02]  /*0cc0*/  @!P0 MOV R2, R0 ;  /* 0x0000000000028202 */ /* 0x000fe40000000f00 */
[----:B------:R-:W-:-:S04]  /*0cd0*/  @P0 FADD.FTZ R7, -R6, -RZ ;  /* 0x800000ff06070221 */ /* 0x000fc80000010100 */
[----:B------:R-:W-:-:S04]  /*0ce0*/  @P0 FFMA R7, R6, R7, R3 ;  /* 0x0000000706070223 */ /* 0x000fc80000000003 */
[----:B------:R-:W-:-:S04]  /*0cf0*/  @P0 FFMA R7, R7, R8, R6 ;  /* 0x0000000807070223 */ /* 0x000fc80000000006 */
[----:B------:R-:W-:-:S07]  /*0d00*/  @P0 FMUL.FTZ R2, R7, 2.3283064365386962891e-10 ;  /* 0x2f80000007020820 */ /* 0x000fce0000410000 */
.L_x_119:
[----:B------:R-:W-:Y:S02]  /*0d10*/  HFMA2 R3, -RZ, RZ, 0, 0 ;  /* 0x00000000ff037431 */ /* 0x000fe400000001ff */
[----:B------:R-:W-:Y:S02]  /*0d20*/  IMAD.MOV.U32 R0, RZ, RZ, R2 ;  /* 0x000000ffff007224 */ /* 0x000fe400078e0002 */
[----:B------:R-:W-:-:S04]  /*0d30*/  IMAD.MOV.U32 R2, RZ, RZ, R9 ;  /* 0x000000ffff027224 */ /* 0x000fc800078e0009 */
[----:B------:R-:W-:Y:S05]  /*0d40*/  RET.REL.NODEC R2 `(_Z24sobelEdgeDetectionSharedPhPKhii) ;  /* 0xfffffff002ac7950 */ /* 0x000fea0003c3ffff */
.L_x_120:
        /* <DEDUP_REMOVED lines=11> */
.L_x_138:


//--------------------- .text._Z18sobelEdgeDetectionPhPKhii --------------------------
	.section	.text._Z18sobelEdgeDetectionPhPKhii,"ax",@progbits
	.align	128
        .global         _Z18sobelEdgeDetectionPhPKhii
        .type           _Z18sobelEdgeDetectionPhPKhii,@function
        .size           _Z18sobelEdgeDetectionPhPKhii,(.L_x_139 - _Z18sobelEdgeDetectionPhPKhii)
        .other          _Z18sobelEdgeDetectionPhPKhii,@"STO_CUDA_ENTRY STV_DEFAULT"
_Z18sobelEdgeDetectionPhPKhii:
.text._Z18sobelEdgeDetectionPhPKhii:
[----:B------:R-:W-:Y:S01]  /*0000*/  LDC R1, c[0x0][0x37c] ;  /* 0x0000df00ff017b82 */ /* 0x000fe20000000800 */
[----:B------:R-:W0:Y:S07]  /*0010*/  S2R R0, SR_TID.X ;  /* 0x0000000000007919 */ /* 0x000e2e0000002100 */
[----:B------:R-:W0:Y:S01]  /*0020*/  S2UR UR4, SR_CTAID.X ;  /* 0x00000000000479c3 */ /* 0x000e220000002500 */
[----:B------:R-:W1:Y:S07]  /*0030*/  S2R R5, SR_TID.Y ;  /* 0x0000000000057919 */ /* 0x000e6e0000002200 */
[----:B------:R-:W0:Y:S08]  /*0040*/  LDC R9, c[0x0][0x360] ;  /* 0x0000d800ff097b82 */ /* 0x000e300000000800 */
[----:B------:R-:W2:Y:S08]  /*0050*/  LDC.64 R2, c[0x0][0x390] ;  /* 0x0000e400ff027b82 */ /* 0x000eb00000000a00 */
[----:B------:R-:W1:Y:S08]  /*0060*/  S2UR UR5, SR_CTAID.Y ;  /* 0x00000000000579c3 */ /* 0x000e700000002600 */
[----:B------:R-:W1:Y:S01]  /*0070*/  LDC R4, c[0x0][0x364] ;  /* 0x0000d900ff047b82 */ /* 0x000e620000000800 */
[----:B0-----:R-:W-:-:S02]  /*0080*/  IMAD R9, R9, UR4, R0 ;  /* 0x0000000409097c24 */ /* 0x001fc4000f8e0200 */
[----:B--2---:R-:W-:-:S05]  /*0090*/  VIADD R0, R2, 0xffffffff ;  /* 0xffffffff02007836 */ /* 0x004fca0000000000 */
[----:B------:R-:W-:-:S04]  /*00a0*/  ISETP.GE.AND P0, PT, R9, R0, PT ;  /* 0x000000000900720c */ /* 0x000fc80003f06270 */
[----:B------:R-:W-:Y:S01]  /*00b0*/  ISETP.LT.OR P0, PT, R9, 0x1, P0 ;  /* 0x000000010900780c */ /* 0x000fe20000701670 */
[----:B-1----:R-:W-:Y:S01]  /*00c0*/  IMAD R0, R4, UR5, R5 ;  /* 0x0000000504007c24 */ /* 0x002fe2000f8e0205 */
[----:B------:R-:W0:Y:S01]  /*00d0*/  LDCU.64 UR4, c[0x0][0x358] ;  /* 0x00006b00ff0477ac */ /* 0x000e220008000a00 */
[----:B------:R-:W-:-:S03]  /*00e0*/  VIADD R5, R3, 0xffffffff ;  /* 0xffffffff03057836 */ /* 0x000fc60000000000 */
[----:B------:R-:W-:-:S04]  /*00f0*/  ISETP.EQ.OR P0, PT, R0, RZ, P0 ;  /* 0x000000ff0000720c */ /* 0x000fc80000702670 */
[----:B------:R-:W-:-:S13]  /*0100*/  ISETP.GE.OR P0, PT, R0, R5, P0 ;  /* 0x000000050000720c */ /* 0x000fda0000706670 */
[----:B0-----:R-:W-:Y:S05]  /*0110*/  @P0 BRA `(.L_x_121) ;  /* 0x0000000800780947 */ /* 0x001fea0003800000 */
[----:B------:R-:W0:Y:S01]  /*0120*/  LDCU.64 UR6, c[0x0][0x388] ;  /* 0x00007100ff0677ac */ /* 0x000e220008000a00 */
[----:B------:R-:W-:Y:S01]  /*0130*/  IADD3 R0, PT, PT, R0, -0x1, RZ ;  /* 0xffffffff00007810 */ /* 0x000fe20007ffe0ff */
[----:B------:R-:W-:Y:S01]  /*0140*/  IMAD.MOV.U32 R4, RZ, RZ, 0x3 ;  /* 0x00000003ff047424 */ /* 0x000fe200078e00ff */
[----:B------:R-:W1:Y:S03]  /*0150*/  LDCU.64 UR8, c[0x3][0x78] ;  /* 0x00c00f00ff0877ac */ /* 0x000e660008000a00 */
[----:B------:R-:W-:Y:S01]  /*0160*/  IMAD R9, R0, R2, R9 ;  /* 0x0000000200097224 */ /* 0x000fe200078e0209 */
[----:B------:R-:W2:Y:S03]  /*0170*/  LDCU.128 UR20, c[0x3][0x90] ;  /* 0x00c01200ff1477ac */ /* 0x000ea60008000c00 */
[----:B------:R-:W-:Y:S01]  /*0180*/  IMAD R5, R9, R4, -0x3 ;  /* 0xfffffffd09057424 */ /* 0x000fe200078e0204 */
[----:B------:R-:W3:Y:S01]  /*0190*/  LDCU.128 UR12, c[0x3][0xa0] ;  /* 0x00c01400ff0c77ac */ /* 0x000ee20008000c00 */
[----:B------:R-:W4:Y:S03]  /*01a0*/  LDCU.128 UR16, c[0x3][0xb0] ;  /* 0x00c01600ff1077ac */ /* 0x000f260008000c00 */
[----:B0-----:R-:W-:-:S04]  /*01b0*/  IADD3 R16, P0, PT, R5, UR6, RZ ;  /* 0x0000000605107c10 */ /* 0x001fc8000ff1e0ff */
[----:B------:R-:W-:-:S05]  /*01c0*/  LEA.HI.X.SX32 R17, R5, UR7, 0x1, P0 ;  /* 0x0000000705117c11 */ /* 0x000fca00080f0eff */
[----:B------:R-:W5:Y:S04]  /*01d0*/  LDG.E.U8 R14, desc[UR4][R16.64+0x1] ;  /* 0x00000104100e7981 */ /* 0x000f68000c1e1100 */
[----:B------:R-:W2:Y:S04]  /*01e0*/  LDG.E.U8 R4, desc[UR4][R16.64] ;  /* 0x0000000410047981 */ /* 0x000ea8000c1e1100 */
[----:B------:R-:W3:Y:S04]  /*01f0*/  LDG.E.U8 R18, desc[UR4][R16.64+0x4] ;  /* 0x0000040410127981 */ /* 0x000ee8000c1e1100 */
[----:B------:R-:W4:Y:S04]  /*0200*/  LDG.E.U8 R3, desc[UR4][R16.64+0x2] ;  /* 0x0000020410037981 */ /* 0x000f28000c1e1100 */
[----:B------:R-:W4:Y:S04]  /*0210*/  LDG.E.U8 R0, desc[UR4][R16.64+0x3] ;  /* 0x0000030410007981 */ /* 0x000f28000c1e1100 */
[----:B------:R-:W4:Y:S01]  /*0220*/  LDG.E.U8 R21, desc[UR4][R16.64+0x5] ;  /* 0x0000050410157981 */ /* 0x000f22000c1e1100 */
[----:B------:R-:W-:-:S03]  /*0230*/  IMAD R5, R2, 0x3, R5 ;  /* 0x0000000302057824 */ /* 0x000fc600078e0205 */
[----:B------:R-:W4:Y:S02]  /*0240*/  LDG.E.U8 R8, desc[UR4][R16.64+0x7] ;  /* 0x0000070410087981 */ /* 0x000f24000c1e1100 */
[C---:B------:R-:W-:Y:S02]  /*0250*/  IADD3 R6, P0, PT, R5.reuse, UR6, RZ ;  /* 0x0000000605067c10 */ /* 0x040fe4000ff1e0ff */
[----:B------:R-:W4:Y:S02]  /*0260*/  LDG.E.U8 R10, desc[UR4][R16.64+0x6] ;  /* 0x00000604100a7981 */ /* 0x000f24000c1e1100 */
[----:B------:R-:W-:Y:S01]  /*0270*/  LEA.HI.X.SX32 R7, R5, UR7, 0x1, P0 ;  /* 0x0000000705077c11 */ /* 0x000fe200080f0eff */
[----:B------:R-:W-:Y:S01]  /*0280*/  IMAD R5, R2, 0x3, R5 ;  /* 0x0000000302057824 */ /* 0x000fe200078e0205 */
[----:B------:R-:W4:Y:S04]  /*0290*/  LDG.E.U8 R11, desc[UR4][R16.64+0x8] ;  /* 0x00000804100b7981 */ /* 0x000f28000c1e1100 */
[----:B------:R-:W4:Y:S04]  /*02a0*/  LDG.E.U8 R12, desc[UR4][R6.64+0x1] ;  /* 0x00000104060c7981 */ /* 0x000f28000c1e1100 */
[----:B------:R-:W4:Y:S04]  /*02b0*/  LDG.E.U8 R13, desc[UR4][R6.64] ;  /* 0x00000004060d7981 */ /* 0x000f28000c1e1100 */
[----:B------:R-:W4:Y:S04]  /*02c0*/  LDG.E.U8 R15, desc[UR4][R6.64+0x2] ;  /* 0x00000204060f7981 */ /* 0x000f28000c1e1100 */
[----:B------:R-:W4:Y:S04]  /*02d0*/  LDG.E.U8 R16, desc[UR4][R6.64+0x3] ;  /* 0x0000030406107981 */ /* 0x000f28000c1e1100 */
[----:B------:R-:W4:Y:S01]  /*02e0*/  LDG.E.U8 R17, desc[UR4][R6.64+0x5] ;  /* 0x0000050406117981 */ /* 0x000f22000c1e1100 */
[----:B-1----:R-:W-:-:S02]  /*02f0*/  I2FP.F32.S32 R27, UR9 ;  /* 0x00000009001b7c45 */ /* 0x002fc40008201400 */
[----:B-----5:R-:W-:Y:S02]  /*0300*/  I2FP.F32.U32 R19, R14 ;  /* 0x0000000e00137245 */ /* 0x020fe40000201000 */
[----:B------:R-:W5:Y:S01]  /*0310*/  LDG.E.U8 R14, desc[UR4][R6.64+0x4] ;  /* 0x00000404060e7981 */ /* 0x000f62000c1e1100 */
[----:B--2---:R-:W-:Y:S02]  /*0320*/  I2FP.F32.U32 R4, R4 ;  /* 0x0000000400047245 */ /* 0x004fe40000201000 */
[----:B------:R-:W-:Y:S01]  /*0330*/  FMUL R19, R19, 0.58700001239776611328 ;  /* 0x3f1645a213137820 */ /* 0x000fe20000400000 */
[----:B---3--:R-:W-:-:S03]  /*0340*/  I2FP.F32.U32 R20, R18 ;  /* 0x0000001200147245 */ /* 0x008fc60000201000 */
[----:B------:R-:W-:Y:S01]  /*0350*/  FFMA R22, R4, 0.29899999499320983887, R19 ;  /* 0x3e99168704167823 */ /* 0x000fe20000000013 */
[----:B------:R-:W-:Y:S01]  /*0360*/  IADD3 R4, P0, PT, R5, UR6, RZ ;  /* 0x0000000605047c10 */ /* 0x000fe2000ff1e0ff */
[----:B------:R-:W2:Y:S01]  /*0370*/  LDG.E.U8 R18, desc[UR4][R6.64+0x7] ;  /* 0x0000070406127981 */ /* 0x000ea2000c1e1100 */
[----:B----4-:R-:W-:Y:S01]  /*0380*/  I2FP.F32.U32 R3, R3 ;  /* 0x0000000300037245 */ /* 0x010fe20000201000 */
[----:B------:R-:W-:Y:S01]  /*0390*/  FMUL R24, R20, 0.58700001239776611328 ;  /* 0x3f1645a214187820 */ /* 0x000fe20000400000 */
[----:B------:R-:W-:-:S03]  /*03a0*/  I2FP.F32.U32 R23, R0 ;  /* 0x0000000000177245 */ /* 0x000fc60000201000 */
[----:B------:R-:W-:Y:S01]  /*03b0*/  FFMA R0, R3, 0.11400000005960464478, R22 ;  /* 0x3de978d503007823 */ /* 0x000fe20000000016 */
[----:B------:R-:W-:Y:S01]  /*03c0*/  LEA.HI.X.SX32 R5, R5, UR7, 0x1, P0 ;  /* 0x0000000705057c11 */ /* 0x000fe200080f0eff */
[----:B------:R-:W3:Y:S01]  /*03d0*/  LDG.E.U8 R19, desc[UR4][R6.64+0x6] ;  /* 0x0000060406137981 */ /* 0x000ee2000c1e1100 */
[----:B------:R-:W-:Y:S01]  /*03e0*/  FFMA R22, R23, 0.29899999499320983887, R24 ;  /* 0x3e99168717167823 */ /* 0x000fe20000000018 */
[----:B------:R-:W-:Y:S02]  /*03f0*/  I2FP.F32.S32 R23, UR8 ;  /* 0x0000000800177c45 */ /* 0x000fe40008201400 */
[----:B------:R-:W4:Y:S01]  /*0400*/  LDG.E.U8 R20, desc[UR4][R6.64+0x8] ;  /* 0x0000080406147981 */ /* 0x000f22000c1e1100 */
[----:B------:R-:W-:Y:S01]  /*0410*/  I2FP.F32.U32 R25, R21 ;  /* 0x0000001500197245 */ /* 0x000fe20000201000 */
[----:B------:R-:W0:Y:S01]  /*0420*/  LDCU.128 UR8, c[0x3][0x80] ;  /* 0x00c01000ff0877ac */ /* 0x000e220008000c00 */
[----:B------:R-:W-:Y:S01]  /*0430*/  I2FP.F32.S32 R3, UR23 ;  /* 0x0000001700037c45 */ /* 0x000fe20008201400 */
[----:B------:R-:W4:Y:S01]  /*0440*/  LDG.E.U8 R21, desc[UR4][R4.64+0x1] ;  /* 0x0000010404157981 */ /* 0x000f22000c1e1100 */
[----:B------:R-:W-:Y:S01]  /*0450*/  FFMA R26, R0, R23, RZ ;  /* 0x00000017001a7223 */ /* 0x000fe200000000ff */
[----:B------:R-:W-:-:S02]  /*0460*/  FFMA R25, R25, 0.11400000005960464478, R22 ;  /* 0x3de978d519197823 */ /* 0x000fc40000000016 */
[----:B------:R-:W4:Y:S01]  /*0470*/  LDG.E.U8 R24, desc[UR4][R4.64] ;  /* 0x0000000404187981 */ /* 0x000f22000c1e1100 */
[----:B------:R-:W-:Y:S01]  /*0480*/  FFMA R3, R0, R3, RZ ;  /* 0x0000000300037223 */ /* 0x000fe200000000ff */
[----:B------:R-:W-:Y:S02]  /*0490*/  I2FP.F32.S32 R22, UR12 ;  /* 0x0000000c00167c45 */ /* 0x000fe40008201400 */
[----:B------:R-:W4:Y:S01]  /*04a0*/  LDG.E.U8 R23, desc[UR4][R4.64+0x4] ;  /* 0x0000040404177981 */ /* 0x000f22000c1e1100 */
[----:B------:R-:W-:-:S03]  /*04b0*/  FFMA R26, R25, R27, R26 ;  /* 0x0000001b191a7223 */ /* 0x000fc6000000001a */
[----:B------:R-:W4:Y:S01]  /*04c0*/  LDG.E.U8 R0, desc[UR4][R4.64+0x2] ;  /* 0x0000020404007981 */ /* 0x000f22000c1e1100 */
[----:B------:R-:W-:-:S03]  /*04d0*/  FFMA R27, R25, R22, R3 ;  /* 0x00000016191b7223 */ /* 0x000fc60000000003 */
[----:B------:R-:W4:Y:S04]  /*04e0*/  LDG.E.U8 R6, desc[UR4][R4.64+0x3] ;  /* 0x0000030404067981 */ /* 0x000f28000c1e1100 */
[----:B------:R-:W4:Y:S04]  /*04f0*/  LDG.E.U8 R7, desc[UR4][R4.64+0x7] ;  /* 0x0000070404077981 */ /* 0x000f28000c1e1100 */
[----:B------:R-:W4:Y:S04]  /*0500*/  LDG.E.U8 R3, desc[UR4][R4.64+0x5] ;  /* 0x0000050404037981 */ /* 0x000f28000c1e1100 */
[----:B------:R-:W4:Y:S04]  /*0510*/  LDG.E.U8 R22, desc[UR4][R4.64+0x6] ;  /* 0x0000060404167981 */ /* 0x000f28000c1e1100 */
[----:B------:R1:W4:Y:S01]  /*0520*/  LDG.E.U8 R25, desc[UR4][R4.64+0x8] ;  /* 0x0000080404197981 */ /* 0x000322000c1e1100 */
[----:B------:R-:W-:-:S02]  /*0530*/  I2FP.F32.U32 R8, R8 ;  /* 0x0000000800087245 */ /* 0x000fc40000201000 */
[----:B------:R-:W-:-:S03]  /*0540*/  I2FP.F32.U32 R10, R10 ;  /* 0x0000000a000a7245 */ /* 0x000fc60000201000 */
[----:B------:R-:W-:Y:S01]  /*0550*/  FMUL R29, R8, 0.58700001239776611328 ;  /* 0x3f1645a2081d7820 */ /* 0x000fe20000400000 */
[----:B------:R-:W-:Y:S02]  /*0560*/  I2FP.F32.U32 R11, R11 ;  /* 0x0000000b000b7245 */ /* 0x000fe40000201000 */
[----:B------:R-:W-:Y:S01]  /*0570*/  I2FP.F32.U32 R12, R12 ;  /* 0x0000000c000c7245 */ /* 0x000fe20000201000 */
[----:B------:R-:W-:Y:S01]  /*0580*/  FFMA R10, R10, 0.29899999499320983887, R29 ;  /* 0x3e9916870a0a7823 */ /* 0x000fe2000000001d */
[----:B------:R-:W-:Y:S02]  /*0590*/  I2FP.F32.U32 R13, R13 ;  /* 0x0000000d000d7245 */ /* 0x000fe40000201000 */
[----:B0-----:R-:W-:Y:S01]  /*05a0*/  I2FP.F32.S32 R8, UR8 ;  /* 0x0000000800087c45 */ /* 0x001fe20008201400 */
[----:B------:R-:W-:Y:S01]  /*05b0*/  FFMA R11, R11, 0.11400000005960464478, R10 ;  /* 0x3de978d50b0b7823 */ /* 0x000fe2000000000a */
[----:B------:R-:W-:Y:S01]  /*05c0*/  FMUL R12, R12, 0.58700001239776611328 ;  /* 0x3f1645a20c0c7820 */ /* 0x000fe20000400000 */
[----:B------:R-:W-:-:S02]  /*05d0*/  I2FP.F32.S32 R10, UR13 ;  /* 0x0000000d000a7c45 */ /* 0x000fc40008201400 */
[----:B------:R-:W-:Y:S01]  /*05e0*/  I2FP.F32.U32 R15, R15 ;  /* 0x0000000f000f7245 */ /* 0x000fe20000201000 */
[----:B------:R-:W-:Y:S01]  /*05f0*/  FFMA R12, R13, 0.29899999499320983887, R12 ;  /* 0x3e9916870d0c7823 */ /* 0x000fe2000000000c */
[----:B------:R-:W-:Y:S01]  /*0600*/  I2FP.F32.U32 R16, R16 ;  /* 0x0000001000107245 */ /* 0x000fe20000201000 */
[C---:B------:R-:W-:Y:S01]  /*0610*/  FFMA R26, R11.reuse, R8, R26 ;  /* 0x000000080b1a7223 */ /* 0x040fe2000000001a */
[----:B------:R-:W-:Y:S01]  /*0620*/  FFMA R27, R11, R10, R27 ;  /* 0x0000000a0b1b7223 */ /* 0x000fe2000000001b */
[----:B------:R-:W-:Y:S01]  /*0630*/  I2FP.F32.S32 R8, UR14 ;  /* 0x0000000e00087c45 */ /* 0x000fe20008201400 */
[----:B------:R-:W-:Y:S01]  /*0640*/  FFMA R15, R15, 0.11400000005960464478, R12 ;  /* 0x3de978d50f0f7823 */ /* 0x000fe2000000000c */
[----:B------:R-:W-:Y:S02]  /*0650*/  I2FP.F32.S32 R11, UR9 ;  /* 0x00000009000b7c45 */ /* 0x000fe40008201400 */
[----:B------:R-:W-:Y:S01]  /*0660*/  I2FP.F32.U32 R17, R17 ;  /* 0x0000001100117245 */ /* 0x000fe20000201000 */
[----:B------:R-:W-:-:S02]  /*0670*/  FFMA R27, R15, R8, R27 ;  /* 0x000000080f1b7223 */ /* 0x000fc4000000001b */
[----:B------:R-:W-:Y:S01]  /*0680*/  FFMA R26, R15, R11, R26 ;  /* 0x0000000b0f1a7223 */ /* 0x000fe2000000001a */
[----:B-1----:R-:W-:Y:S02]  /*0690*/  I2FP.F32.S32 R4, UR15 ;  /* 0x0000000f00047c45 */ /* 0x002fe40008201400 */
[----:B------:R-:W-:Y:S02]  /*06a0*/  I2FP.F32.S32 R11, UR16 ;  /* 0x00000010000b7c45 */ /* 0x000fe40008201400 */
[----:B------:R-:W-:Y:S02]  /*06b0*/  I2FP.F32.S32 R10, UR11 ;  /* 0x0000000b000a7c45 */ /* 0x000fe40008201400 */
[----:B------:R-:W-:Y:S02]  /*06c0*/  I2FP.F32.S32 R8, UR17 ;  /* 0x0000001100087c45 */ /* 0x000fe40008201400 */
[----:B------:R-:W-:Y:S02]  /*06d0*/  I2FP.F32.S32 R12, UR18 ;  /* 0x00000012000c7c45 */ /* 0x000fe40008201400 */
[----:B------:R-:W-:Y:S01]  /*06e0*/  I2FP.F32.S32 R13, UR19 ;  /* 0x00000013000d7c45 */ /* 0x000fe20008201400 */
[----:B------:R-:W-:Y:S01]  /*06f0*/  BSSY.RECONVERGENT B0, `(.L_x_122) ;  /* 0x0000039000007945 */ /* 0x000fe20003800200 */
[----:B------:R-:W-:Y:S01]  /*0700*/  IMAD.IADD R9, R9, 0x1, R2 ;  /* 0x0000000109097824 */ /* 0x000fe200078e0202 */
[----:B-----5:R-:W-:-:S05]  /*0710*/  I2FP.F32.U32 R14, R14 ;  /* 0x0000000e000e7245 */ /* 0x020fca0000201000 */
[----:B------:R-:W-:Y:S01]  /*0720*/  FMUL R5, R14, 0.58700001239776611328 ;  /* 0x3f1645a20e057820 */ /* 0x000fe20000400000 */
[----:B--2---:R-:W-:-:S03]  /*0730*/  I2FP.F32.U32 R18, R18 ;  /* 0x0000001200127245 */ /* 0x004fc60000201000 */
[----:B------:R-:W-:Y:S02]  /*0740*/  FFMA R16, R16, 0.29899999499320983887, R5 ;  /* 0x3e99168710107823 */ /* 0x000fe40000000005 */
[----:B------:R-:W-:Y:S01]  /*0750*/  FMUL R18, R18, 0.58700001239776611328 ;  /* 0x3f1645a212127820 */ /* 0x000fe20000400000 */
[----:B---3--:R-:W-:Y:S01]  /*0760*/  I2FP.F32.U32 R19, R19 ;  /* 0x0000001300137245 */ /* 0x008fe20000201000 */
[----:B------:R-:W-:Y:S01]  /*0770*/  FFMA R15, R17, 0.11400000005960464478, R16 ;  /* 0x3de978d5110f7823 */ /* 0x000fe20000000010 */
[----:B----4-:R-:W-:Y:S02]  /*0780*/  I2FP.F32.U32 R17, R20 ;  /* 0x0000001400117245 */ /* 0x010fe40000201000 */
[----:B------:R-:W-:Y:S01]  /*0790*/  I2FP.F32.U32 R21, R21 ;  /* 0x0000001500157245 */ /* 0x000fe20000201000 */
[----:B------:R-:W-:Y:S01]  /*07a0*/  FFMA R18, R19, 0.29899999499320983887, R18 ;  /* 0x3e99168713127823 */ /* 0x000fe20000000012 */
[----:B------:R-:W-:-:S03]  /*07b0*/  I2FP.F32.U32 R24, R24 ;  /* 0x0000001800187245 */ /* 0x000fc60000201000 */
[----:B------:R-:W-:Y:S01]  /*07c0*/  FMUL R21, R21, 0.58700001239776611328 ;  /* 0x3f1645a215157820 */ /* 0x000fe20000400000 */
[----:B------:R-:W-:Y:S01]  /*07d0*/  I2FP.F32.U32 R23, R23 ;  /* 0x0000001700177245 */ /* 0x000fe20000201000 */
[----:B------:R-:W-:Y:S01]  /*07e0*/  FFMA R4, R15, R4, R27 ;  /* 0x000000040f047223 */ /* 0x000fe2000000001b */
[----:B------:R-:W-:Y:S01]  /*07f0*/  I2FP.F32.S32 R5, UR10 ;  /* 0x0000000a00057c45 */ /* 0x000fe20008201400 */
[----:B------:R-:W-:Y:S01]  /*0800*/  FFMA R17, R17, 0.11400000005960464478, R18 ;  /* 0x3de978d511117823 */ /* 0x000fe20000000012 */
[----:B------:R-:W-:Y:S01]  /*0810*/  I2FP.F32.U32 R0, R0 ;  /* 0x0000000000007245 */ /* 0x000fe20000201000 */
[----:B------:R-:W-:Y:S01]  /*0820*/  FFMA R21, R24, 0.29899999499320983887, R21 ;  /* 0x3e99168718157823 */ /* 0x000fe20000000015 */
[----:B------:R-:W-:Y:S01]  /*0830*/  FMUL R23, R23, 0.58700001239776611328 ;  /* 0x3f1645a217177820 */ /* 0x000fe20000400000 */
[----:B------:R-:W-:Y:S02]  /*0840*/  I2FP.F32.U32 R6, R6 ;  /* 0x0000000600067245 */ /* 0x000fe40000201000 */
[----:B------:R-:W-:Y:S01]  /*0850*/  I2FP.F32.U32 R7, R7 ;  /* 0x0000000700077245 */ /* 0x000fe20000201000 */
[----:B------:R-:W-:Y:S01]  /*0860*/  FFMA R5, R15, R5, R26 ;  /* 0x000000050f057223 */ /* 0x000fe2000000001a */
[----:B------:R-:W-:Y:S01]  /*0870*/  FFMA R11, R17, R11, R4 ;  /* 0x0000000b110b7223 */ /* 0x000fe20000000004 */
[----:B------:R-:W-:Y:S01]  /*0880*/  FFMA R21, R0, 0.11400000005960464478, R21 ;  /* 0x3de978d500157823 */ /* 0x000fe20000000015 */
[----:B------:R-:W-:Y:S01]  /*0890*/  I2FP.F32.U32 R3, R3 ;  /* 0x0000000300037245 */ /* 0x000fe20000201000 */
[----:B------:R-:W-:Y:S01]  /*08a0*/  FFMA R6, R6, 0.29899999499320983887, R23 ;  /* 0x3e99168706067823 */ /* 0x000fe20000000017 */
[----:B------:R-:W-:Y:S01]  /*08b0*/  FMUL R7, R7, 0.58700001239776611328 ;  /* 0x3f1645a207077820 */ /* 0x000fe20000400000 */
[----:B------:R-:W-:Y:S01]  /*08c0*/  I2FP.F32.U32 R22, R22 ;  /* 0x0000001600167245 */ /* 0x000fe20000201000 */
[----:B------:R-:W-:Y:S01]  /*08d0*/  FFMA R10, R17, R10, R5 ;  /* 0x0000000a110a7223 */ /* 0x000fe20000000005 */
[----:B------:R-:W-:Y:S01]  /*08e0*/  I2FP.F32.S32 R0, UR20 ;  /* 0x0000001400007c45 */ /* 0x000fe20008201400 */
[----:B------:R-:W-:Y:S01]  /*08f0*/  FFMA R11, R21, R8, R11 ;  /* 0x00000008150b7223 */ /* 0x000fe2000000000b */
[----:B------:R-:W-:Y:S01]  /*0900*/  I2FP.F32.U32 R4, R25 ;  /* 0x0000001900047245 */ /* 0x000fe20000201000 */
[----:B------:R-:W-:Y:S01]  /*0910*/  FFMA R6, R3, 0.11400000005960464478, R6 ;  /* 0x3de978d503067823 */ /* 0x000fe20000000006 */
[----:B------:R-:W-:Y:S01]  /*0920*/  FFMA R7, R22, 0.29899999499320983887, R7 ;  /* 0x3e99168716077823 */ /* 0x000fe20000000007 */
[----:B------:R-:W-:Y:S01]  /*0930*/  I2FP.F32.S32 R3, UR21 ;  /* 0x0000001500037c45 */ /* 0x000fe20008201400 */
[----:B------:R-:W-:Y:S01]  /*0940*/  FFMA R0, R21, R0, R10 ;  /* 0x0000000015007223 */ /* 0x000fe2000000000a */
[----:B------:R-:W-:Y:S01]  /*0950*/  FFMA R12, R6, R12, R11 ;  /* 0x0000000c060c7223 */ /* 0x000fe2000000000b */
[----:B------:R-:W-:Y:S01]  /*0960*/  FFMA R7, R4, 0.11400000005960464478, R7 ;  /* 0x3de978d504077823 */ /* 0x000fe20000000007 */
[----:B------:R-:W-:Y:S01]  /*0970*/  I2FP.F32.S32 R5, UR22 ;  /* 0x0000001600057c45 */ /* 0x000fe20008201400 */
[----:B------:R-:W-:-:S02]  /*0980*/  FFMA R0, R6, R3, R0 ;  /* 0x0000000306007223 */ /* 0x000fc40000000000 */
[C---:B------:R-:W-:Y:S02]  /*0990*/  FFMA R12, R7.reuse, R13, R12 ;  /* 0x0000000d070c7223 */ /* 0x040fe4000000000c */
[----:B------:R-:W-:Y:S02]  /*09a0*/  FFMA R0, R7, R5, R0 ;  /* 0x0000000507007223 */ /* 0x000fe40000000000 */
[----:B------:R-:W-:-:S04]  /*09b0*/  FMUL R3, R12, R12 ;  /* 0x0000000c0c037220 */ /* 0x000fc80000400000 */
[----:B------:R-:W-:-:S05]  /*09c0*/  FFMA R0, R0, R0, R3 ;  /* 0x0000000000007223 */ /* 0x000fca0000000003 */
[----:B------:R-:W-:Y:S01]  /*09d0*/  IADD3 R4, PT, PT, R0, -0xd000000, RZ ;  /* 0xf300000000047810 */ /* 0x000fe20007ffe0ff */
[----:B------:R0:W1:Y:S03]  /*09e0*/  MUFU.RSQ R3, R0 ;  /* 0x0000000000037308 */ /* 0x0000660000001400 */
[----:B------:R-:W-:-:S13]  /*09f0*/  ISETP.GT.U32.AND P0, PT, R4, 0x727fffff, PT ;  /* 0x727fffff0400780c */ /* 0x000fda0003f04070 */
[----:B0-----:R-:W-:Y:S05]  /*0a00*/  @!P0 BRA `(.L_x_123) ;  /* 0x00000000000c8947 */ /* 0x001fea0003800000 */
[----:B------:R-:W-:-:S07]  /*0a10*/  MOV R7, 0xa30 ;  /* 0x00000a3000077802 */ /* 0x000fce0000000f00 */
[----:B-1----:R-:W-:Y:S05]  /*0a20*/  CALL.REL.NOINC `($__internal_6_$__cuda_sm20_sqrt_rn_f32_slowpath) ;  /* 0x0000000000587944 */ /* 0x002fea0003c00000 */
[----:B------:R-:W-:Y:S05]  /*0a30*/  BRA `(.L_x_124) ;  /* 0x0000000000107947 */ /* 0x000fea0003800000 */
.L_x_123:
[----:B-1----:R-:W-:Y:S01]  /*0a40*/  FMUL.FTZ R5, R0, R3 ;  /* 0x0000000300057220 */ /* 0x002fe20000410000 */
[----:B------:R-:W-:-:S03]  /*0a50*/  FMUL.FTZ R3, R3, 0.5 ;  /* 0x3f00000003037820 */ /* 0x000fc60000410000 */
[----:B------:R-:W-:-:S04]  /*0a60*/  FFMA R0, -R5, R5, R0 ;  /* 0x0000000505007223 */ /* 0x000fc80000000100 */
[----:B------:R-:W-:-:S07]  /*0a70*/  FFMA R0, R0, R3, R5 ;  /* 0x0000000300007223 */ /* 0x000fce0000000005 */
.L_x_124:
[----:B------:R-:W-:Y:S05]  /*0a80*/  BSYNC.RECONVERGENT B0 ;  /* 0x0000000000007941 */ /* 0x000fea0003800200 */
.L_x_122:
[----:B------:R-:W0:Y:S01]  /*0a90*/  LDCU.64 UR6, c[0x0][0x380] ;  /* 0x00007000ff0677ac */ /* 0x000e220008000a00 */
[----:B------:R-:W-:-:S04]  /*0aa0*/  FMNMX R0, R0, 255, PT ;  /* 0x437f000000007809 */ /* 0x000fc80003800000 */
[----:B------:R-:W1:Y:S01]  /*0ab0*/  F2I.U32.TRUNC.NTZ R5, R0 ;  /* 0x0000000000057305 */ /* 0x000e62000020f000 */
[----:B0-----:R-:W-:-:S04]  /*0ac0*/  IADD3 R2, P0, PT, R9, UR6, RZ ;  /* 0x0000000609027c10 */ /* 0x001fc8000ff1e0ff */
[----:B------:R-:W-:-:S05]  /*0ad0*/  LEA.HI.X.SX32 R3, R9, UR7, 0x1, P0 ;  /* 0x0000000709037c11 */ /* 0x000fca00080f0eff */
[----:B-1----:R-:W-:Y:S01]  /*0ae0*/  STG.E.U8 desc[UR4][R2.64], R5 ;  /* 0x0000000502007986 */ /* 0x002fe2000c101104 */
[----:B------:R-:W-:Y:S05]  /*0af0*/  EXIT ;  /* 0x000000000000794d */ /* 0x000fea0003800000 */
.L_x_121:
[----:B------:R-:W-:-:S04]  /*0b00*/  ISETP.GE.AND P0, PT, R0, R3, PT ;  /* 0x000000030000720c */ /* 0x000fc80003f06270 */
[----:B------:R-:W-:-:S13]  /*0b10*/  ISETP.GE.OR P0, PT, R9, R2, P0 ;  /* 0x000000020900720c */ /* 0x000fda0000706670 */
[----:B------:R-:W-:Y:S05]  /*0b20*/  @P0 EXIT ;  /* 0x000000000000094d */ /* 0x000fea0003800000 */
[----:B------:R-:W0:Y:S01]  /*0b30*/  LDCU.64 UR6, c[0x0][0x380] ;  /* 0x00007000ff0677ac */ /* 0x000e220008000a00 */
[----:B------:R-:W-:-:S05]  /*0b40*/  IMAD R0, R0, R2, R9 ;  /* 0x0000000200007224 */ /* 0x000fca00078e0209 */
[----:B0-----:R-:W-:-:S04]  /*0b50*/  IADD3 R2, P0, PT, R0, UR6, RZ ;  /* 0x0000000600027c10 */ /* 0x001fc8000ff1e0ff */
[----:B------:R-:W-:-:S05]  /*0b60*/  LEA.HI.X.SX32 R3, R0, UR7, 0x1, P0 ;  /* 0x0000000700037c11 */ /* 0x000fca00080f0eff */
[----:B------:R-:W-:Y:S01]  /*0b70*/  STG.E.U8 desc[UR4][R2.64], RZ ;  /* 0x000000ff02007986 */ /* 0x000fe2000c101104 */
[----:B------:R-:W-:Y:S05]  /*0b80*/  EXIT ;  /* 0x000000000000794d */ /* 0x000fea0003800000 */
        .weak           $__internal_6_$__cuda_sm20_sqrt_rn_f32_slowpath
        .type           $__internal_6_$__cuda_sm20_sqrt_rn_f32_slowpath,@function
        .size           $__internal_6_$__cuda_sm20_sqrt_rn_f32_slowpath,(.L_x_139 - $__internal_6_$__cuda_sm20_sqrt_rn_f32_slowpath)
$__internal_6_$__cuda_sm20_sqrt_rn_f32_slowpath:
[----:B------:R-:W-:-:S13]  /*0b90*/  LOP3.LUT P0, RZ, R0, 0x7fffffff, RZ, 0xc0, !PT ;  /* 0x7fffffff00ff7812 */ /* 0x000fda000780c0ff */
[----:B------:R-:W-:Y:S01]  /*0ba0*/  @!P0 MOV R2, R0 ;  /* 0x0000000000028202 */ /* 0x000fe20000000f00 */
        /* <DEDUP_REMOVED lines=17> */
.L_x_125:
[----:B------:R-:W-:Y:S01]  /*0cc0*/  IMAD.MOV.U32 R0, RZ, RZ, R2 ;  /* 0x000000ffff007224 */ /* 0x000fe200078e0002 */
[----:B------:R-:W-:Y:S01]  /*0cd0*/  MOV R2, R7 ;  /* 0x0000000700027202 */ /* 0x000fe20000000f00 */
[----:B------:R-:W-:-:S04]  /*0ce0*/  IMAD.MOV.U32 R3, RZ, RZ, 0x0 ;  /* 0x00000000ff037424 */ /* 0x000fc800078e00ff */
[----:B------:R-:W-:Y:S05]  /*0cf0*/  RET.REL.NODEC R2 `(_Z18sobelEdgeDetectionPhPKhii) ;  /* 0xfffffff002c07950 */ /* 0x000fea0003c3ffff */
.L_x_126:
        /* <DEDUP_REMOVED lines=16> */
.L_x_139:


//--------------------- .text._Z20gaussianBlurVerticalPhPKhii --------------------------
	.section	.text._Z20gaussianBlurVerticalPhPKhii,"ax",@progbits
	.align	128
        .global         _Z20gaussianBlurVerticalPhPKhii
        .type           _Z20gaussianBlurVerticalPhPKhii,@function
        .size           _Z20gaussianBlurVerticalPhPKhii,(.L_x_150 - _Z20gaussianBlurVerticalPhPKhii)
        .other          _Z20gaussianBlurVerticalPhPKhii,@"STO_CUDA_ENTRY STV_DEFAULT"
_Z20gaussianBlurVerticalPhPKhii:
.text._Z20gaussianBlurVerticalPhPKhii:
[----:B------:R-:W-:Y:S01]  /*0000*/  LDC R1, c[0x0][0x37c] ;  /* 0x0000df00ff017b82 */ /* 0x000fe20000000800 */
[----:B------:R-:W0:Y:S07]  /*0010*/  S2R R7, SR_TID.Y ;  /* 0x0000000000077919 */ /* 0x000e2e0000002200 */
[----:B------:R-:W1:Y:S01]  /*0020*/  LDC R3, c[0x0][0x360] ;  /* 0x0000d800ff037b82 */ /* 0x000e620000000800 */
[----:B------:R-:W1:Y:S07]  /*0030*/  S2R R0, SR_TID.X ;  /* 0x0000000000007919 */ /* 0x000e6e0000002100 */
[----:B------:R-:W0:Y:S08]  /*0040*/  S2UR UR5, SR_CTAID.Y ;  /* 0x00000000000579c3 */ /* 0x000e300000002600 */
[----:B------:R-:W0:Y:S08]  /*0050*/  LDC R12, c[0x0][0x364] ;  /* 0x0000d900ff0c7b82 */ /* 0x000e300000000800 */
[----:B------:R-:W1:Y:S08]  /*0060*/  S2UR UR4, SR_CTAID.X ;  /* 0x00000000000479c3 */ /* 0x000e700000002500 */
[----:B------:R-:W2:Y:S01]  /*0070*/  LDC.64 R4, c[0x0][0x390] ;  /* 0x0000e400ff047b82 */ /* 0x000ea20000000a00 */
[----:B0-----:R-:W-:-:S02]  /*0080*/  IMAD R12, R12, UR5, R7 ;  /* 0x000000050c0c7c24 */ /* 0x001fc4000f8e0207 */
[----:B-1----:R-:W-:-:S03]  /*0090*/  IMAD R3, R3, UR4, R0 ;  /* 0x0000000403037c24 */ /* 0x002fc6000f8e0200 */
[----:B--2---:R-:W-:-:S04]  /*00a0*/  ISETP.GE.AND P0, PT, R12, R5, PT ;  /* 0x000000050c00720c */ /* 0x004fc80003f06270 */
[----:B------:R-:W-:-:S13]  /*00b0*/  ISETP.GE.OR P0, PT, R3, R4, P0 ;  /* 0x000000040300720c */ /* 0x000fda0000706670 */
[----:B------:R-:W-:Y:S05]  /*00c0*/  @P0 EXIT ;  /* 0x000000000000094d */ /* 0x000fea0003800000 */
[----:B------:R-:W-:Y:S01]  /*00d0*/  VIADD R5, R5, 0xffffffff ;  /* 0xffffffff05057836 */ /* 0x000fe20000000000 */
[C---:B------:R-:W-:Y:S01]  /*00e0*/  VIMNMX.U32 R0, PT, PT, R12.reuse, 0x2, !PT ;  /* 0x000000020c007848 */ /* 0x040fe20007fe0000 */
[----:B------:R-:W0:Y:S01]  /*00f0*/  LDCU.128 UR12, c[0x0][0x380] ;  /* 0x00007000ff0c77ac */ /* 0x000e220008000c00 */
[----:B------:R-:W-:Y:S02]  /*0100*/  VIMNMX.U32 R2, PT, PT, R12, 0x1, !PT ;  /* 0x000000010c027848 */ /* 0x000fe40007fe0000 */
[--C-:B------:R-:W-:Y:S01]  /*0110*/  VIADDMNMX.U32 R0, R0, 0xfffffffe, R5.reuse, PT ;  /* 0xfffffffe00007846 */ /* 0x100fe20003800005 */
[----:B------:R-:W1:Y:S01]  /*0120*/  LDCU.64 UR4, c[0x0][0x358] ;  /* 0x00006b00ff0477ac */ /* 0x000e620008000a00 */
[----:B------:R-:W-:Y:S02]  /*0130*/  VIADDMNMX.U32 R2, R2, 0xffffffff, R5, PT ;  /* 0xffffffff02027846 */ /* 0x000fe40003800005 */
[----:B------:R-:W-:Y:S01]  /*0140*/  VIMNMX.U32 R6, PT, PT, R12, R5, PT ;  /* 0x000000050c067248 */ /* 0x000fe20003fe0000 */
[-C--:B------:R-:W-:Y:S01]  /*0150*/  IMAD R0, R0, R4.reuse, R3 ;  /* 0x0000000400007224 */ /* 0x080fe200078e0203 */
[----:B------:R-:W-:Y:S01]  /*0160*/  VIADDMNMX.U32 R7, R12, 0x1, R5, PT ;  /* 0x000000010c077846 */ /* 0x000fe20003800005 */
[-C--:B------:R-:W-:Y:S01]  /*0170*/  IMAD R2, R2, R4.reuse, R3 ;  /* 0x0000000402027224 */ /* 0x080fe200078e0203 */
[----:B------:R-:W-:Y:S01]  /*0180*/  VIADDMNMX.U32 R5, R12, 0x2, R5, PT ;  /* 0x000000020c057846 */ /* 0x000fe20003800005 */
[----:B------:R-:W-:Y:S01]  /*0190*/  IMAD R0, R0, 0x3, RZ ;  /* 0x0000000300007824 */ /* 0x000fe200078e02ff */
[----:B------:R-:W2:Y:S01]  /*01a0*/  LDCU UR6, c[0x3][0x64] ;  /* 0x00c00c80ff0677ac */ /* 0x000ea20008000800 */
[----:B------:R-:W-:-:S02]  /*01b0*/  IMAD R6, R6, R4, R3 ;  /* 0x0000000406067224 */ /* 0x000fc400078e0203 */
[----:B------:R-:W-:Y:S01]  /*01c0*/  IMAD R2, R2, 0x3, RZ ;  /* 0x0000000302027824 */ /* 0x000fe200078e02ff */
[----:B------:R-:W3:Y:S01]  /*01d0*/  LDCU.64 UR8, c[0x3][0x68] ;  /* 0x00c00d00ff0877ac */ /* 0x000ee20008000a00 */
[----:B0-----:R-:W-:Y:S01]  /*01e0*/  IADD3 R22, P2, PT, R0, UR14, RZ ;  /* 0x0000000e00167c10 */ /* 0x001fe2000ff5e0ff */
[----:B------:R-:W-:Y:S02]  /*01f0*/  IMAD R6, R6, 0x3, RZ ;  /* 0x0000000306067824 */ /* 0x000fe400078e02ff */
[----:B------:R-:W-:Y:S01]  /*0200*/  IADD3 R14, P0, PT, R2, UR14, RZ ;  /* 0x0000000e020e7c10 */ /* 0x000fe2000ff1e0ff */
[-CC-:B------:R-:W-:Y:S01]  /*0210*/  IMAD R5, R5, R4.reuse, R3.reuse ;  /* 0x0000000405057224 */ /* 0x180fe200078e0203 */
[----:B------:R-:W-:Y:S01]  /*0220*/  LEA.HI.X.SX32 R23, R0, UR15, 0x1, P2 ;  /* 0x0000000f00177c11 */ /* 0x000fe200090f0eff */
[----:B------:R-:W-:Y:S01]  /*0230*/  IMAD R7, R7, R4, R3 ;  /* 0x0000000407077224 */ /* 0x000fe200078e0203 */
[----:B------:R-:W-:Y:S01]  /*0240*/  IADD3 R8, P1, PT, R6, UR14, RZ ;  /* 0x0000000e06087c10 */ /* 0x000fe2000ff3e0ff */
[----:B------:R-:W-:Y:S01]  /*0250*/  IMAD R17, R5, 0x3, RZ ;  /* 0x0000000305117824 */ /* 0x000fe200078e02ff */
[----:B------:R-:W-:Y:S01]  /*0260*/  LEA.HI.X.SX32 R15, R2, UR15, 0x1, P0 ;  /* 0x0000000f020f7c11 */ /* 0x000fe200080f0eff */
[----:B-1----:R-:W4:Y:S01]  /*0270*/  LDG.E.U8 R0, desc[UR4][R22.64] ;  /* 0x0000000416007981 */ /* 0x002f22000c1e1100 */
[----:B------:R-:W-:Y:S01]  /*0280*/  LEA.HI.X.SX32 R9, R6, UR15, 0x1, P1 ;  /* 0x0000000f06097c11 */ /* 0x000fe200088f0eff */
[----:B------:R-:W-:Y:S01]  /*0290*/  IMAD R7, R7, 0x3, RZ ;  /* 0x0000000307077824 */ /* 0x000fe200078e02ff */
[----:B------:R-:W0:Y:S01]  /*02a0*/  LDCU.64 UR10, c[0x3][0x70] ;  /* 0x00c00e00ff0a77ac */ /* 0x000e220008000a00 */
[----:B------:R-:W5:Y:S03]  /*02b0*/  LDG.E.U8 R5, desc[UR4][R14.64] ;  /* 0x000000040e057981 */ /* 0x000f66000c1e1100 */
[----:B------:R-:W-:Y:S01]  /*02c0*/  IADD3 R10, P2, PT, R7, UR14, RZ ;  /* 0x0000000e070a7c10 */ /* 0x000fe2000ff5e0ff */
[----:B------:R-:W3:Y:S04]  /*02d0*/  LDG.E.U8 R2, desc[UR4][R22.64+0x1] ;  /* 0x0000010416027981 */ /* 0x000ee8000c1e1100 */
[----:B------:R-:W3:Y:S04]  /*02e0*/  LDG.E.U8 R16, desc[UR4][R8.64] ;  /* 0x0000000408107981 */ /* 0x000ee8000c1e1100 */
[----:B------:R-:W3:Y:S01]  /*02f0*/  LDG.E.U8 R18, desc[UR4][R22.64+0x2] ;  /* 0x0000020416127981 */ /* 0x000ee2000c1e1100 */
[----:B------:R-:W-:-:S03]  /*0300*/  IADD3 R6, P0, PT, R17, UR14, RZ ;  /* 0x0000000e11067c10 */ /* 0x000fc6000ff1e0ff */
[----:B------:R-:W3:Y:S01]  /*0310*/  LDG.E.U8 R13, desc[UR4][R14.64+0x1] ;  /* 0x000001040e0d7981 */ /* 0x000ee2000c1e1100 */
[----:B------:R-:W-:-:S03]  /*0320*/  LEA.HI.X.SX32 R11, R7, UR15, 0x1, P2 ;  /* 0x0000000f070b7c11 */ /* 0x000fc600090f0eff */
[----:B------:R-:W3:Y:S01]  /*0330*/  LDG.E.U8 R24, desc[UR4][R14.64+0x2] ;  /* 0x000002040e187981 */ /* 0x000ee2000c1e1100 */
[----:B------:R-:W-:-:S03]  /*0340*/  LEA.HI.X.SX32 R7, R17, UR15, 0x1, P0 ;  /* 0x0000000f11077c11 */ /* 0x000fc600080f0eff */
[----:B------:R-:W3:Y:S04]  /*0350*/  LDG.E.U8 R21, desc[UR4][R8.64+0x1] ;  /* 0x0000010408157981 */ /* 0x000ee8000c1e1100 */
[----:B------:R-:W3:Y:S04]  /*0360*/  LDG.E.U8 R25, desc[UR4][R8.64+0x2] ;  /* 0x0000020408197981 */ /* 0x000ee8000c1e1100 */
[----:B------:R-:W3:Y:S04]  /*0370*/  LDG.E.U8 R17, desc[UR4][R10.64] ;  /* 0x000000040a117981 */ /* 0x000ee8000c1e1100 */
[----:B------:R-:W3:Y:S04]  /*0380*/  LDG.E.U8 R19, desc[UR4][R10.64+0x1] ;  /* 0x000001040a137981 */ /* 0x000ee8000c1e1100 */
[----:B------:R-:W3:Y:S04]  /*0390*/  LDG.E.U8 R27, desc[UR4][R10.64+0x2] ;  /* 0x000002040a1b7981 */ /* 0x000ee8000c1e1100 */
[----:B------:R-:W3:Y:S04]  /*03a0*/  LDG.E.U8 R20, desc[UR4][R6.64] ;  /* 0x0000000406147981 */ /* 0x000ee8000c1e1100 */
[----:B------:R-:W3:Y:S04]  /*03b0*/  LDG.E.U8 R26, desc[UR4][R6.64+0x1] ;  /* 0x00000104061a7981 */ /* 0x000ee8000c1e1100 */
[----:B------:R1:W3:Y:S01]  /*03c0*/  LDG.E.U8 R28, desc[UR4][R6.64+0x2] ;  /* 0x00000204061c7981 */ /* 0x0002e2000c1e1100 */
[----:B------:R-:W-:-:S04]  /*03d0*/  IMAD R3, R12, R4, R3 ;  /* 0x000000040c037224 */ /* 0x000fc800078e0203 */
[----:B------:R-:W-:Y:S01]  /*03e0*/  IMAD R3, R3, 0x3, RZ ;  /* 0x0000000303037824 */ /* 0x000fe200078e02ff */
[----:B----4-:R-:W-:Y:S02]  /*03f0*/  I2FP.F32.U32 R0, R0 ;  /* 0x0000000000007245 */ /* 0x010fe40000201000 */
[----:B-----5:R-:W-:-:S03]  /*0400*/  I2FP.F32.U32 R5, R5 ;  /* 0x0000000500057245 */ /* 0x020fc60000201000 */
[----:B--2---:R-:W-:Y:S01]  /*0410*/  FFMA R0, R0, UR6, RZ ;  /* 0x0000000600007c23 */ /* 0x004fe200080000ff */
[----:B---3--:R-:W-:-:S03]  /*0420*/  I2FP.F32.U32 R2, R2 ;  /* 0x0000000200027245 */ /* 0x008fc60000201000 */
[----:B------:R-:W-:Y:S01]  /*0430*/  FFMA R5, R5, UR8, R0 ;  /* 0x0000000805057c23 */ /* 0x000fe20008000000 */
[----:B------:R-:W-:Y:S01]  /*0440*/  I2FP.F32.U32 R16, R16 ;  /* 0x0000001000107245 */ /* 0x000fe20000201000 */
[----:B------:R-:W-:Y:S01]  /*0450*/  FFMA R2, R2, UR6, RZ ;  /* 0x0000000602027c23 */ /* 0x000fe200080000ff */
[----:B------:R-:W-:-:S03]  /*0460*/  I2FP.F32.U32 R0, R18 ;  /* 0x0000001200007245 */ /* 0x000fc60000201000 */
[----:B------:R-:W-:Y:S01]  /*0470*/  FFMA R16, R16, UR9, R5 ;  /* 0x0000000910107c23 */ /* 0x000fe20008000005 */
[----:B------:R-:W-:Y:S01]  /*0480*/  I2FP.F32.U32 R13, R13 ;  /* 0x0000000d000d7245 */ /* 0x000fe20000201000 */
[----:B------:R-:W-:Y:S01]  /*0490*/  FFMA R0, R0, UR6, RZ ;  /* 0x0000000600007c23 */ /* 0x000fe200080000ff */
[----:B------:R-:W-:-:S03]  /*04a0*/  I2FP.F32.U32 R5, R24 ;  /* 0x0000001800057245 */ /* 0x000fc60000201000 */
[----:B------:R-:W-:Y:S01]  /*04b0*/  FFMA R2, R13, UR8, R2 ;  /* 0x000000080d027c23 */ /* 0x000fe20008000002 */
[----:B------:R-:W-:Y:S01]  /*04c0*/  I2FP.F32.U32 R21, R21 ;  /* 0x0000001500157245 */ /* 0x000fe20000201000 */
[----:B------:R-:W-:Y:S01]  /*04d0*/  FFMA R0, R5, UR8, R0 ;  /* 0x0000000805007c23 */ /* 0x000fe20008000000 */
[----:B------:R-:W-:-:S03]  /*04e0*/  I2FP.F32.U32 R25, R25 ;  /* 0x0000001900197245 */ /* 0x000fc60000201000 */
[----:B------:R-:W-:Y:S01]  /*04f0*/  FFMA R2, R21, UR9, R2 ;  /* 0x0000000915027c23 */ /* 0x000fe20008000002 */
[----:B------:R-:W-:Y:S01]  /*0500*/  I2FP.F32.U32 R17, R17 ;  /* 0x0000001100117245 */ /* 0x000fe20000201000 */
[----:B------:R-:W-:Y:S01]  /*0510*/  FFMA R0, R25, UR9, R0 ;  /* 0x0000000919007c23 */ /* 0x000fe20008000000 */
[----:B------:R-:W-:-:S03]  /*0520*/  I2FP.F32.U32 R19, R19 ;  /* 0x0000001300137245 */ /* 0x000fc60000201000 */
[----:B0-----:R-:W-:Y:S01]  /*0530*/  FFMA R16, R17, UR10, R16 ;  /* 0x0000000a11107c23 */ /* 0x001fe20008000010 */
[----:B------:R-:W-:Y:S01]  /*0540*/  I2FP.F32.U32 R27, R27 ;  /* 0x0000001b001b7245 */ /* 0x000fe20000201000 */
[----:B------:R-:W-:Y:S01]  /*0550*/  FFMA R2, R19, UR10, R2 ;  /* 0x0000000a13027c23 */ /* 0x000fe20008000002 */
[----:B-1----:R-:W-:-:S03]  /*0560*/  I2FP.F32.U32 R7, R20 ;  /* 0x0000001400077245 */ /* 0x002fc60000201000 */
[----:B------:R-:W-:Y:S01]  /*0570*/  FFMA R0, R27, UR10, R0 ;  /* 0x0000000a1b007c23 */ /* 0x000fe20008000000 */
[----:B------:R-:W-:Y:S01]  /*0580*/  I2FP.F32.U32 R5, R26 ;  /* 0x0000001a00057245 */ /* 0x000fe20000201000 */
[----:B------:R-:W-:Y:S01]  /*0590*/  FFMA R7, R7, UR11, R16 ;  /* 0x0000000b07077c23 */ /* 0x000fe20008000010 */
[----:B------:R-:W-:-:S03]  /*05a0*/  I2FP.F32.U32 R9, R28 ;  /* 0x0000001c00097245 */ /* 0x000fc60000201000 */
[----:B------:R-:W-:Y:S02]  /*05b0*/  FFMA R5, R5, UR11, R2 ;  /* 0x0000000b05057c23 */ /* 0x000fe40008000002 */
[----:B------:R-:W-:Y:S01]  /*05c0*/  FFMA R0, R9, UR11, R0 ;  /* 0x0000000b09007c23 */ /* 0x000fe20008000000 */
[----:B------:R-:W0:Y:S01]  /*05d0*/  F2I.U32.TRUNC.NTZ R7, R7 ;  /* 0x0000000700077305 */ /* 0x000e22000020f000 */
[----:B------:R-:W-:-:S07]  /*05e0*/  IADD3 R2, P0, PT, R3, UR12, RZ ;  /* 0x0000000c03027c10 */ /* 0x000fce000ff1e0ff */
[----:B------:R-:W1:Y:S08]  /*05f0*/  F2I.U32.TRUNC.NTZ R5, R5 ;  /* 0x0000000500057305 */ /* 0x000e70000020f000 */
[----:B------:R-:W2:Y:S01]  /*0600*/  F2I.U32.TRUNC.NTZ R9, R0 ;  /* 0x0000000000097305 */ /* 0x000ea2000020f000 */
[----:B------:R-:W-:-:S05]  /*0610*/  LEA.HI.X.SX32 R3, R3, UR13, 0x1, P0 ;  /* 0x0000000d03037c11 */ /* 0x000fca00080f0eff */
[----:B0-----:R-:W-:Y:S04]  /*0620*/  STG.E.U8 desc[UR4][R2.64], R7 ;  /* 0x0000000702007986 */ /* 0x001fe8000c101104 */
[----:B-1----:R-:W-:Y:S04]  /*0630*/  STG.E.U8 desc[UR4][R2.64+0x1], R5 ;  /* 0x0000010502007986 */ /* 0x002fe8000c101104 */
[----:B--2---:R-:W-:Y:S01]  /*0640*/  STG.E.U8 desc[UR4][R2.64+0x2], R9 ;  /* 0x0000020902007986 */ /* 0x004fe2000c101104 */
[----:B------:R-:W-:Y:S05]  /*0650*/  EXIT ;  /* 0x000000000000794d */ /* 0x000fea0003800000 */
.L_x_127:
        /* <DEDUP_REMOVED lines=10> */
.L_x_150:


//--------------------- .text._Z22gaussianBlurHorizontalPhPKhii --------------------------
	.section	.text._Z22gaussianBlurHorizontalPhPKhii,"ax",@progbits
	.align	128
        .global         _Z22gaussianBlurHorizontalPhPKhii
        .type           _Z22gaussianBlurHorizontalPhPKhii,@function
        .size           _Z22gaussianBlurHorizontalPhPKhii,(.L_x_151 - _Z22gaussianBlurHorizontalPhPKhii)
        .other          _Z22gaussianBlurHorizontalPhPKhii,@"STO_CUDA_ENTRY STV_DEFAULT"
_Z22gaussianBlurHorizontalPhPKhii:
.text._Z22gaussianBlurHorizontalPhPKhii:
        /* <DEDUP_REMOVED lines=14> */
[C---:B------:R-:W-:Y:S01]  /*00e0*/  VIMNMX R5, PT, PT, R3.reuse, 0x2, !PT ;  /* 0x0000000203057848 */ /* 0x040fe20007fe0100 */
[----:B------:R-:W0:Y:S01]  /*00f0*/  LDCU.128 UR12, c[0x0][0x380] ;  /* 0x00007000ff0c77ac */ /* 0x000e220008000c00 */
[----:B------:R-:W-:Y:S02]  /*0100*/  VIMNMX R7, PT, PT, R3, 0x1, !PT ;  /* 0x0000000103077848 */ /* 0x000fe40007fe0100 */
[--C-:B------:R-:W-:Y:S01]  /*0110*/  VIADDMNMX R5, R5, 0xfffffffe, R0.reuse, PT ;  /* 0xfffffffe05057846 */ /* 0x100fe20003800100 */
[----:B------:R-:W1:Y:S01]  /*0120*/  LDCU.64 UR4, c[0x0][0x358] ;  /* 0x00006b00ff0477ac */ /* 0x000e620008000a00 */
[----:B------:R-:W-:Y:S02]  /*0130*/  VIMNMX R9, PT, PT, RZ, R3, !PT ;  /* 0x00000003ff097248 */ /* 0x000fe40007fe0100 */
[--C-:B------:R-:W-:Y:S01]  /*0140*/  VIADDMNMX R7, R7, 0xffffffff, R0.reuse, PT ;  /* 0xffffffff07077846 */ /* 0x100fe20003800100 */
[-C--:B------:R-:W-:Y:S01]  /*0150*/  IMAD R5, R13, R4.reuse, R5 ;  /* 0x000000040d057224 */ /* 0x080fe200078e0205 */
[----:B------:R-:W-:Y:S01]  /*0160*/  VIMNMX R15, PT, PT, R3, -0x2, !PT ;  /* 0xfffffffe030f7848 */ /* 0x000fe20007fe0100 */
[----:B------:R-:W2:Y:S01]  /*0170*/  LDCU UR6, c[0x3][0x64] ;  /* 0x00c00c80ff0677ac */ /* 0x000ea20008000800 */
[----:B------:R-:W-:Y:S01]  /*0180*/  VIMNMX R9, PT, PT, R0, R9, PT ;  /* 0x0000000900097248 */ /* 0x000fe20003fe0100 */
[-C--:B------:R-:W-:Y:S01]  /*0190*/  IMAD R7, R13, R4.reuse, R7 ;  /* 0x000000040d077224 */ /* 0x080fe200078e0207 */
[--C-:B------:R-:W-:Y:S01]  /*01a0*/  VIADDMNMX R15, R15, 0x2, R0.reuse, PT ;  /* 0x000000020f0f7846 */ /* 0x100fe20003800100 */
[----:B------:R-:W-:Y:S01]  /*01b0*/  IMAD R5, R5, 0x3, RZ ;  /* 0x0000000305057824 */ /* 0x000fe200078e02ff */
[----:B------:R-:W-:Y:S01]  /*01c0*/  VIMNMX R11, PT, PT, R3, -0x1, !PT ;  /* 0xffffffff030b7848 */ /* 0x000fe20007fe0100 */
[-C--:B------:R-:W-:Y:S01]  /*01d0*/  IMAD R9, R13, R4.reuse, R9 ;  /* 0x000000040d097224 */ /* 0x080fe200078e0209 */
[----:B------:R-:W3:Y:S01]  /*01e0*/  LDCU.64 UR8, c[0x3][0x68] ;  /* 0x00c00d00ff0877ac */ /* 0x000ee20008000a00 */
[----:B------:R-:W-:Y:S01]  /*01f0*/  IMAD R7, R7, 0x3, RZ ;  /* 0x0000000307077824 */ /* 0x000fe200078e02ff */
[----:B0-----:R-:W-:Y:S01]  /*0200*/  IADD3 R22, P2, PT, R5, UR14, RZ ;  /* 0x0000000e05167c10 */ /* 0x001fe2000ff5e0ff */
[----:B------:R-:W-:Y:S01]  /*0210*/  IMAD R9, R9, 0x3, RZ ;  /* 0x0000000309097824 */ /* 0x000fe200078e02ff */
[----:B------:R-:W-:Y:S01]  /*0220*/  VIADDMNMX R11, R11, 0x1, R0, PT ;  /* 0x000000010b0b7846 */ /* 0x000fe20003800100 */
[-C--:B------:R-:W-:Y:S01]  /*0230*/  IMAD R15, R13, R4.reuse, R15 ;  /* 0x000000040d0f7224 */ /* 0x080fe200078e020f */
[----:B------:R-:W-:Y:S01]  /*0240*/  IADD3 R14, P0, PT, R7, UR14, RZ ;  /* 0x0000000e070e7c10 */ /* 0x000fe2000ff1e0ff */
[----:B------:R-:W0:Y:S01]  /*0250*/  LDCU.64 UR10, c[0x3][0x70] ;  /* 0x00c00e00ff0a77ac */ /* 0x000e220008000a00 */
[----:B------:R-:W-:Y:S01]  /*0260*/  LEA.HI.X.SX32 R23, R5, UR15, 0x1, P2 ;  /* 0x0000000f05177c11 */ /* 0x000fe200090f0eff */
[----:B------:R-:W-:Y:S01]  /*0270*/  IMAD R17, R15, 0x3, RZ ;  /* 0x000000030f117824 */ /* 0x000fe200078e02ff */
[----:B------:R-:W-:Y:S01]  /*0280*/  IADD3 R8, P1, PT, R9, UR14, RZ ;  /* 0x0000000e09087c10 */ /* 0x000fe2000ff3e0ff */
[----:B------:R-:W-:Y:S01]  /*0290*/  IMAD R11, R13, R4, R11 ;  /* 0x000000040d0b7224 */ /* 0x000fe200078e020b */
[----:B------:R-:W-:Y:S01]  /*02a0*/  LEA.HI.X.SX32 R15, R7, UR15, 0x1, P0 ;  /* 0x0000000f070f7c11 */ /* 0x000fe200080f0eff */
[----:B-1----:R-:W4:Y:S01]  /*02b0*/  LDG.E.U8 R0, desc[UR4][R22.64] ;  /* 0x0000000416007981 */ /* 0x002f22000c1e1100 */
[----:B------:R-:W-:Y:S01]  /*02c0*/  LEA.HI.X.SX32 R9, R9, UR15, 0x1, P1 ;  /* 0x0000000f09097c11 */ /* 0x000fe200088f0eff */
[----:B------:R-:W-:-:S02]  /*02d0*/  IMAD R11, R11, 0x3, RZ ;  /* 0x000000030b0b7824 */ /* 0x000fc400078e02ff */
        /* <DEDUP_REMOVED lines=11> */
[----:B------:R1:W3:Y:S04]  /*0390*/  LDG.E.U8 R25, desc[UR4][R8.64+0x2] ;  /* 0x0000020408197981 */ /* 0x0002e8000c1e1100 */
        /* <DEDUP_REMOVED lines=17> */
[----:B-1----:R-:W-:Y:S01]  /*04b0*/  I2FP.F32.U32 R9, R12 ;  /* 0x0000000c00097245 */ /* 0x002fe20000201000 */
        /* <DEDUP_REMOVED lines=13> */
[----:B------:R-:W-:-:S03]  /*0590*/  I2FP.F32.U32 R7, R20 ;  /* 0x0000001400077245 */ /* 0x000fc60000201000 */
        /* <DEDUP_REMOVED lines=15> */
.L_x_128:
        /* <DEDUP_REMOVED lines=15> */
.L_x_151:


//--------------------- .text._Z18gaussianBlurSharedPhPKhii --------------------------
	.section	.text._Z18gaussianBlurSharedPhPKhii,"ax",@progbits
	.align	128
        .global         _Z18gaussianBlurSharedPhPKhii
        .type           _Z18gaussianBlurSharedPhPKhii,@function
        .size           _Z18gaussianBlurSharedPhPKhii,(.L_x_152 - _Z18gaussianBlurSharedPhPKhii)
        .other          _Z18gaussianBlurSharedPhPKhii,@"STO_CUDA_ENTRY STV_DEFAULT"
_Z18gaussianBlurSharedPhPKhii:
.text._Z18gaussianBlurSharedPhPKhii:
[----:B------:R-:W-:Y:S01]  /*0000*/  LDC R1, c[0x0][0x37c] ;  /* 0x0000df00ff017b82 */ /* 0x000fe20000000800 */
[----:B------:R-:W0:Y:S07]  /*0010*/  S2R R21, SR_TID.Y ;  /* 0x0000000000157919 */ /* 0x000e2e0000002200 */
[----:B------:R-:W1:Y:S01]  /*0020*/  LDC.64 R4, c[0x0][0x390] ;  /* 0x0000e400ff047b82 */ /* 0x000e620000000a00 */
[----:B------:R-:W2:Y:S01]  /*0030*/  LDCU.64 UR6, c[0x0][0x388] ;  /* 0x00007100ff0677ac */ /* 0x000ea20008000a00 */
[----:B------:R-:W3:Y:S01]  /*0040*/  S2R R19, SR_TID.X ;  /* 0x0000000000137919 */ /* 0x000ee20000002100 */
[----:B------:R-:W4:Y:S01]  /*0050*/  LDCU.64 UR4, c[0x0][0x358] ;  /* 0x00006b00ff0477ac */ /* 0x000f220008000a00 */
[----:B------:R-:W0:Y:S01]  /*0060*/  S2R R2, SR_CTAID.Y ;  /* 0x0000000000027919 */ /* 0x000e220000002600 */
[----:B------:R-:W5:Y:S01]  /*0070*/  S2R R7, SR_CTAID.X ;  /* 0x0000000000077919 */ /* 0x000f620000002500 */
[----:B---3--:R-:W-:-:S02]  /*0080*/  VIADD R0, R19, 0xfffffffe ;  /* 0xfffffffe13007836 */ /* 0x008fc40000000000 */
[----:B0-----:R-:W-:Y:S02]  /*0090*/  IMAD R9, R2, 0x10, R21 ;  /* 0x0000001002097824 */ /* 0x001fe400078e0215 */
[----:B-----5:R-:W-:Y:S02]  /*00a0*/  IMAD R7, R7, 0x10, R0 ;  /* 0x0000001007077824 */ /* 0x020fe400078e0200 */
[----:B------:R-:W-:-:S03]  /*00b0*/  VIADD R6, R9, 0xfffffffe ;  /* 0xfffffffe09067836 */ /* 0x000fc60000000000 */
[----:B------:R-:W-:Y:S02]  /*00c0*/  VIMNMX R3, PT, PT, RZ, R7, !PT ;  /* 0x00000007ff037248 */ /* 0x000fe40007fe0100 */
[----:B------:R-:W-:Y:S02]  /*00d0*/  VIMNMX R2, PT, PT, RZ, R6, !PT ;  /* 0x00000006ff027248 */ /* 0x000fe40007fe0100 */
[----:B-1----:R-:W-:Y:S02]  /*00e0*/  VIADDMNMX R3, R4, 0xffffffff, R3, PT ;  /* 0xffffffff04037846 */ /* 0x002fe40003800103 */
[----:B------:R-:W-:-:S05]  /*00f0*/  VIADDMNMX R2, R5, 0xffffffff, R2, PT ;  /* 0xffffffff05027846 */ /* 0x000fca0003800102 */
[----:B------:R-:W-:-:S04]  /*0100*/  IMAD R2, R2, R4, R3 ;  /* 0x0000000402027224 */ /* 0x000fc800078e0203 */
[----:B------:R-:W-:-:S05]  /*0110*/  IMAD R3, R2, 0x3, RZ ;  /* 0x0000000302037824 */ /* 0x000fca00078e02ff */
[----:B--2---:R-:W-:-:S04]  /*0120*/  IADD3 R2, P0, PT, R3, UR6, RZ ;  /* 0x0000000603027c10 */ /* 0x004fc8000ff1e0ff */
[----:B------:R-:W-:-:S05]  /*0130*/  LEA.HI.X.SX32 R3, R3, UR7, 0x1, P0 ;  /* 0x0000000703037c11 */ /* 0x000fca00080f0eff */
[----:B----4-:R-:W2:Y:S04]  /*0140*/  LDG.E.U8 R11, desc[UR4][R2.64] ;  /* 0x00000004020b7981 */ /* 0x010ea8000c1e1100 */
[----:B------:R-:W3:Y:S04]  /*0150*/  LDG.E.U8 R13, desc[UR4][R2.64+0x1] ;  /* 0x00000104020d7981 */ /* 0x000ee8000c1e1100 */
[----:B------:R-:W4:Y:S01]  /*0160*/  LDG.E.U8 R15, desc[UR4][R2.64+0x2] ;  /* 0x00000204020f7981 */ /* 0x000f22000c1e1100 */
[----:B------:R-:W-:Y:S02]  /*0170*/  MOV R8, 0x400 ;  /* 0x0000040000087802 */ /* 0x000fe40000000f00 */
[----:B------:R-:W-:Y:S01]  /*0180*/  VIADDMNMX.U32 R0, R21, 0xfffffffe, R0, !PT ;  /* 0xfffffffe15007846 */ /* 0x000fe20007800000 */
[----:B------:R-:W0:Y:S03]  /*0190*/  S2R R17, SR_CgaCtaId ;  /* 0x0000000000117919 */ /* 0x000e260000008800 */
[----:B------:R-:W-:-:S02]  /*01a0*/  ISETP.GT.U32.AND P0, PT, R0, 0xf, PT ;  /* 0x0000000f0000780c */ /* 0x000fc40003f04070 */
[----:B0-----:R-:W-:-:S05]  /*01b0*/  LEA R8, R17, R8, 0x18 ;  /* 0x0000000811087211 */ /* 0x001fca00078ec0ff */
[----:B------:R-:W-:-:S04]  /*01c0*/  IMAD R8, R21, 0x3c, R8 ;  /* 0x0000003c15087824 */ /* 0x000fc800078e0208 */
[----:B------:R-:W-:-:S05]  /*01d0*/  IMAD R8, R19, 0x3, R8 ;  /* 0x0000000313087824 */ /* 0x000fca00078e0208 */
[----:B--2---:R0:W-:Y:S04]  /*01e0*/  STS.U8 [R8], R11 ;  /* 0x0000000b08007388 */ /* 0x0041e80000000000 */
[----:B---3--:R0:W-:Y:S04]  /*01f0*/  STS.U8 [R8+0x1], R13 ;  /* 0x0000010d08007388 */ /* 0x0081e80000000000 */
[----:B----4-:R0:W-:Y:S01]  /*0200*/  STS.U8 [R8+0x2], R15 ;  /* 0x0000020f08007388 */ /* 0x0101e20000000000 */
[----:B------:R-:W-:Y:S06]  /*0210*/  BAR.SYNC.DEFER_BLOCKING 0x0 ;  /* 0x0000000000007b1d */ /* 0x000fec0000010000 */
[----:B------:R-:W-:Y:S05]  /*0220*/  @P0 EXIT ;  /* 0x000000000000094d */ /* 0x000fea0003800000 */
[----:B------:R-:W-:-:S04]  /*0230*/  ISETP.GE.AND P0, PT, R7, R4, PT ;  /* 0x000000040700720c */ /* 0x000fc80003f06270 */
[----:B------:R-:W-:-:S04]  /*0240*/  ISETP.LT.OR P0, PT, R7, RZ, P0 ;  /* 0x000000ff0700720c */ /* 0x000fc80000701670 */
[----:B------:R-:W-:-:S04]  /*0250*/  ISETP.LT.U32.OR P0, PT, R9, 0x2, P0 ;  /* 0x000000020900780c */ /* 0x000fc80000701470 */
[----:B------:R-:W-:-:S13]  /*0260*/  ISETP.GE.OR P0, PT, R6, R5, P0 ;  /* 0x000000050600720c */ /* 0x000fda0000706670 */
[----:B------:R-:W-:Y:S05]  /*0270*/  @P0 EXIT ;  /* 0x000000000000094d */ /* 0x000fea0003800000 */
[----:B------:R-:W1:Y:S01]  /*0280*/  LDS.U8 R0, [R8+-0x7e] ;  /* 0xffff820008007984 */ /* 0x000e620000000000 */
[----:B------:R-:W2:Y:S01]  /*0290*/  LDCU.128 UR8, c[0x3][URZ] ;  /* 0x00c00000ff0877ac */ /* 0x000ea20008000c00 */
[----:B------:R-:W-:Y:S02]  /*02a0*/  IMAD R4, R6, R4, R7 ;  /* 0x0000000406047224 */ /* 0x000fe400078e0207 */
[----:B------:R-:W3:Y:S01]  /*02b0*/  LDS.U8 R2, [R8+-0x7d] ;  /* 0xffff830008027984 */ /* 0x000ee20000000000 */
[----:B------:R-:W4:Y:S01]  /*02c0*/  LDCU.128 UR12, c[0x3][0x10] ;  /* 0x00c00200ff0c77ac */ /* 0x000f220008000c00 */
[----:B------:R-:W-:Y:S02]  /*02d0*/  IMAD R4, R4, 0x3, RZ ;  /* 0x0000000304047824 */ /* 0x000fe400078e02ff */
[----:B------:R-:W0:Y:S01]  /*02e0*/  LDS.U8 R14, [R8+-0x7b] ;  /* 0xffff8500080e7984 */ /* 0x000e220000000000 */
[----:B------:R-:W5:Y:S03]  /*02f0*/  LDCU UR6, c[0x3][0x60] ;  /* 0x00c00c00ff0677ac */ /* 0x000f660008000800 */
[----:B------:R-:W4:Y:S04]  /*0300*/  LDS.U8 R3, [R8+-0x7c] ;  /* 0xffff840008037984 */ /* 0x000f280000000000 */
[----:B------:R-:W5:Y:S04]  /*0310*/  LDS.U8 R16, [R8+-0x7a] ;  /* 0xffff860008107984 */ /* 0x000f680000000000 */
[----:B------:R-:W5:Y:S04]  /*0320*/  LDS.U8 R24, [R8+-0x79] ;  /* 0xffff870008187984 */ /* 0x000f680000000000 */
[----:B------:R-:W5:Y:S04]  /*0330*/  LDS.U8 R5, [R8+-0x78] ;  /* 0xffff880008057984 */ /* 0x000f680000000000 */
[----:B------:R-:W5:Y:S04]  /*0340*/  LDS.U8 R20, [R8+-0x77] ;  /* 0xffff890008147984 */ /* 0x000f680000000000 */
[----:B------:R-:W5:Y:S04]  /*0350*/  LDS.U8 R22, [R8+-0x76] ;  /* 0xffff8a0008167984 */ /* 0x000f680000000000 */
[----:B------:R-:W5:Y:S04]  /*0360*/  LDS.U8 R23, [R8+-0x75] ;  /* 0xffff8b0008177984 */ /* 0x000f680000000000 */
[----:B------:R-:W5:Y:S01]  /*0370*/  LDS.U8 R21, [R8+-0x74] ;  /* 0xffff8c0008157984 */ /* 0x000f620000000000 */
[----:B-1----:R-:W-:-:S03]  /*0380*/  I2FP.F32.U32 R0, R0 ;  /* 0x0000000000007245 */ /* 0x002fc60000201000 */
[----:B------:R-:W1:Y:S01]  /*0390*/  LDS.U8 R19, [R8+-0x73] ;  /* 0xffff8d0008137984 */ /* 0x000e620000000000 */
[----:B---3--:R-:W-:Y:S01]  /*03a0*/  I2FP.F32.U32 R2, R2 ;  /* 0x0000000200027245 */ /* 0x008fe20000201000 */
[----:B--2---:R-:W-:Y:S02]  /*03b0*/  FFMA R0, R0, UR8, RZ ;  /* 0x0000000800007c23 */ /* 0x004fe400080000ff */
[----:B------:R-:W2:Y:S01]  /*03c0*/  LDS.U8 R18, [R8+-0x72] ;  /* 0xffff8e0008127984 */ /* 0x000ea20000000000 */
[----:B0-----:R-:W-:Y:S01]  /*03d0*/  I2FP.F32.U32 R15, R14 ;  /* 0x0000000e000f7245 */ /* 0x001fe20000201000 */
[----:B------:R-:W-:Y:S02]  /*03e0*/  FFMA R2, R2, UR8, RZ ;  /* 0x0000000802027c23 */ /* 0x000fe400080000ff */
[----:B------:R-:W0:Y:S01]  /*03f0*/  LDS.U8 R9, [R8+-0x71] ;  /* 0xffff8f0008097984 */ /* 0x000e220000000000 */
[----:B----4-:R-:W-:Y:S01]  /*0400*/  I2FP.F32.U32 R3, R3 ;  /* 0x0000000300037245 */ /* 0x010fe20000201000 */
[----:B------:R-:W-:-:S02]  /*0410*/  FFMA R0, R15, UR9, R0 ;  /* 0x000000090f007c23 */ /* 0x000fc40008000000 */
[----:B------:R-:W3:Y:S01]  /*0420*/  LDS.U8 R10, [R8+-0x70] ;  /* 0xffff9000080a7984 */ /* 0x000ee20000000000 */
[----:B-----5:R-:W-:Y:S01]  /*0430*/  I2FP.F32.U32 R17, R16 ;  /* 0x0000001000117245 */ /* 0x020fe20000201000 */
[----:B------:R-:W-:Y:S02]  /*0440*/  FFMA R3, R3, UR8, RZ ;  /* 0x0000000803037c23 */ /* 0x000fe400080000ff */
[----:B------:R-:W4:Y:S01]  /*0450*/  LDS.U8 R13, [R8+-0x40] ;  /* 0xffffc000080d7984 */ /* 0x000f220000000000 */
[----:B------:R-:W-:Y:S01]  /*0460*/  I2FP.F32.U32 R24, R24 ;  /* 0x0000001800187245 */ /* 0x000fe20000201000 */
[----:B------:R-:W-:Y:S02]  /*0470*/  FFMA R2, R17, UR9, R2 ;  /* 0x0000000911027c23 */ /* 0x000fe40008000002 */
[----:B------:R-:W5:Y:S01]  /*0480*/  LDS.U8 R11, [R8+-0x42] ;  /* 0xffffbe00080b7984 */ /* 0x000f620000000000 */
[----:B------:R-:W-:Y:S01]  /*0490*/  I2FP.F32.U32 R5, R5 ;  /* 0x0000000500057245 */ /* 0x000fe20000201000 */
[----:B------:R-:W-:-:S02]  /*04a0*/  FFMA R3, R24, UR9, R3 ;  /* 0x0000000918037c23 */ /* 0x000fc40008000003 */
[----:B------:R-:W5:Y:S01]  /*04b0*/  LDS.U8 R12, [R8+-0x41] ;  /* 0xffffbf00080c7984 */ /* 0x000f620000000000 */
[----:B------:R-:W-:Y:S01]  /*04c0*/  I2FP.F32.U32 R25, R20 ;  /* 0x0000001400197245 */ /* 0x000fe20000201000 */
[----:B------:R-:W-:Y:S02]  /*04d0*/  FFMA R5, R5, UR10, R0 ;  /* 0x0000000a05057c23 */ /* 0x000fe40008000000 */
[----:B------:R-:W5:Y:S01]  /*04e0*/  LDS.U8 R14, [R8+-0x3f] ;  /* 0xffffc100080e7984 */ /* 0x000f620000000000 */
        /* <DEDUP_REMOVED lines=9> */
[----:B-1----:R-:W-:Y:S01]  /*0580*/  I2FP.F32.U32 R24, R19 ;  /* 0x0000001300187245 */ /* 0x002fe20000201000 */
[----:B------:R-:W-:Y:S02]  /*0590*/  FFMA R0, R23, UR11, R0 ;  /* 0x0000000b17007c23 */ /* 0x000fe40008000000 */
[----:B------:R-:W1:Y:S01]  /*05a0*/  LDS.U8 R5, [R8+-0x3a] ;  /* 0xffffc60008057984 */ /* 0x000e620000000000 */
[----:B--2---:R-:W-:Y:S01]  /*05b0*/  I2FP.F32.U32 R19, R18 ;  /* 0x0000001200137245 */ /* 0x004fe20000201000 */
[----:B------:R-:W-:Y:S01]  /*05c0*/  FFMA R18, R24, UR11, R3 ;  /* 0x0000000b18127c23 */ /* 0x000fe20008000003 */
[----:B------:R-:W2:Y:S01]  /*05d0*/  LDCU.128 UR8, c[0x3][0x20] ;  /* 0x00c00400ff0877ac */ /* 0x000ea20008000c00 */
[----:B------:R-:W2:Y:S01]  /*05e0*/  LDS.U8 R2, [R8+-0x39] ;  /* 0xffffc70008027984 */ /* 0x000ea20000000000 */
[----:B0-----:R-:W-:Y:S01]  /*05f0*/  I2FP.F32.U32 R9, R9 ;  /* 0x0000000900097245 */ /* 0x001fe20000201000 */
[----:B------:R-:W-:-:S02]  /*0600*/  FFMA R19, R19, UR12, R22 ;  /* 0x0000000c13137c23 */ /* 0x000fc40008000016 */
[----:B------:R-:W0:Y:S01]  /*0610*/  LDS.U8 R20, [R8+-0x3b] ;  /* 0xffffc50008147984 */ /* 0x000e220000000000 */
[----:B---3--:R-:W-:Y:S01]  /*0620*/  I2FP.F32.U32 R23, R10 ;  /* 0x0000000a00177245 */ /* 0x008fe20000201000 */
[----:B------:R-:W-:Y:S02]  /*0630*/  FFMA R22, R9, UR12, R0 ;  /* 0x0000000c09167c23 */ /* 0x000fe40008000000 */
[----:B------:R-:W3:Y:S01]  /*0640*/  LDS.U8 R21, [R8+-0x38] ;  /* 0xffffc80008157984 */ /* 0x000ee20000000000 */
[----:B----4-:R-:W-:Y:S01]  /*0650*/  I2FP.F32.U32 R13, R13 ;  /* 0x0000000d000d7245 */ /* 0x010fe20000201000 */
[----:B------:R-:W-:Y:S02]  /*0660*/  FFMA R18, R23, UR12, R18 ;  /* 0x0000000c17127c23 */ /* 0x000fe40008000012 */
[----:B------:R-:W4:Y:S01]  /*0670*/  LDS.U8 R10, [R8+-0x34] ;  /* 0xffffcc00080a7984 */ /* 0x000f220000000000 */
[----:B-----5:R-:W-:Y:S01]  /*0680*/  I2FP.F32.U32 R24, R11 ;  /* 0x0000000b00187245 */ /* 0x020fe20000201000 */
        /* <DEDUP_REMOVED lines=17> */
[----:B-1----:R-:W-:Y:S01]  /*07a0*/  I2FP.F32.U32 R5, R5 ;  /* 0x0000000500057245 */ /* 0x002fe20000201000 */
[----:B------:R-:W-:-:S02]  /*07b0*/  FFMA R22, R15, UR14, R22 ;  /* 0x0000000e0f167c23 */ /* 0x000fc40008000016 */
[----:B------:R-:W1:Y:S01]  /*07c0*/  LDS.U8 R14, [R8+-0x3] ;  /* 0xfffffd00080e7984 */ /* 0x000e620000000000 */
[----:B--2---:R-:W-:-:S03]  /*07d0*/  I2FP.F32.U32 R2, R2 ;  /* 0x0000000200027245 */ /* 0x004fc60000201000 */
[----:B------:R-:W2:Y:S01]  /*07e0*/  LDS.U8 R13, [R8+-0x2] ;  /* 0xfffffe00080d7984 */ /* 0x000ea20000000000 */
[----:B0-----:R-:W-:Y:S01]  /*07f0*/  I2FP.F32.U32 R19, R20 ;  /* 0x0000001400137245 */ /* 0x001fe20000201000 */
[----:B------:R-:W-:Y:S02]  /*0800*/  FFMA R20, R5, UR15, R16 ;  /* 0x0000000f05147c23 */ /* 0x000fe40008000010 */
[----:B------:R-:W0:Y:S01]  /*0810*/  LDS.U8 R15, [R8+-0x1] ;  /* 0xffffff00080f7984 */ /* 0x000e220000000000 */
[----:B---3--:R-:W-:Y:S01]  /*0820*/  I2FP.F32.U32 R24, R21 ;  /* 0x0000001500187245 */ /* 0x008fe20000201000 */
[----:B------:R-:W-:Y:S01]  /*0830*/  FFMA R21, R2, UR8, R17 ;  /* 0x0000000802157c23 */ /* 0x000fe20008000011 */
[----:B------:R-:W-:Y:S01]  /*0840*/  FFMA R19, R19, UR15, R22 ;  /* 0x0000000f13137c23 */ /* 0x000fe20008000016 */
[----:B------:R-:W3:Y:S01]  /*0850*/  LDS.U8 R16, [R8] ;  /* 0x0000000008107984 */ /* 0x000ee20000000000 */
[----:B----4-:R-:W-:Y:S01]  /*0860*/  I2FP.F32.U32 R25, R10 ;  /* 0x0000000a00197245 */ /* 0x010fe20000201000 */
[----:B------:R-:W4:Y:S01]  /*0870*/  LDCU.128 UR12, c[0x3][0x30] ;  /* 0x00c00600ff0c77ac */ /* 0x000f220008000c00 */
[----:B------:R-:W-:Y:S01]  /*0880*/  FFMA R24, R24, UR8, R19 ;  /* 0x0000000818187c23 */ /* 0x000fe20008000013 */
[----:B------:R-:W4:Y:S01]  /*0890*/  LDS.U8 R5, [R8+0x2] ;  /* 0x0000020008057984 */ /* 0x000f220000000000 */
[----:B-----5:R-:W-:-:S03]  /*08a0*/  I2FP.F32.U32 R23, R0 ;  /* 0x0000000000177245 */ /* 0x020fc60000201000 */
[----:B------:R-:W5:Y:S01]  /*08b0*/  LDS.U8 R17, [R8+0x1] ;  /* 0x0000010008117984 */ /* 0x000f620000000000 */
[----:B------:R-:W-:Y:S01]  /*08c0*/  I2FP.F32.U32 R0, R3 ;  /* 0x0000000300007245 */ /* 0x000fe20000201000 */
[----:B------:R-:W-:Y:S02]  /*08d0*/  FFMA R20, R23, UR8, R20 ;  /* 0x0000000817147c23 */ /* 0x000fe40008000014 */
[----:B------:R-:W5:Y:S01]  /*08e0*/  LDS.U8 R2, [R8+0x3] ;  /* 0x0000030008027984 */ /* 0x000f620000000000 */
[----:B------:R-:W-:Y:S01]  /*08f0*/  I2FP.F32.U32 R3, R9 ;  /* 0x0000000900037245 */ /* 0x000fe20000201000 */
[----:B------:R-:W-:Y:S01]  /*0900*/  FFMA R9, R0, UR9, R21 ;  /* 0x0000000900097c23 */ /* 0x000fe20008000015 */
[----:B------:R-:W-:Y:S01]  /*0910*/  FFMA R25, R25, UR9, R20 ;  /* 0x0000000919197c23 */ /* 0x000fe20008000014 */
[----:B------:R-:W5:Y:S01]  /*0920*/  LDS.U8 R10, [R8+0x5] ;  /* 0x00000500080a7984 */ /* 0x000f620000000000 */
[----:B------:R-:W-:Y:S01]  /*0930*/  I2FP.F32.U32 R22, R18 ;  /* 0x0000001200167245 */ /* 0x000fe20000201000 */
[----:B------:R-:W-:-:S02]  /*0940*/  FFMA R3, R3, UR9, R24 ;  /* 0x0000000903037c23 */ /* 0x000fc40008000018 */
[----:B------:R-:W5:Y:S01]  /*0950*/  LDS.U8 R19, [R8+0x4] ;  /* 0x0000040008137984 */ /* 0x000f620000000000 */
[----:B------:R-:W-:Y:S01]  /*0960*/  I2FP.F32.U32 R12, R12 ;  /* 0x0000000c000c7245 */ /* 0x000fe20000201000 */
[----:B------:R-:W-:Y:S02]  /*0970*/  FFMA R9, R22, UR10, R9 ;  /* 0x0000000a16097c23 */ /* 0x000fe40008000009 */
[----:B------:R-:W5:Y:S01]  /*0980*/  LDS.U8 R0, [R8+0x6] ;  /* 0x0000060008007984 */ /* 0x000f620000000000 */
[----:B------:R-:W-:Y:S01]  /*0990*/  I2FP.F32.U32 R24, R11 ;  /* 0x0000000b00187245 */ /* 0x000fe20000201000 */
[----:B------:R-:W-:Y:S02]  /*09a0*/  FFMA R3, R12, UR10, R3 ;  /* 0x0000000a0c037c23 */ /* 0x000fe40008000003 */
[----:B------:R-:W5:Y:S01]  /*09b0*/  LDS.U8 R18, [R8+0x7] ;  /* 0x0000070008127984 */ /* 0x000f620000000000 */
[----:B-1----:R-:W-:Y:S01]  /*09c0*/  I2FP.F32.U32 R14, R14 ;  /* 0x0000000e000e7245 */ /* 0x002fe20000201000 */
[----:B------:R-:W-:-:S02]  /*09d0*/  FFMA R24, R24, UR10, R25 ;  /* 0x0000000a18187c23 */ /* 0x000fc40008000019 */
[----:B------:R-:W1:Y:S01]  /*09e0*/  LDS.U8 R21, [R8+0x36] ;  /* 0x0000360008157984 */ /* 0x000e620000000000 */
[----:B--2---:R-:W-:Y:S01]  /*09f0*/  I2FP.F32.U32 R26, R13 ;  /* 0x0000000d001a7245 */ /* 0x004fe20000201000 */
[----:B------:R-:W-:Y:S02]  /*0a00*/  FFMA R14, R14, UR11, R9 ;  /* 0x0000000b0e0e7c23 */ /* 0x000fe40008000009 */
[----:B------:R-:W2:Y:S01]  /*0a10*/  LDS.U8 R22, [R8+0x37] ;  /* 0x0000370008167984 */ /* 0x000ea20000000000 */
[----:B0-----:R-:W-:Y:S01]  /*0a20*/  I2FP.F32.U32 R13, R15 ;  /* 0x0000000f000d7245 */ /* 0x001fe20000201000 */
[----:B------:R-:W-:Y:S02]  /*0a30*/  FFMA R15, R26, UR11, R3 ;  /* 0x0000000b1a0f7c23 */ /* 0x000fe40008000003 */
[----:B------:R-:W0:Y:S01]  /*0a40*/  LDS.U8 R11, [R8+0x39] ;  /* 0x00003900080b7984 */ /* 0x000e220000000000 */
[----:B---3--:R-:W-:Y:S01]  /*0a50*/  I2FP.F32.U32 R25, R16 ;  /* 0x0000001000197245 */ /* 0x008fe20000201000 */
[----:B------:R-:W-:Y:S01]  /*0a60*/  FFMA R24, R13, UR11, R24 ;  /* 0x0000000b0d187c23 */ /* 0x000fe20008000018 */
[----:B------:R-:W3:Y:S01]  /*0a70*/  LDCU.128 UR8, c[0x3][0x40] ;  /* 0x00c00800ff0877ac */ /* 0x000ee20008000c00 */
[----:B------:R-:W3:Y:S01]  /*0a80*/  LDS.U8 R12, [R8+0x3a] ;  /* 0x00003a00080c7984 */ /* 0x000ee20000000000 */
[----:B----4-:R-:W-:Y:S01]  /*0a90*/  I2FP.F32.U32 R5, R5 ;  /* 0x0000000500057245 */ /* 0x010fe20000201000 */
[----:B------:R-:W-:-:S02]  /*0aa0*/  FFMA R14, R25, UR12, R14 ;  /* 0x0000000c190e7c23 */ /* 0x000fc4000800000e */
[----:B------:R-:W4:Y:S01]  /*0ab0*/  LDS.U8 R23, [R8+0x38] ;  /* 0x0000380008177984 */ /* 0x000f220000000000 */
[----:B-----5:R-:W-:Y:S01]  /*0ac0*/  I2FP.F32.U32 R16, R17 ;  /* 0x0000001100107245 */ /* 0x020fe20000201000 */
[----:B------:R-:W-:Y:S02]  /*0ad0*/  FFMA R24, R5, UR12, R24 ;  /* 0x0000000c05187c23 */ /* 0x000fe40008000018 */
[----:B------:R-:W5:Y:S01]  /*0ae0*/  LDS.U8 R20, [R8+0x8] ;  /* 0x0000080008147984 */ /* 0x000f620000000000 */
[----:B------:R-:W-:Y:S01]  /*0af0*/  I2FP.F32.U32 R17, R2 ;  /* 0x0000000200117245 */ /* 0x000fe20000201000 */
[----:B------:R-:W-:Y:S02]  /*0b00*/  FFMA R15, R16, UR12, R15 ;  /* 0x0000000c100f7c23 */ /* 0x000fe4000800000f */
[----:B------:R-:W5:Y:S02]  /*0b10*/  LDS.U8 R9, [R8+0x3c] ;  /* 0x00003c0008097984 */ /* 0x000f640000000000 */
[----:B------:R-:W-:Y:S01]  /*0b20*/  FFMA R14, R17, UR13, R14 ;  /* 0x0000000d110e7c23 */ /* 0x000fe2000800000e */
[----:B------:R-:W-:Y:S01]  /*0b30*/  I2FP.F32.U32 R17, R10 ;  /* 0x0000000a00117245 */ /* 0x000fe20000201000 */
[----:B------:R-:W5:Y:S01]  /*0b40*/  LDS.U8 R3, [R8+0x3d] ;  /* 0x00003d0008037984 */ /* 0x000f620000000000 */
[----:B------:R-:W-:-:S03]  /*0b50*/  I2FP.F32.U32 R16, R19 ;  /* 0x0000001300107245 */ /* 0x000fc60000201000 */
[----:B------:R-:W5:Y:S01]  /*0b60*/  LDS.U8 R13, [R8+0x3b] ;  /* 0x00003b00080d7984 */ /* 0x000f620000000000 */
[----:B------:R-:W-:Y:S01]  /*0b70*/  I2FP.F32.U32 R19, R0 ;  /* 0x0000000000137245 */ /* 0x000fe20000201000 */
[----:B------:R-:W-:Y:S01]  /*0b80*/  FFMA R15, R16, UR13, R15 ;  /* 0x0000000d100f7c23 */ /* 0x000fe2000800000f */
[----:B------:R-:W-:Y:S01]  /*0b90*/  FFMA R17, R17, UR13, R24 ;  /* 0x0000000d11117c23 */ /* 0x000fe20008000018 */
        /* <DEDUP_REMOVED lines=11> */
[----:B------:R-:W-:Y:S01]  /*0c50*/  FFMA R22, R22, UR15, R15 ;  /* 0x0000000f16167c23 */ /* 0x000fe2000800000f */
[----:B---3--:R-:W-:Y:S01]  /*0c60*/  I2FP.F32.U32 R11, R12 ;  /* 0x0000000c000b7245 */ /* 0x008fe20000201000 */
[----:B------:R-:W0:Y:S02]  /*0c70*/  LDS.U8 R14, [R8+0x41] ;  /* 0x00004100080e7984 */ /* 0x000e240000000000 */
[----:B------:R-:W-:Y:S01]  /*0c80*/  FFMA R21, R18, UR8, R21 ;  /* 0x0000000812157c23 */ /* 0x000fe20008000015 */
[----:B----4-:R-:W-:Y:S01]  /*0c90*/  I2FP.F32.U32 R16, R23 ;  /* 0x0000001700107245 */ /* 0x010fe20000201000 */
[----:B------:R-:W-:Y:S01]  /*0ca0*/  FFMA R23, R11, UR8, R22 ;  /* 0x000000080b177c23 */ /* 0x000fe20008000016 */
[----:B------:R-:W3:Y:S01]  /*0cb0*/  LDS.U8 R15, [R8+0x43] ;  /* 0x00004300080f7984 */ /* 0x000ee20000000000 */
[----:B-----5:R-:W-:-:S03]  /*0cc0*/  I2FP.F32.U32 R20, R20 ;  /* 0x0000001400147245 */ /* 0x020fc60000201000 */
[----:B------:R-:W4:Y:S01]  /*0cd0*/  LDS.U8 R11, [R8+0x44] ;  /* 0x00004400080b7984 */ /* 0x000f220000000000 */
[----:B------:R-:W-:Y:S01]  /*0ce0*/  I2FP.F32.U32 R22, R9 ;  /* 0x0000000900167245 */ /* 0x000fe20000201000 */
[----:B------:R-:W-:Y:S02]  /*0cf0*/  FFMA R17, R20, UR14, R17 ;  /* 0x0000000e14117c23 */ /* 0x000fe40008000011 */
[----:B------:R-:W5:Y:S01]  /*0d00*/  LDS.U8 R18, [R8+0x74] ;  /* 0x0000740008127984 */ /* 0x000f620000000000 */
[----:B------:R-:W-:Y:S01]  /*0d10*/  I2FP.F32.U32 R24, R3 ;  /* 0x0000000300187245 */ /* 0x000fe20000201000 */
[----:B------:R-:W-:Y:S02]  /*0d20*/  FFMA R17, R16, UR15, R17 ;  /* 0x0000000f10117c23 */ /* 0x000fe40008000011 */
[----:B------:R-:W5:Y:S01]  /*0d30*/  LDS.U8 R12, [R8+0x72] ;  /* 0x00007200080c7984 */ /* 0x000f620000000000 */
[----:B------:R-:W-:Y:S01]  /*0d40*/  FFMA R22, R22, UR9, R21 ;  /* 0x0000000916167c23 */ /* 0x000fe20008000015 */
[----:B------:R-:W-:Y:S01]  /*0d50*/  I2FP.F32.U32 R20, R13 ;  /* 0x0000000d00147245 */ /* 0x000fe20000201000 */
[----:B------:R-:W-:Y:S01]  /*0d60*/  FFMA R21, R24, UR9, R23 ;  /* 0x0000000918157c23 */ /* 0x000fe20008000017 */
[----:B------:R-:W5:Y:S01]  /*0d70*/  LDS.U8 R3, [R8+0x77] ;  /* 0x0000770008037984 */ /* 0x000f620000000000 */
[----:B------:R-:W5:Y:S01]  /*0d80*/  LDCU.128 UR12, c[0x3][0x50] ;  /* 0x00c00a00ff0c77ac */ /* 0x000f620008000c00 */
[----:B------:R-:W-:Y:S01]  /*0d90*/  I2FP.F32.U32 R23, R2 ;  /* 0x0000000200177245 */ /* 0x000fe20000201000 */
[----:B------:R-:W-:Y:S01]  /*0da0*/  FFMA R20, R20, UR8, R17 ;  /* 0x0000000814147c23 */ /* 0x000fe20008000011 */
[----:B------:R-:W5:Y:S01]  /*0db0*/  LDS.U8 R13, [R8+0x75] ;  /* 0x00007500080d7984 */ /* 0x000f620000000000 */
[----:B------:R-:W-:-:S02]  /*0dc0*/  I2FP.F32.U32 R25, R5 ;  /* 0x0000000500197245 */ /* 0x000fc40000201000 */
[----:B------:R-:W-:Y:S01]  /*0dd0*/  FFMA R20, R23, UR9, R20 ;  /* 0x0000000917147c23 */ /* 0x000fe20008000014 */
[----:B------:R-:W5:Y:S01]  /*0de0*/  LDS.U8 R16, [R8+0x73] ;  /* 0x0000730008107984 */ /* 0x000f620000000000 */
[----:B------:R-:W5:Y:S01]  /*0df0*/  LDCU.64 UR8, c[0x0][0x380] ;  /* 0x00007000ff0877ac */ /* 0x000f620008000a00 */
[----:B-1----:R-:W-:Y:S01]  /*0e00*/  I2FP.F32.U32 R24, R10 ;  /* 0x0000000a00187245 */ /* 0x002fe20000201000 */
[----:B------:R-:W-:Y:S01]  /*0e10*/  FFMA R25, R25, UR10, R22 ;  /* 0x0000000a19197c23 */ /* 0x000fe20008000016 */
[----:B------:R-:W1:Y:S01]  /*0e20*/  LDS.U8 R2, [R8+0x7a] ;  /* 0x00007a0008027984 */ /* 0x000e620000000000 */
[----:B--2---:R-:W-:Y:S02]  /*0e30*/  I2FP.F32.U32 R26, R0 ;  /* 0x00000000001a7245 */ /* 0x004fe40000201000 */
[----:B------:R-:W-:Y:S01]  /*0e40*/  FFMA R24, R24, UR10, R21 ;  /* 0x0000000a18187c23 */ /* 0x000fe20008000015 */
[----:B------:R-:W2:Y:S01]  /*0e50*/  LDS.U8 R17, [R8+0x76] ;  /* 0x0000760008117984 */ /* 0x000ea20000000000 */
[----:B0-----:R-:W-:-:S03]  /*0e60*/  I2FP.F32.U32 R27, R14 ;  /* 0x0000000e001b7245 */ /* 0x001fc60000201000 */
[----:B------:R-:W0:Y:S01]  /*0e70*/  LDS.U8 R5, [R8+0x7e] ;  /* 0x00007e0008057984 */ /* 0x000e220000000000 */
[----:B------:R-:W-:-:S03]  /*0e80*/  FFMA R25, R26, UR11, R25 ;  /* 0x0000000b1a197c23 */ /* 0x000fc60008000019 */
[----:B------:R-:W0:Y:S01]  /*0e90*/  LDS.U8 R19, [R8+0x78] ;  /* 0x0000780008137984 */ /* 0x000e220000000000 */
[----:B------:R-:W-:Y:S01]  /*0ea0*/  FFMA R20, R27, UR10, R20 ;  /* 0x0000000a1b147c23 */ /* 0x000fe20008000014 */
[----:B---3--:R-:W-:Y:S02]  /*0eb0*/  I2FP.F32.U32 R15, R15 ;  /* 0x0000000f000f7245 */ /* 0x008fe40000201000 */
[----:B------:R-:W3:Y:S01]  /*0ec0*/  LDS.U8 R10, [R8+0x7d] ;  /* 0x00007d00080a7984 */ /* 0x000ee20000000000 */
[----:B----4-:R-:W-:Y:S02]  /*0ed0*/  I2FP.F32.U32 R11, R11 ;  /* 0x0000000b000b7245 */ /* 0x010fe40000201000 */
[----:B------:R-:W-:Y:S01]  /*0ee0*/  FFMA R24, R15, UR11, R24 ;  /* 0x0000000b0f187c23 */ /* 0x000fe20008000018 */
[----:B------:R-:W4:Y:S01]  /*0ef0*/  LDS.U8 R22, [R8+0x79] ;  /* 0x0000790008167984 */ /* 0x000f220000000000 */
[----:B-----5:R-:W-:Y:S01]  /*0f00*/  I2FP.F32.U32 R18, R18 ;  /* 0x0000001200127245 */ /* 0x020fe20000201000 */
        /* <DEDUP_REMOVED lines=8> */
[----:B------:R-:W-:Y:S01]  /*0f90*/  I2FP.F32.U32 R15, R13 ;  /* 0x0000000d000f7245 */ /* 0x000fe20000201000 */
[----:B------:R-:W-:-:S02]  /*0fa0*/  FFMA R11, R14, UR13, R11 ;  /* 0x0000000d0e0b7c23 */ /* 0x000fc4000800000b */
[----:B------:R2:W5:Y:S01]  /*0fb0*/  LDS.U8 R0, [R8+0x7f] ;  /* 0x00007f0008007984 */ /* 0x0005620000000000 */
[----:B------:R-:W-:Y:S01]  /*0fc0*/  I2FP.F32.U32 R13, R16 ;  /* 0x00000010000d7245 */ /* 0x000fe20000201000 */
[----:B------:R-:W-:Y:S01]  /*0fd0*/  FFMA R12, R15, UR13, R12 ;  /* 0x0000000d0f0c7c23 */ /* 0x000fe2000800000c */
[----:B-1----:R-:W-:-:S03]  /*0fe0*/  I2FP.F32.U32 R2, R2 ;  /* 0x0000000200027245 */ /* 0x002fc60000201000 */
[----:B------:R-:W-:Y:S01]  /*0ff0*/  FFMA R13, R13, UR12, R24 ;  /* 0x0000000c0d0d7c23 */ /* 0x000fe20008000018 */
[----:B--2---:R-:W-:Y:S01]  /*1000*/  I2FP.F32.U32 R8, R17 ;  /* 0x0000001100087245 */ /* 0x004fe20000201000 */
[----:B------:R-:W-:Y:S01]  /*1010*/  FFMA R2, R2, UR14, R11 ;  /* 0x0000000e02027c23 */ /* 0x000fe2000800000b */
[----:B0-----:R-:W-:-:S03]  /*1020*/  I2FP.F32.U32 R14, R5 ;  /* 0x00000005000e7245 */ /* 0x001fc60000201000 */
[----:B------:R-:W-:Y:S01]  /*1030*/  FFMA R8, R8, UR13, R13 ;  /* 0x0000000d08087c23 */ /* 0x000fe2000800000d */
[----:B------:R-:W-:Y:S02]  /*1040*/  I2FP.F32.U32 R19, R19 ;  /* 0x0000001300137245 */ /* 0x000fe40000201000 */
[----:B---3--:R-:W-:-:S03]  /*1050*/  I2FP.F32.U32 R5, R10 ;  /* 0x0000000a00057245 */ /* 0x008fc60000201000 */
[----:B------:R-:W-:Y:S01]  /*1060*/  FFMA R12, R19, UR14, R12 ;  /* 0x0000000e130c7c23 */ /* 0x000fe2000800000c */
[----:B----4-:R-:W-:Y:S01]  /*1070*/  I2FP.F32.U32 R3, R22 ;  /* 0x0000001600037245 */ /* 0x010fe20000201000 */
[----:B------:R-:W-:Y:S01]  /*1080*/  FFMA R5, R5, UR15, R2 ;  /* 0x0000000f05057c23 */ /* 0x000fe20008000002 */
[----:B-----5:R-:W-:-:S03]  /*1090*/  I2FP.F32.U32 R9, R9 ;  /* 0x0000000900097245 */ /* 0x020fc60000201000 */
[----:B------:R-:W-:Y:S01]  /*10a0*/  FFMA R3, R3, UR14, R8 ;  /* 0x0000000e03037c23 */ /* 0x000fe20008000008 */
[----:B------:R-:W-:Y:S01]  /*10b0*/  I2FP.F32.U32 R10, R23 ;  /* 0x00000017000a7245 */ /* 0x000fe20000201000 */
[----:B------:R-:W-:Y:S01]  /*10c0*/  FFMA R9, R9, UR15, R12 ;  /* 0x0000000f09097c23 */ /* 0x000fe2000800000c */
[----:B------:R-:W-:-:S03]  /*10d0*/  I2FP.F32.U32 R2, R21 ;  /* 0x0000001500027245 */ /* 0x000fc60000201000 */
[----:B------:R-:W-:Y:S01]  /*10e0*/  FFMA R10, R10, UR6, R5 ;  /* 0x000000060a0a7c23 */ /* 0x000fe20008000005 */
[----:B------:R-:W-:Y:S01]  /*10f0*/  FFMA R9, R14, UR6, R9 ;  /* 0x000000060e097c23 */ /* 0x000fe20008000009 */
[----:B------:R-:W-:Y:S01]  /*1100*/  I2FP.F32.U32 R5, R0 ;  /* 0x0000000000057245 */ /* 0x000fe20000201000 */
[----:B------:R-:W-:Y:S02]  /*1110*/  FFMA R2, R2, UR15, R3 ;  /* 0x0000000f02027c23 */ /* 0x000fe40008000003 */
[----:B------:R-:W-:Y:S02]  /*1120*/  FMNMX R10, RZ, R10, !PT ;  /* 0x0000000aff0a7209 */ /* 0x000fe40007800000 */
[----:B------:R-:W-:Y:S01]  /*1130*/  FMNMX R9, RZ, R9, !PT ;  /* 0x00000009ff097209 */ /* 0x000fe20007800000 */
[----:B------:R-:W-:Y:S01]  /*1140*/  FFMA R2, R5, UR6, R2 ;  /* 0x0000000605027c23 */ /* 0x000fe20008000002 */
[----:B------:R-:W-:Y:S02]  /*1150*/  FMNMX R10, R10, 255, PT ;  /* 0x437f00000a0a7809 */ /* 0x000fe40003800000 */
[----:B------:R-:W-:-:S02]  /*1160*/  FMNMX R9, R9, 255, PT ;  /* 0x437f000009097809 */ /* 0x000fc40003800000 */
[----:B------:R-:W-:Y:S01]  /*1170*/  FMNMX R2, RZ, R2, !PT ;  /* 0x00000002ff027209 */ /* 0x000fe20007800000 */
[----:B------:R-:W0:Y:S03]  /*1180*/  F2I.U32.TRUNC.NTZ R11, R10 ;  /* 0x0000000a000b7305 */ /* 0x000e26000020f000 */
[----:B------:R-:W-:Y:S02]  /*1190*/  FMNMX R0, R2, 255, PT ;  /* 0x437f000002007809 */ /* 0x000fe40003800000 */
[----:B------:R-:W-:-:S03]  /*11a0*/  IADD3 R2, P0, PT, R4, UR8, RZ ;  /* 0x0000000804027c10 */ /* 0x000fc6000ff1e0ff */
[----:B------:R-:W1:Y:S01]  /*11b0*/  F2I.U32.TRUNC.NTZ R9, R9 ;  /* 0x0000000900097305 */ /* 0x000e62000020f000 */
[----:B------:R-:W-:-:S05]  /*11c0*/  LEA.HI.X.SX32 R3, R4, UR9, 0x1, P0 ;  /* 0x0000000904037c11 */ /* 0x000fca00080f0eff */
[----:B0-----:R-:W-:Y:S02]  /*11d0*/  STG.E.U8 desc[UR4][R2.64+0x2], R11 ;  /* 0x0000020b02007986 */ /* 0x001fe4000c101104 */
[----:B------:R-:W0:Y:S02]  /*11e0*/  F2I.U32.TRUNC.NTZ R5, R0 ;  /* 0x0000000000057305 */ /* 0x000e24000020f000 */
[----:B-1----:R-:W-:Y:S04]  /*11f0*/  STG.E.U8 desc[UR4][R2.64], R9 ;  /* 0x0000000902007986 */ /* 0x002fe8000c101104 */
[----:B0-----:R-:W-:Y:S01]  /*1200*/  STG.E.U8 desc[UR4][R2.64+0x1], R5 ;  /* 0x0000010502007986 */ /* 0x001fe2000c101104 */
[----:B------:R-:W-:Y:S05]  /*1210*/  EXIT ;  /* 0x000000000000794d */ /* 0x000fea0003800000 */
.L_x_129:
        /* <DEDUP_REMOVED lines=14> */
.L_x_152:


//--------------------- .text._Z17gaussianBlurBasicPhPKhii --------------------------
	.section	.text._Z17gaussianBlurBasicPhPKhii,"ax",@progbits
	.align	128
        .global         _Z17gaussianBlurBasicPhPKhii
        .type           _Z17gaussianBlurBasicPhPKhii,@function
        .size           _Z17gaussianBlurBasicPhPKhii,(.L_x_153 - _Z17gaussianBlurBasicPhPKhii)
        .other          _Z17gaussianBlurBasicPhPKhii,@"STO_CUDA_ENTRY STV_DEFAULT"
_Z17gaussianBlurBasicPhPKhii:
.text._Z17gaussianBlurBasicPhPKhii:
        /* <DEDUP_REMOVED lines=15> */
[----:B------:R-:W-:Y:S01]  /*00f0*/  VIADD R6, R4, 0xffffffff ;  /* 0xffffffff04067836 */ /* 0x000fe20000000000 */
[----:B------:R-:W-:Y:S01]  /*0100*/  VIADDMNMX R9, R0, 0xfffffffe, RZ, !PT ;  /* 0xfffffffe00097846 */ /* 0x000fe200078001ff */
[----:B------:R-:W0:Y:S01]  /*0110*/  LDCU.128 UR16, c[0x0][0x380] ;  /* 0x00007000ff1077ac */ /* 0x000e220008000c00 */
[----:B------:R-:W-:Y:S02]  /*0120*/  VIMNMX R7, PT, PT, R3, 0x1, !PT ;  /* 0x0000000103077848 */ /* 0x000fe40007fe0100 */
[--C-:B------:R-:W-:Y:S01]  /*0130*/  VIADDMNMX R5, R5, 0xfffffffe, R6.reuse, PT ;  /* 0xfffffffe05057846 */ /* 0x100fe20003800106 */
[----:B------:R-:W1:Y:S01]  /*0140*/  LDCU.64 UR4, c[0x0][0x358] ;  /* 0x00006b00ff0477ac */ /* 0x000e620008000a00 */
[----:B------:R-:W-:Y:S02]  /*0150*/  VIMNMX.U32 R8, PT, PT, R2, R9, PT ;  /* 0x0000000902087248 */ /* 0x000fe40003fe0000 */
[----:B------:R-:W-:Y:S01]  /*0160*/  VIADDMNMX R7, R7, 0xffffffff, R6, PT ;  /* 0xffffffff07077846 */ /* 0x000fe20003800106 */
[----:B------:R-:W2:Y:S02]  /*0170*/  LDCU.128 UR8, c[0x3][URZ] ;  /* 0x00c00000ff0877ac */ /* 0x000ea40008000c00 */
[----:B------:R-:W-:-:S02]  /*0180*/  IMAD R9, R8, R4, R5 ;  /* 0x0000000408097224 */ /* 0x000fc400078e0205 */
[----:B------:R-:W-:Y:S01]  /*0190*/  IMAD R10, R8, R4, R7 ;  /* 0x00000004080a7224 */ /* 0x000fe200078e0207 */
[----:B------:R-:W-:Y:S01]  /*01a0*/  VIMNMX R11, PT, PT, R3, -0x1, !PT ;  /* 0xffffffff030b7848 */ /* 0x000fe20007fe0100 */
[----:B------:R-:W-:Y:S01]  /*01b0*/  IMAD R9, R9, 0x3, RZ ;  /* 0x0000000309097824 */ /* 0x000fe200078e02ff */
[----:B------:R-:W3:Y:S01]  /*01c0*/  LDCU.128 UR12, c[0x3][0x10] ;  /* 0x00c00200ff0c77ac */ /* 0x000ee20008000c00 */
[----:B------:R-:W-:-:S03]  /*01d0*/  IMAD R10, R10, 0x3, RZ ;  /* 0x000000030a0a7824 */ /* 0x000fc600078e02ff */
[C---:B0-----:R-:W-:Y:S01]  /*01e0*/  IADD3 R16, P0, PT, R9.reuse, UR18, RZ ;  /* 0x0000001209107c10 */ /* 0x041fe2000ff1e0ff */
[----:B------:R-:W0:Y:S01]  /*01f0*/  LDCU UR6, c[0x3][0x60] ;  /* 0x00c00c00ff0677ac */ /* 0x000e220008000800 */
[C---:B------:R-:W-:Y:S02]  /*0200*/  IADD3 R12, P1, PT, R10.reuse, UR18, RZ ;  /* 0x000000120a0c7c10 */ /* 0x040fe4000ff3e0ff */
[----:B------:R-:W-:Y:S02]  /*0210*/  LEA.HI.X.SX32 R17, R9, UR19, 0x1, P0 ;  /* 0x0000001309117c11 */ /* 0x000fe400080f0eff */
[----:B------:R-:W-:-:S03]  /*0220*/  LEA.HI.X.SX32 R13, R10, UR19, 0x1, P1 ;  /* 0x000000130a0d7c11 */ /* 0x000fc600088f0eff */
[----:B-1----:R-:W4:Y:S01]  /*0230*/  LDG.E.U8 R28, desc[UR4][R16.64] ;  /* 0x00000004101c7981 */ /* 0x002f22000c1e1100 */
[----:B------:R-:W-:-:S03]  /*0240*/  VIMNMX R9, PT, PT, RZ, R3, !PT ;  /* 0x00000003ff097248 */ /* 0x000fc60007fe0100 */
[----:B------:R-:W5:Y:S04]  /*0250*/  LDG.E.U8 R24, desc[UR4][R16.64+0x1] ;  /* 0x0000010410187981 */ /* 0x000f68000c1e1100 */
[----:B------:R-:W2:Y:S01]  /*0260*/  LDG.E.U8 R25, desc[UR4][R16.64+0x2] ;  /* 0x0000020410197981 */ /* 0x000ea2000c1e1100 */
[----:B------:R-:W-:-:S03]  /*0270*/  VIMNMX R9, PT, PT, R6, R9, PT ;  /* 0x0000000906097248 */ /* 0x000fc60003fe0100 */
[----:B------:R-:W3:Y:S02]  /*0280*/  LDG.E.U8 R29, desc[UR4][R12.64] ;  /* 0x000000040c1d7981 */ /* 0x000ee4000c1e1100 */
[----:B------:R-:W-:Y:S02]  /*0290*/  IMAD R10, R8, R4, R9 ;  /* 0x00000004080a7224 */ /* 0x000fe400078e0209 */
[----:B------:R-:W3:Y:S04]  /*02a0*/  LDG.E.U8 R27, desc[UR4][R12.64+0x1] ;  /* 0x000001040c1b7981 */ /* 0x000ee8000c1e1100 */
[----:B------:R1:W3:Y:S01]  /*02b0*/  LDG.E.U8 R26, desc[UR4][R12.64+0x2] ;  /* 0x000002040c1a7981 */ /* 0x0002e2000c1e1100 */
[----:B------:R-:W-:-:S05]  /*02c0*/  IMAD R10, R10, 0x3, RZ ;  /* 0x000000030a0a7824 */ /* 0x000fca00078e02ff */
[----:B------:R-:W-:-:S04]  /*02d0*/  IADD3 R14, P0, PT, R10, UR18, RZ ;  /* 0x000000120a0e7c10 */ /* 0x000fc8000ff1e0ff */
[----:B------:R-:W-:-:S05]  /*02e0*/  LEA.HI.X.SX32 R15, R10, UR19, 0x1, P0 ;  /* 0x000000130a0f7c11 */ /* 0x000fca00080f0eff */
[----:B------:R-:W3:Y:S04]  /*02f0*/  LDG.E.U8 R20, desc[UR4][R14.64+0x2] ;  /* 0x000002040e147981 */ /* 0x000ee8000c1e1100 */
[----:B------:R-:W3:Y:S01]  /*0300*/  LDG.E.U8 R19, desc[UR4][R14.64+0x1] ;  /* 0x000001040e137981 */ /* 0x000ee2000c1e1100 */
[----:B------:R-:W-:Y:S02]  /*0310*/  VIADDMNMX R11, R11, 0x1, R6, PT ;  /* 0x000000010b0b7846 */ /* 0x000fe40003800106 */
[----:B-1----:R-:W-:Y:S01]  /*0320*/  VIMNMX R13, PT, PT, R3, -0x2, !PT ;  /* 0xfffffffe030d7848 */ /* 0x002fe20007fe0100 */
[----:B------:R1:W3:Y:S02]  /*0330*/  LDG.E.U8 R23, desc[UR4][R14.64] ;  /* 0x000000040e177981 */ /* 0x0002e4000c1e1100 */
[----:B------:R-:W-:-:S04]  /*0340*/  IMAD R10, R8, R4, R11 ;  /* 0x00000004080a7224 */ /* 0x000fc800078e020b */
[----:B------:R-:W-:Y:S01]  /*0350*/  IMAD R10, R10, 0x3, RZ ;  /* 0x000000030a0a7824 */ /* 0x000fe200078e02ff */
[----:B------:R-:W-:-:S04]  /*0360*/  VIADDMNMX R13, R13, 0x2, R6, PT ;  /* 0x000000020d0d7846 */ /* 0x000fc80003800106 */
[----:B------:R-:W-:Y:S01]  /*0370*/  IADD3 R16, P0, PT, R10, UR18, RZ ;  /* 0x000000120a107c10 */ /* 0x000fe2000ff1e0ff */
[----:B------:R-:W-:-:S03]  /*0380*/  IMAD R8, R8, R4, R13 ;  /* 0x0000000408087224 */ /* 0x000fc600078e020d */
[----:B------:R-:W-:Y:S01]  /*0390*/  LEA.HI.X.SX32 R17, R10, UR19, 0x1, P0 ;  /* 0x000000130a117c11 */ /* 0x000fe200080f0eff */
[----:B------:R-:W-:-:S04]  /*03a0*/  IMAD R10, R8, 0x3, RZ ;  /* 0x00000003080a7824 */ /* 0x000fc800078e02ff */
[----:B------:R-:W3:Y:S01]  /*03b0*/  LDG.E.U8 R6, desc[UR4][R16.64+0x1] ;  /* 0x0000010410067981 */ /* 0x000ee2000c1e1100 */
[----:B-1----:R-:W-:-:S03]  /*03c0*/  IADD3 R14, P0, PT, R10, UR18, RZ ;  /* 0x000000120a0e7c10 */ /* 0x002fc6000ff1e0ff */
[----:B------:R-:W3:Y:S01]  /*03d0*/  LDG.E.U8 R21, desc[UR4][R16.64] ;  /* 0x0000000410157981 */ /* 0x000ee2000c1e1100 */
[----:B------:R-:W-:-:S03]  /*03e0*/  LEA.HI.X.SX32 R15, R10, UR19, 0x1, P0 ;  /* 0x000000130a0f7c11 */ /* 0x000fc600080f0eff */
[----:B------:R1:W3:Y:S04]  /*03f0*/  LDG.E.U8 R8, desc[UR4][R16.64+0x2] ;  /* 0x0000020410087981 */ /* 0x0002e8000c1e1100 */
[----:B------:R-:W3:Y:S01]  /*0400*/  LDG.E.U8 R10, desc[UR4][R14.64] ;  /* 0x000000040e0a7981 */ /* 0x000ee2000c1e1100 */
[----:B------:R-:W-:-:S03]  /*0410*/  VIADDMNMX R12, R0, 0xffffffff, RZ, !PT ;  /* 0xffffffff000c7846 */ /* 0x000fc600078001ff */
[----:B------:R-:W3:Y:S01]  /*0420*/  LDG.E.U8 R22, desc[UR4][R14.64+0x2] ;  /* 0x000002040e167981 */ /* 0x000ee2000c1e1100 */
[----:B------:R-:W-:-:S03]  /*0430*/  VIMNMX.U32 R12, PT, PT, R2, R12, PT ;  /* 0x0000000c020c7248 */ /* 0x000fc60003fe0000 */
[----:B------:R0:W3:Y:S02]  /*0440*/  LDG.E.U8 R18, desc[UR4][R14.64+0x1] ;  /* 0x000001040e127981 */ /* 0x0000e4000c1e1100 */
[----:B-1----:R-:W-:-:S04]  /*0450*/  IMAD R17, R12, R4, R5 ;  /* 0x000000040c117224 */ /* 0x002fc800078e0205 */
[----:B------:R-:W-:-:S05]  /*0460*/  IMAD R17, R17, 0x3, RZ ;  /* 0x0000000311117824 */ /* 0x000fca00078e02ff */
[----:B------:R-:W-:-:S04]  /*0470*/  IADD3 R16, P0, PT, R17, UR18, RZ ;  /* 0x0000001211107c10 */ /* 0x000fc8000ff1e0ff */
[----:B------:R-:W-:Y:S01]  /*0480*/  LEA.HI.X.SX32 R17, R17, UR19, 0x1, P0 ;  /* 0x0000001311117c11 */ /* 0x000fe200080f0eff */
[----:B0-----:R-:W-:-:S04]  /*0490*/  IMAD R15, R12, R4, R7 ;  /* 0x000000040c0f7224 */ /* 0x001fc800078e0207 */
[----:B------:R-:W-:-:S05]  /*04a0*/  IMAD R15, R15, 0x3, RZ ;  /* 0x000000030f0f7824 */ /* 0x000fca00078e02ff */
[----:B------:R-:W-:-:S04]  /*04b0*/  IADD3 R14, P0, PT, R15, UR18, RZ ;  /* 0x000000120f0e7c10 */ /* 0x000fc8000ff1e0ff */
[----:B------:R-:W-:Y:S02]  /*04c0*/  LEA.HI.X.SX32 R15, R15, UR19, 0x1, P0 ;  /* 0x000000130f0f7c11 */ /* 0x000fe400080f0eff */
[----:B----4-:R-:W-:Y:S02]  /*04d0*/  I2FP.F32.U32 R28, R28 ;  /* 0x0000001c001c7245 */ /* 0x010fe40000201000 */
[----:B-----5:R-:W-:Y:S02]  /*04e0*/  I2FP.F32.U32 R24, R24 ;  /* 0x0000001800187245 */ /* 0x020fe40000201000 */
[----:B--2---:R-:W-:Y:S01]  /*04f0*/  I2FP.F32.U32 R25, R25 ;  /* 0x0000001900197245 */ /* 0x004fe20000201000 */
[----:B------:R-:W-:Y:S02]  /*0500*/  FFMA R28, R28, UR8, RZ ;  /* 0x000000081c1c7c23 */ /* 0x000fe400080000ff */
[----:B------:R-:W-:Y:S01]  /*0510*/  FFMA R24, R24, UR8, RZ ;  /* 0x0000000818187c23 */ /* 0x000fe200080000ff */
[----:B---3--:R-:W-:Y:S01]  /*0520*/  I2FP.F32.U32 R29, R29 ;  /* 0x0000001d001d7245 */ /* 0x008fe20000201000 */
[----:B------:R-:W-:Y:S01]  /*0530*/  FFMA R25, R25, UR8, RZ ;  /* 0x0000000819197c23 */ /* 0x000fe200080000ff */
[----:B------:R-:W-:-:S03]  /*0540*/  I2FP.F32.U32 R27, R27 ;  /* 0x0000001b001b7245 */ /* 0x000fc60000201000 */
[----:B------:R-:W-:Y:S01]  /*0550*/  FFMA R28, R29, UR9, R28 ;  /* 0x000000091d1c7c23 */ /* 0x000fe2000800001c */
[----:B------:R-:W-:Y:S01]  /*0560*/  I2FP.F32.U32 R26, R26 ;  /* 0x0000001a001a7245 */ /* 0x000fe20000201000 */
[----:B------:R-:W-:Y:S02]  /*0570*/  FFMA R29, R27, UR9, R24 ;  /* 0x000000091b1d7c23 */ /* 0x000fe40008000018 */
[----:B------:R-:W2:Y:S02]  /*0580*/  LDG.E.U8 R24, desc[UR4][R16.64] ;  /* 0x0000000410187981 */ /* 0x000ea4000c1e1100 */
[----:B------:R-:W-:Y:S02]  /*0590*/  FFMA R27, R26, UR9, R25 ;  /* 0x000000091a1b7c23 */ /* 0x000fe40008000019 */
[----:B------:R-:W3:Y:S04]  /*05a0*/  LDG.E.U8 R25, desc[UR4][R16.64+0x1] ;  /* 0x0000010410197981 */ /* 0x000ee8000c1e1100 */
[----:B------:R0:W4:Y:S01]  /*05b0*/  LDG.E.U8 R26, desc[UR4][R16.64+0x2] ;  /* 0x00000204101a7981 */ /* 0x000122000c1e1100 */
[----:B------:R-:W-:-:S02]  /*05c0*/  I2FP.F32.U32 R20, R20 ;  /* 0x0000001400147245 */ /* 0x000fc40000201000 */
[----:B------:R-:W-:-:S03]  /*05d0*/  I2FP.F32.U32 R19, R19 ;  /* 0x0000001300137245 */ /* 0x000fc60000201000 */
[----:B------:R-:W-:Y:S02]  /*05e0*/  FFMA R27, R20, UR10, R27 ;  /* 0x0000000a141b7c23 */ /* 0x000fe4000800001b */
[----:B------:R-:W5:Y:S01]  /*05f0*/  LDG.E.U8 R20, desc[UR4][R14.64+0x1] ;  /* 0x000001040e147981 */ /* 0x000f62000c1e1100 */
[----:B------:R-:W-:-:S03]  /*0600*/  FFMA R29, R19, UR10, R29 ;  /* 0x0000000a131d7c23 */ /* 0x000fc6000800001d */
[----:B------:R-:W5:Y:S01]  /*0610*/  LDG.E.U8 R19, desc[UR4][R14.64] ;  /* 0x000000040e137981 */ /* 0x000f62000c1e1100 */
[----:B0-----:R-:W-:Y:S01]  /*0620*/  IMAD R17, R12, R4, R9 ;  /* 0x000000040c117224 */ /* 0x001fe200078e0209 */
[----:B------:R-:W-:-:S03]  /*0630*/  I2FP.F32.U32 R23, R23 ;  /* 0x0000001700177245 */ /* 0x000fc60000201000 */
[----:B------:R-:W-:Y:S02]  /*0640*/  IMAD R17, R17, 0x3, RZ ;  /* 0x0000000311117824 */ /* 0x000fe400078e02ff */
[----:B------:R-:W-:Y:S02]  /*0650*/  FFMA R28, R23, UR10, R28 ;  /* 0x0000000a171c7c23 */ /* 0x000fe4000800001c */
[----:B------:R0:W5:Y:S01]  /*0660*/  LDG.E.U8 R23, desc[UR4][R14.64+0x2] ;  /* 0x000002040e177981 */ /* 0x000162000c1e1100 */
[----:B------:R-:W-:-:S04]  /*0670*/  IADD3 R16, P0, PT, R17, UR18, RZ ;  /* 0x0000001211107c10 */ /* 0x000fc8000ff1e0ff */
[----:B------:R-:W-:Y:S02]  /*0680*/  LEA.HI.X.SX32 R17, R17, UR19, 0x1, P0 ;  /* 0x0000001311117c11 */ /* 0x000fe400080f0eff */
[----:B------:R-:W-:-:S05]  /*0690*/  I2FP.F32.U32 R6, R6 ;  /* 0x0000000600067245 */ /* 0x000fca0000201000 */
[----:B------:R-:W-:Y:S02]  /*06a0*/  FFMA R29, R6, UR11, R29 ;  /* 0x0000000b061d7c23 */ /* 0x000fe4000800001d */
[----:B------:R-:W5:Y:S01]  /*06b0*/  LDG.E.U8 R6, desc[UR4][R16.64] ;  /* 0x0000000410067981 */ /* 0x000f62000c1e1100 */
[----:B0-----:R-:W-:Y:S01]  /*06c0*/  IMAD R14, R12, R4, R11 ;  /* 0x000000040c0e7224 */ /* 0x001fe200078e020b */
[----:B------:R-:W-:Y:S02]  /*06d0*/  I2FP.F32.U32 R21, R21 ;  /* 0x0000001500157245 */ /* 0x000fe40000201000 */
[----:B------:R-:W-:Y:S01]  /*06e0*/  I2FP.F32.U32 R15, R10 ;  /* 0x0000000a000f7245 */ /* 0x000fe20000201000 */
[----:B------:R-:W-:Y:S01]  /*06f0*/  IMAD R10, R14, 0x3, RZ ;  /* 0x000000030e0a7824 */ /* 0x000fe200078e02ff */
[----:B------:R-:W-:Y:S01]  /*0700*/  I2FP.F32.U32 R8, R8 ;  /* 0x0000000800087245 */ /* 0x000fe20000201000 */
[----:B------:R-:W-:Y:S02]  /*0710*/  FFMA R28, R21, UR11, R28 ;  /* 0x0000000b151c7c23 */ /* 0x000fe4000800001c */
[----:B------:R-:W5:Y:S01]  /*0720*/  LDG.E.U8 R21, desc[UR4][R16.64+0x2] ;  /* 0x0000020410157981 */ /* 0x000f62000c1e1100 */
[----:B------:R-:W-:Y:S01]  /*0730*/  IADD3 R14, P0, PT, R10, UR18, RZ ;  /* 0x000000120a0e7c10 */ /* 0x000fe2000ff1e0ff */
[----:B------:R-:W-:Y:S01]  /*0740*/  FFMA R27, R8, UR11, R27 ;  /* 0x0000000b081b7c23 */ /* 0x000fe2000800001b */
[----:B------:R-:W-:Y:S01]  /*0750*/  FFMA R28, R15, UR12, R28 ;  /* 0x0000000c0f1c7c23 */ /* 0x000fe2000800001c */
[----:B------:R0:W5:Y:S01]  /*0760*/  LDG.E.U8 R8, desc[UR4][R16.64+0x1] ;  /* 0x0000010410087981 */ /* 0x000162000c1e1100 */
[----:B------:R-:W-:Y:S01]  /*0770*/  LEA.HI.X.SX32 R15, R10, UR19, 0x1, P0 ;  /* 0x000000130a0f7c11 */ /* 0x000fe200080f0eff */
[----:B------:R-:W1:Y:S04]  /*0780*/  LDCU.128 UR8, c[0x3][0x20] ;  /* 0x00c00400ff0877ac */ /* 0x000e680008000c00 */
[----:B------:R-:W5:Y:S01]  /*0790*/  LDG.E.U8 R10, desc[UR4][R14.64] ;  /* 0x000000040e0a7981 */ /* 0x000f62000c1e1100 */
[----:B0-----:R-:W-:-:S03]  /*07a0*/  IMAD R16, R12, R4, R13 ;  /* 0x000000040c107224 */ /* 0x001fc600078e020d */
[----:B------:R-:W5:Y:S01]  /*07b0*/  LDG.E.U8 R12, desc[UR4][R14.64+0x1] ;  /* 0x000001040e0c7981 */ /* 0x000f62000c1e1100 */
[----:B------:R-:W-:Y:S01]  /*07c0*/  IMAD R17, R16, 0x3, RZ ;  /* 0x0000000310117824 */ /* 0x000fe200078e02ff */
[----:B------:R-:W-:Y:S02]  /*07d0*/  I2FP.F32.U32 R22, R22 ;  /* 0x0000001600167245 */ /* 0x000fe40000201000 */
[----:B------:R-:W-:Y:S02]  /*07e0*/  I2FP.F32.U32 R18, R18 ;  /* 0x0000001200127245 */ /* 0x000fe40000201000 */
[C---:B------:R-:W-:Y:S01]  /*07f0*/  IADD3 R16, P0, PT, R17.reuse, UR18, RZ ;  /* 0x0000001211107c10 */ /* 0x040fe2000ff1e0ff */
[----:B------:R-:W-:Y:S02]  /*0800*/  FFMA R27, R22, UR12, R27 ;  /* 0x0000000c161b7c23 */ /* 0x000fe4000800001b */
[----:B------:R-:W-:Y:S01]  /*0810*/  FFMA R29, R18, UR12, R29 ;  /* 0x0000000c121d7c23 */ /* 0x000fe2000800001d */
[----:B------:R-:W-:Y:S01]  /*0820*/  LEA.HI.X.SX32 R17, R17, UR19, 0x1, P0 ;  /* 0x0000001311117c11 */ /* 0x000fe200080f0eff */
[----:B------:R0:W5:Y:S02]  /*0830*/  LDG.E.U8 R18, desc[UR4][R14.64+0x2] ;  /* 0x000002040e127981 */ /* 0x000164000c1e1100 */
[----:B0-----:R-:W-:-:S02]  /*0840*/  VIADDMNMX R15, R0, RZ, RZ, !PT ;  /* 0x000000ff000f7246 */ /* 0x001fc400078001ff */
[----:B---3--:R-:W-:Y:S02]  /*0850*/  I2FP.F32.U32 R22, R25 ;  /* 0x0000001900167245 */ /* 0x008fe40000201000 */
[----:B--2---:R-:W-:Y:S01]  /*0860*/  I2FP.F32.U32 R24, R24 ;  /* 0x0000001800187245 */ /* 0x004fe20000201000 */
[----:B------:R-:W2:Y:S01]  /*0870*/  LDG.E.U8 R25, desc[UR4][R16.64+0x2] ;  /* 0x0000020410197981 */ /* 0x000ea2000c1e1100 */
[----:B----4-:R-:W-:Y:S01]  /*0880*/  I2FP.F32.U32 R14, R26 ;  /* 0x0000001a000e7245 */ /* 0x010fe20000201000 */
[----:B------:R-:W-:Y:S01]  /*0890*/  FFMA R29, R22, UR13, R29 ;  /* 0x0000000d161d7c23 */ /* 0x000fe2000800001d */
[----:B------:R-:W-:Y:S01]  /*08a0*/  VIMNMX.U32 R26, PT, PT, R2, R15, PT ;  /* 0x0000000f021a7248 */ /* 0x000fe20003fe0000 */
[----:B------:R-:W3:Y:S04]  /*08b0*/  LDG.E.U8 R22, desc[UR4][R16.64] ;  /* 0x0000000410167981 */ /* 0x000ee8000c1e1100 */
[----:B------:R-:W-:-:S02]  /*08c0*/  IMAD R15, R26, R4, R5 ;  /* 0x000000041a0f7224 */ /* 0x000fc400078e0205 */
[----:B------:R-:W-:Y:S02]  /*08d0*/  FFMA R28, R24, UR13, R28 ;  /* 0x0000000d181c7c23 */ /* 0x000fe4000800001c */
[----:B------:R0:W4:Y:S01]  /*08e0*/  LDG.E.U8 R24, desc[UR4][R16.64+0x1] ;  /* 0x0000010410187981 */ /* 0x000122000c1e1100 */
[----:B------:R-:W-:Y:S02]  /*08f0*/  IMAD R15, R15, 0x3, RZ ;  /* 0x000000030f0f7824 */ /* 0x000fe400078e02ff */
[----:B------:R-:W-:Y:S01]  /*0900*/  FFMA R27, R14, UR13, R27 ;  /* 0x0000000d0e1b7c23 */ /* 0x000fe2000800001b */
[----:B-----5:R-:W-:Y:S02]  /*0910*/  I2FP.F32.U32 R20, R20 ;  /* 0x0000001400147245 */ /* 0x020fe40000201000 */
[----:B------:R-:W-:Y:S02]  /*0920*/  IADD3 R14, P0, PT, R15, UR18, RZ ;  /* 0x000000120f0e7c10 */ /* 0x000fe4000ff1e0ff */
[----:B------:R-:W-:-:S02]  /*0930*/  I2FP.F32.U32 R19, R19 ;  /* 0x0000001300137245 */ /* 0x000fc40000201000 */
[----:B------:R-:W-:Y:S01]  /*0940*/  LEA.HI.X.SX32 R15, R15, UR19, 0x1, P0 ;  /* 0x000000130f0f7c11 */ /* 0x000fe200080f0eff */
[----:B------:R-:W-:Y:S02]  /*0950*/  FFMA R29, R20, UR14, R29 ;  /* 0x0000000e141d7c23 */ /* 0x000fe4000800001d */
[----:B------:R-:W-:Y:S02]  /*0960*/  FFMA R28, R19, UR14, R28 ;  /* 0x0000000e131c7c23 */ /* 0x000fe4000800001c */
[----:B------:R-:W5:Y:S04]  /*0970*/  LDG.E.U8 R20, desc[UR4][R14.64+0x1] ;  /* 0x000001040e147981 */ /* 0x000f68000c1e1100 */
[----:B------:R-:W5:Y:S01]  /*0980*/  LDG.E.U8 R19, desc[UR4][R14.64] ;  /* 0x000000040e137981 */ /* 0x000f62000c1e1100 */
[----:B0-----:R-:W-:-:S03]  /*0990*/  I2FP.F32.U32 R16, R23 ;  /* 0x0000001700107245 */ /* 0x001fc60000201000 */
[----:B------:R0:W5:Y:S02]  /*09a0*/  LDG.E.U8 R23, desc[UR4][R14.64+0x2] ;  /* 0x000002040e177981 */ /* 0x000164000c1e1100 */
[----:B------:R-:W-:Y:S01]  /*09b0*/  FFMA R27, R16, UR14, R27 ;  /* 0x0000000e101b7c23 */ /* 0x000fe2000800001b */
[----:B------:R-:W-:Y:S01]  /*09c0*/  IMAD R16, R26, R4, R7 ;  /* 0x000000041a107224 */ /* 0x000fe200078e0207 */
[----:B------:R-:W-:-:S03]  /*09d0*/  I2FP.F32.U32 R17, R6 ;  /* 0x0000000600117245 */ /* 0x000fc60000201000 */
[----:B------:R-:W-:-:S05]  /*09e0*/  IMAD R6, R16, 0x3, RZ ;  /* 0x0000000310067824 */ /* 0x000fca00078e02ff */
[----:B------:R-:W-:Y:S01]  /*09f0*/  IADD3 R16, P0, PT, R6, UR18, RZ ;  /* 0x0000001206107c10 */ /* 0x000fe2000ff1e0ff */
[----:B------:R-:W-:-:S03]  /*0a00*/  FFMA R28, R17, UR15, R28 ;  /* 0x0000000f111c7c23 */ /* 0x000fc6000800001c */
[----:B------:R-:W-:Y:S02]  /*0a10*/  LEA.HI.X.SX32 R17, R6, UR19, 0x1, P0 ;  /* 0x0000001306117c11 */ /* 0x000fe400080f0eff */
[----:B------:R-:W-:Y:S02]  /*0a20*/  I2FP.F32.U32 R21, R21 ;  /* 0x0000001500157245 */ /* 0x000fe40000201000 */
[----:B------:R-:W-:Y:S01]  /*0a30*/  I2FP.F32.U32 R8, R8 ;  /* 0x0000000800087245 */ /* 0x000fe20000201000 */
[----:B------:R-:W5:Y:S01]  /*0a40*/  LDG.E.U8 R6, desc[UR4][R16.64] ;  /* 0x0000000410067981 */ /* 0x000f62000c1e1100 */
[----:B0-----:R-:W-:Y:S02]  /*0a50*/  IMAD R14, R26, R4, R9 ;  /* 0x000000041a0e7224 */ /* 0x001fe400078e0209 */
[----:B------:R-:W-:Y:S01]  /*0a60*/  FFMA R27, R21, UR15, R27 ;  /* 0x0000000f151b7c23 */ /* 0x000fe2000800001b */
[----:B------:R-:W-:Y:S01]  /*0a70*/  FFMA R29, R8, UR15, R29 ;  /* 0x0000000f081d7c23 */ /* 0x000fe2000800001d */
[----:B------:R-:W5:Y:S01]  /*0a80*/  LDG.E.U8 R21, desc[UR4][R16.64+0x2] ;  /* 0x0000020410157981 */ /* 0x000f62000c1e1100 */
[----:B------:R-:W-:Y:S01]  /*0a90*/  I2FP.F32.U32 R15, R10 ;  /* 0x0000000a000f7245 */ /* 0x000fe20000201000 */
[----:B------:R-:W-:Y:S01]  /*0aa0*/  IMAD R10, R14, 0x3, RZ ;  /* 0x000000030e0a7824 */ /* 0x000fe200078e02ff */
[----:B------:R-:W0:Y:S01]  /*0ab0*/  LDCU.128 UR12, c[0x3][0x40] ;  /* 0x00c00800ff0c77ac */ /* 0x000e220008000c00 */
[----:B------:R0:W5:Y:S03]  /*0ac0*/  LDG.E.U8 R8, desc[UR4][R16.64+0x1] ;  /* 0x0000010410087981 */ /* 0x000166000c1e1100 */
[----:B------:R-:W-:Y:S01]  /*0ad0*/  IADD3 R14, P0, PT, R10, UR18, RZ ;  /* 0x000000120a0e7c10 */ /* 0x000fe2000ff1e0ff */
[----:B-1----:R-:W-:Y:S01]  /*0ae0*/  FFMA R28, R15, UR8, R28 ;  /* 0x000000080f1c7c23 */ /* 0x002fe2000800001c */
[----:B------:R-:W-:-:S02]  /*0af0*/  I2FP.F32.U32 R12, R12 ;  /* 0x0000000c000c7245 */ /* 0x000fc40000201000 */
[----:B------:R-:W-:-:S03]  /*0b00*/  LEA.HI.X.SX32 R15, R10, UR19, 0x1, P0 ;  /* 0x000000130a0f7c11 */ /* 0x000fc600080f0eff */
[----:B------:R-:W-:Y:S02]  /*0b10*/  FFMA R29, R12, UR8, R29 ;  /* 0x000000080c1d7c23 */ /* 0x000fe4000800001d */
[----:B------:R-:W5:Y:S01]  /*0b20*/  LDG.E.U8 R12, desc[UR4][R14.64] ;  /* 0x000000040e0c7981 */ /* 0x000f62000c1e1100 */
[----:B0-----:R-:W-:Y:S01]  /*0b30*/  IMAD R17, R26, R4, R11 ;  /* 0x000000041a117224 */ /* 0x001fe200078e020b */
[----:B------:R-:W-:Y:S02]  /*0b40*/  I2FP.F32.U32 R18, R18 ;  /* 0x0000001200127245 */ /* 0x000fe40000201000 */
[----:B------:R-:W5:Y:S01]  /*0b50*/  LDG.E.U8 R10, desc[UR4][R14.64+0x1] ;  /* 0x000001040e0a7981 */ /* 0x000f62000c1e1100 */
[----:B------:R-:W-:-:S05]  /*0b60*/  IMAD R17, R17, 0x3, RZ ;  /* 0x0000000311117824 */ /* 0x000fca00078e02ff */
[C---:B------:R-:W-:Y:S01]  /*0b70*/  IADD3 R16, P0, PT, R17.reuse, UR18, RZ ;  /* 0x0000001211107c10 */ /* 0x040fe2000ff1e0ff */
[----:B------:R-:W-:Y:S02]  /*0b80*/  FFMA R27, R18, UR8, R27 ;  /* 0x00000008121b7c23 */ /* 0x000fe4000800001b */
[----:B------:R0:W5:Y:S01]  /*0b90*/  LDG.E.U8 R18, desc[UR4][R14.64+0x2] ;  /* 0x000002040e127981 */ /* 0x000162000c1e1100 */
[----:B------:R-:W-:Y:S01]  /*0ba0*/  LEA.HI.X.SX32 R17, R17, UR19, 0x1, P0 ;  /* 0x0000001311117c11 */ /* 0x000fe200080f0eff */
[----:B------:R-:W-:-:S04]  /*0bb0*/  IMAD R26, R26, R4, R13 ;  /* 0x000000041a1a7224 */ /* 0x000fc800078e020d */
[----:B------:R-:W-:-:S05]  /*0bc0*/  IMAD R26, R26, 0x3, RZ ;  /* 0x000000031a1a7824 */ /* 0x000fca00078e02ff */
[----:B0-----:R-:W-:-:S04]  /*0bd0*/  IADD3 R14, P0, PT, R26, UR18, RZ ;  /* 0x000000121a0e7c10 */ /* 0x001fc8000ff1e0ff */
[----:B------:R-:W-:-:S05]  /*0be0*/  LEA.HI.X.SX32 R15, R26, UR19, 0x1, P0 ;  /* 0x000000131a0f7c11 */ /* 0x000fca00080f0eff */
[----:B------:R-:W5:Y:S01]  /*0bf0*/  LDG.E.U8 R26, desc[UR4][R14.64+0x2] ;  /* 0x000002040e1a7981 */ /* 0x000f62000c1e1100 */
[----:B---3--:R-:W-:-:S05]  /*0c00*/  I2FP.F32.U32 R22, R22 ;  /* 0x0000001600167245 */ /* 0x008fca0000201000 */
[----:B------:R-:W-:Y:S01]  /*0c10*/  FFMA R28, R22, UR9, R28 ;  /* 0x00000009161c7c23 */ /* 0x000fe2000800001c */
[----:B--2---:R-:W-:Y:S02]  /*0c20*/  I2FP.F32.U32 R22, R25 ;  /* 0x0000001900167245 */ /* 0x004fe40000201000 */
[----:B----4-:R-:W-:Y:S01]  /*0c30*/  I2FP.F32.U32 R24, R24 ;  /* 0x0000001800187245 */ /* 0x010fe20000201000 */
[----:B------:R-:W2:Y:S02]  /*0c40*/  LDG.E.U8 R25, desc[UR4][R16.64+0x2] ;  /* 0x0000020410197981 */ /* 0x000ea4000c1e1100 */
[----:B------:R-:W-:Y:S02]  /*0c50*/  FFMA R27, R22, UR9, R27 ;  /* 0x00000009161b7c23 */ /* 0x000fe4000800001b */
[----:B------:R-:W3:Y:S01]  /*0c60*/  LDG.E.U8 R22, desc[UR4][R16.64] ;  /* 0x0000000410167981 */ /* 0x000ee2000c1e1100 */
[----:B------:R-:W-:-:S03]  /*0c70*/  FFMA R29, R24, UR9, R29 ;  /* 0x00000009181d7c23 */ /* 0x000fc6000800001d */
[----:B------:R0:W4:Y:S01]  /*0c80*/  LDG.E.U8 R24, desc[UR4][R16.64+0x1] ;  /* 0x0000010410187981 */ /* 0x000122000c1e1100 */
[----:B-----5:R-:W-:Y:S02]  /*0c90*/  I2FP.F32.U32 R20, R20 ;  /* 0x0000001400147245 */ /* 0x020fe40000201000 */
[----:B------:R-:W-:-:S03]  /*0ca0*/  I2FP.F32.U32 R19, R19 ;  /* 0x0000001300137245 */ /* 0x000fc60000201000 */
[----:B------:R-:W-:Y:S02]  /*0cb0*/  FFMA R29, R20, UR10, R29 ;  /* 0x0000000a141d7c23 */ /* 0x000fe4000800001d */
[----:B------:R-:W5:Y:S01]  /*0cc0*/  LDG.E.U8 R20, desc[UR4][R14.64+0x1] ;  /* 0x000001040e147981 */ /* 0x000f62000c1e1100 */
[----:B------:R-:W-:-:S03]  /*0cd0*/  FFMA R28, R19, UR10, R28 ;  /* 0x0000000a131c7c23 */ /* 0x000fc6000800001c */
[----:B------:R1:W5:Y:S01]  /*0ce0*/  LDG.E.U8 R19, desc[UR4][R14.64] ;  /* 0x000000040e137981 */ /* 0x000362000c1e1100 */
[----:B0-----:R-:W-:Y:S02]  /*0cf0*/  VIADDMNMX R17, R0, 0x1, RZ, !PT ;  /* 0x0000000100117846 */ /* 0x001fe400078001ff */
[----:B------:R-:W-:Y:S02]  /*0d00*/  I2FP.F32.U32 R16, R23 ;  /* 0x0000001700107245 */ /* 0x000fe40000201000 */
[----:B------:R-:W-:-:S03]  /*0d10*/  VIMNMX.U32 R23, PT, PT, R2, R17, PT ;  /* 0x0000001102177248 */ /* 0x000fc60003fe0000 */
[----:B------:R-:W-:Y:S02]  /*0d20*/  FFMA R16, R16, UR10, R27 ;  /* 0x0000000a10107c23 */ /* 0x000fe4000800001b */
[----:B------:R-:W-:Y:S01]  /*0d30*/  IMAD R27, R23, R4, R5 ;  /* 0x00000004171b7224 */ /* 0x000fe200078e0205 */
[----:B------:R-:W-:-:S03]  /*0d40*/  I2FP.F32.U32 R17, R6 ;  /* 0x0000000600117245 */ /* 0x000fc60000201000 */
[----:B------:R-:W-:-:S05]  /*0d50*/  IMAD R6, R27, 0x3, RZ ;  /* 0x000000031b067824 */ /* 0x000fca00078e02ff */
[C---:B-1----:R-:W-:Y:S02]  /*0d60*/  IADD3 R14, P0, PT, R6.reuse, UR18, RZ ;  /* 0x00000012060e7c10 */ /* 0x042fe4000ff1e0ff */
[----:B------:R-:W-:Y:S02]  /*0d70*/  I2FP.F32.U32 R21, R21 ;  /* 0x0000001500157245 */ /* 0x000fe40000201000 */
[----:B------:R-:W-:Y:S02]  /*0d80*/  I2FP.F32.U32 R8, R8 ;  /* 0x0000000800087245 */ /* 0x000fe40000201000 */
[----:B------:R-:W-:Y:S01]  /*0d90*/  LEA.HI.X.SX32 R15, R6, UR19, 0x1, P0 ;  /* 0x00000013060f7c11 */ /* 0x000fe200080f0eff */
[----:B------:R-:W-:Y:S02]  /*0da0*/  FFMA R28, R17, UR11, R28 ;  /* 0x0000000b111c7c23 */ /* 0x000fe4000800001c */
[----:B------:R-:W-:Y:S01]  /*0db0*/  FFMA R27, R8, UR11, R29 ;  /* 0x0000000b081b7c23 */ /* 0x000fe2000800001d */
[----:B------:R-:W-:Y:S01]  /*0dc0*/  FFMA R29, R21, UR11, R16 ;  /* 0x0000000b151d7c23 */ /* 0x000fe20008000010 */
[----:B------:R-:W0:Y:S01]  /*0dd0*/  LDCU.128 UR8, c[0x3][0x30] ;  /* 0x00c00600ff0877ac */ /* 0x000e220008000c00 */
[----:B------:R-:W5:Y:S01]  /*0de0*/  LDG.E.U8 R6, desc[UR4][R14.64] ;  /* 0x000000040e067981 */ /* 0x000f62000c1e1100 */
[----:B------:R-:W-:-:S03]  /*0df0*/  IMAD R16, R23, R4, R7 ;  /* 0x0000000417107224 */ /* 0x000fc600078e0207 */
[----:B------:R-:W5:Y:S01]  /*0e00*/  LDG.E.U8 R8, desc[UR4][R14.64+0x1] ;  /* 0x000001040e087981 */ /* 0x000f62000c1e1100 */
[----:B------:R-:W-:Y:S01]  /*0e10*/  I2FP.F32.U32 R17, R12 ;  /* 0x0000000c00117245 */ /* 0x000fe20000201000 */
[----:B------:R-:W-:Y:S01]  /*0e20*/  IMAD R12, R16, 0x3, RZ ;  /* 0x00000003100c7824 */ /* 0x000fe200078e02ff */
[----:B------:R-:W-:Y:S01]  /*0e30*/  I2FP.F32.U32 R10, R10 ;  /* 0x0000000a000a7245 */ /* 0x000fe20000201000 */
[----:B------:R1:W5:Y:S03]  /*0e40*/  LDG.E.U8 R21, desc[UR4][R14.64+0x2] ;  /* 0x000002040e157981 */ /* 0x000366000c1e1100 */
[----:B------:R-:W-:Y:S01]  /*0e50*/  IADD3 R16, P0, PT, R12, UR18, RZ ;  /* 0x000000120c107c10 */ /* 0x000fe2000ff1e0ff */
[----:B0-----:R-:W-:-:S03]  /*0e60*/  FFMA R28, R17, UR8, R28 ;  /* 0x00000008111c7c23 */ /* 0x001fc6000800001c */
[----:B------:R-:W-:Y:S01]  /*0e70*/  LEA.HI.X.SX32 R17, R12, UR19, 0x1, P0 ;  /* 0x000000130c117c11 */ /* 0x000fe200080f0eff */
[----:B------:R-:W-:Y:S01]  /*0e80*/  FFMA R27, R10, UR8, R27 ;  /* 0x000000080a1b7c23 */ /* 0x000fe2000800001b */
[----:B-1----:R-:W-:-:S03]  /*0e90*/  IMAD R15, R23, R4, R9 ;  /* 0x00000004170f7224 */ /* 0x002fc600078e0209 */
[----:B------:R-:W5:Y:S01]  /*0ea0*/  LDG.E.U8 R10, desc[UR4][R16.64] ;  /* 0x00000004100a7981 */ /* 0x000f62000c1e1100 */
[----:B------:R-:W-:-:S03]  /*0eb0*/  I2FP.F32.U32 R18, R18 ;  /* 0x0000001200127245 */ /* 0x000fc60000201000 */
[----:B------:R-:W5:Y:S01]  /*0ec0*/  LDG.E.U8 R12, desc[UR4][R16.64+0x1] ;  /* 0x00000104100c7981 */ /* 0x000f62000c1e1100 */
[----:B------:R-:W-:Y:S02]  /*0ed0*/  IMAD R15, R15, 0x3, RZ ;  /* 0x000000030f0f7824 */ /* 0x000fe400078e02ff */
[----:B------:R-:W-:Y:S02]  /*0ee0*/  FFMA R29, R18, UR8, R29 ;  /* 0x00000008121d7c23 */ /* 0x000fe4000800001d */
[----:B------:R0:W5:Y:S01]  /*0ef0*/  LDG.E.U8 R18, desc[UR4][R16.64+0x2] ;  /* 0x0000020410127981 */ /* 0x000162000c1e1100 */
[----:B------:R-:W-:-:S04]  /*0f00*/  IADD3 R14, P0, PT, R15, UR18, RZ ;  /* 0x000000120f0e7c10 */ /* 0x000fc8000ff1e0ff */
[----:B------:R-:W-:Y:S01]  /*0f10*/  LEA.HI.X.SX32 R15, R15, UR19, 0x1, P0 ;  /* 0x000000130f0f7c11 */ /* 0x000fe200080f0eff */
[----:B0-----:R-:W-:-:S04]  /*0f20*/  IMAD R17, R23, R4, R11 ;  /* 0x0000000417117224 */ /* 0x001fc800078e020b */
[----:B------:R-:W-:-:S05]  /*0f30*/  IMAD R17, R17, 0x3, RZ ;  /* 0x0000000311117824 */ /* 0x000fca00078e02ff */
[----:B------:R-:W-:-:S04]  /*0f40*/  IADD3 R16, P0, PT, R17, UR18, RZ ;  /* 0x0000001211107c10 */ /* 0x000fc8000ff1e0ff */
[----:B------:R-:W-:Y:S02]  /*0f50*/  LEA.HI.X.SX32 R17, R17, UR19, 0x1, P0 ;  /* 0x0000001311117c11 */ /* 0x000fe400080f0eff */
[----:B---3--:R-:W-:Y:S02]  /*0f60*/  I2FP.F32.U32 R22, R22 ;  /* 0x0000001600167245 */ /* 0x008fe40000201000 */
[----:B----4-:R-:W-:-:S03]  /*0f70*/  I2FP.F32.U32 R24, R24 ;  /* 0x0000001800187245 */ /* 0x010fc60000201000 */
[----:B------:R-:W-:Y:S01]  /*0f80*/  FFMA R28, R22, UR9, R28 ;  /* 0x00000009161c7c23 */ /* 0x000fe2000800001c */
[----:B--2---:R-:W-:Y:S02]  /*0f90*/  I2FP.F32.U32 R22, R25 ;  /* 0x0000001900167245 */ /* 0x004fe40000201000 */
[----:B------:R-:W2:Y:S01]  /*0fa0*/  LDG.E.U8 R25, desc[UR4][R14.64+0x2] ;  /* 0x000002040e197981 */ /* 0x000ea2000c1e1100 */
[----:B------:R-:W-:Y:S02]  /*0fb0*/  FFMA R27, R24, UR9, R27 ;  /* 0x00000009181b7c23 */ /* 0x000fe4000800001b */
[----:B------:R-:W-:Y:S01]  /*0fc0*/  FFMA R29, R22, UR9, R29 ;  /* 0x00000009161d7c23 */ /* 0x000fe2000800001d */
[----:B------:R-:W3:Y:S04]  /*0fd0*/  LDG.E.U8 R24, desc[UR4][R14.64+0x1] ;  /* 0x000001040e187981 */ /* 0x000ee8000c1e1100 */
[----:B------:R0:W4:Y:S01]  /*0fe0*/  LDG.E.U8 R22, desc[UR4][R14.64] ;  /* 0x000000040e167981 */ /* 0x000122000c1e1100 */
[----:B-----5:R-:W-:-:S02]  /*0ff0*/  I2FP.F32.U32 R20, R20 ;  /* 0x0000001400147245 */ /* 0x020fc40000201000 */
[----:B------:R-:W-:-:S03]  /*1000*/  I2FP.F32.U32 R19, R19 ;  /* 0x0000001300137245 */ /* 0x000fc60000201000 */
[----:B------:R-:W-:Y:S02]  /*1010*/  FFMA R27, R20, UR10, R27 ;  /* 0x0000000a141b7c23 */ /* 0x000fe4000800001b */
[----:B------:R-:W5:Y:S01]  /*1020*/  LDG.E.U8 R20, desc[UR4][R16.64+0x1] ;  /* 0x0000010410147981 */ /* 0x000f62000c1e1100 */
[----:B------:R-:W-:-:S03]  /*1030*/  FFMA R28, R19, UR10, R28 ;  /* 0x0000000a131c7c23 */ /* 0x000fc6000800001c */
[----:B------:R-:W5:Y:S01]  /*1040*/  LDG.E.U8 R19, desc[UR4][R16.64] ;  /* 0x0000000410137981 */ /* 0x000f62000c1e1100 */
[----:B------:R-:W-:Y:S01]  /*1050*/  I2FP.F32.U32 R26, R26 ;  /* 0x0000001a001a7245 */ /* 0x000fe20000201000 */
[----:B0-----:R-:W-:Y:S02]  /*1060*/  IMAD R15, R23, R4, R13 ;  /* 0x00000004170f7224 */ /* 0x001fe400078e020d */
[----:B------:R0:W5:Y:S02]  /*1070*/  LDG.E.U8 R23, desc[UR4][R16.64+0x2] ;  /* 0x0000020410177981 */ /* 0x000164000c1e1100 */
[----:B------:R-:W-:Y:S01]  /*1080*/  FFMA R29, R26, UR10, R29 ;  /* 0x0000000a1a1d7c23 */ /* 0x000fe2000800001d */
[----:B------:R-:W-:-:S05]  /*1090*/  IMAD R15, R15, 0x3, RZ ;  /* 0x000000030f0f7824 */ /* 0x000fca00078e02ff */
[----:B------:R-:W-:Y:S02]  /*10a0*/  IADD3 R14, P0, PT, R15, UR18, RZ ;  /* 0x000000120f0e7c10 */ /* 0x000fe4000ff1e0ff */
[----:B------:R-:W-:Y:S02]  /*10b0*/  I2FP.F32.U32 R6, R6 ;  /* 0x0000000600067245 */ /* 0x000fe40000201000 */
[----:B------:R-:W-:-:S03]  /*10c0*/  I2FP.F32.U32 R26, R8 ;  /* 0x00000008001a7245 */ /* 0x000fc60000201000 */
[----:B------:R-:W-:Y:S01]  /*10d0*/  FFMA R8, R6, UR11, R28 ;  /* 0x0000000b06087c23 */ /* 0x000fe2000800001c */
[----:B------:R-:W-:-:S04]  /*10e0*/  VIADDMNMX R6, R0, 0x2, RZ, !PT ;  /* 0x0000000200067846 */ /* 0x000fc800078001ff */
[----:B------:R-:W-:Y:S02]  /*10f0*/  VIMNMX.U32 R6, PT, PT, R2, R6, PT ;  /* 0x0000000602067248 */ /* 0x000fe40003fe0000 */
[----:B------:R-:W-:-:S03]  /*1100*/  LEA.HI.X.SX32 R15, R15, UR19, 0x1, P0 ;  /* 0x000000130f0f7c11 */ /* 0x000fc600080f0eff */
[-C--:B------:R-:W-:Y:S02]  /*1110*/  IMAD R2, R6, R4.reuse, R5 ;  /* 0x0000000406027224 */ /* 0x080fe400078e0205 */
[----:B------:R-:W-:Y:S01]  /*1120*/  FFMA R27, R26, UR11, R27 ;  /* 0x0000000b1a1b7c23 */ /* 0x000fe2000800001b */
[-C--:B0-----:R-:W-:Y:S01]  /*1130*/  IMAD R17, R6, R4.reuse, R7 ;  /* 0x0000000406117224 */ /* 0x081fe200078e0207 */
[----:B------:R-:W5:Y:S01]  /*1140*/  LDG.E.U8 R26, desc[UR4][R14.64] ;  /* 0x000000040e1a7981 */ /* 0x000f62000c1e1100 */
[----:B------:R-:W-:Y:S02]  /*1150*/  IMAD R2, R2, 0x3, RZ ;  /* 0x0000000302027824 */ /* 0x000fe400078e02ff */
[CC--:B------:R-:W-:Y:S01]  /*1160*/  IMAD R5, R6.reuse, R4.reuse, R9 ;  /* 0x0000000406057224 */ /* 0x0c0fe200078e0209 */
[----:B------:R-:W5:Y:S01]  /*1170*/  LDG.E.U8 R28, desc[UR4][R14.64+0x1] ;  /* 0x000001040e1c7981 */ /* 0x000f62000c1e1100 */
[CC--:B------:R-:W-:Y:S02]  /*1180*/  IMAD R11, R6.reuse, R4.reuse, R11 ;  /* 0x00000004060b7224 */ /* 0x0c0fe400078e020b */
[----:B------:R-:W-:Y:S01]  /*1190*/  IMAD R13, R6, R4, R13 ;  /* 0x00000004060d7224 */ /* 0x000fe200078e020d */
[----:B------:R0:W5:Y:S01]  /*11a0*/  LDG.E.U8 R16, desc[UR4][R14.64+0x2] ;  /* 0x000002040e107981 */ /* 0x000162000c1e1100 */
[----:B------:R-:W-:Y:S01]  /*11b0*/  I2FP.F32.U32 R12, R12 ;  /* 0x0000000c000c7245 */ /* 0x000fe20000201000 */
[----:B------:R-:W-:Y:S01]  /*11c0*/  IMAD R17, R17, 0x3, RZ ;  /* 0x0000000311117824 */ /* 0x000fe200078e02ff */
[----:B------:R-:W-:-:S02]  /*11d0*/  IADD3 R6, P0, PT, R2, UR18, RZ ;  /* 0x0000001202067c10 */ /* 0x000fc4000ff1e0ff */
[----:B0-----:R-:W-:Y:S01]  /*11e0*/  I2FP.F32.U32 R15, R10 ;  /* 0x0000000a000f7245 */ /* 0x001fe20000201000 */
[----:B------:R-:W-:Y:S01]  /*11f0*/  FFMA R27, R12, UR12, R27 ;  /* 0x0000000c0c1b7c23 */ /* 0x000fe2000800001b */
[----:B------:R-:W-:Y:S01]  /*1200*/  I2FP.F32.U32 R14, R21 ;  /* 0x00000015000e7245 */ /* 0x000fe20000201000 */
[----:B------:R-:W-:Y:S01]  /*1210*/  IMAD R12, R5, 0x3, RZ ;  /* 0x00000003050c7824 */ /* 0x000fe200078e02ff */
[----:B------:R-:W-:Y:S01]  /*1220*/  LEA.HI.X.SX32 R7, R2, UR19, 0x1, P0 ;  /* 0x0000001302077c11 */ /* 0x000fe200080f0eff */
[----:B------:R-:W-:Y:S01]  /*1230*/  FFMA R15, R15, UR12, R8 ;  /* 0x0000000c0f0f7c23 */ /* 0x000fe20008000008 */
[C---:B------:R-:W-:Y:S01]  /*1240*/  IADD3 R8, P0, PT, R17.reuse, UR18, RZ ;  /* 0x0000001211087c10 */ /* 0x040fe2000ff1e0ff */
[----:B------:R-:W-:Y:S01]  /*1250*/  FFMA R29, R14, UR11, R29 ;  /* 0x0000000b0e1d7c23 */ /* 0x000fe2000800001d */
[----:B------:R-:W-:Y:S01]  /*1260*/  I2FP.F32.U32 R18, R18 ;  /* 0x0000001200127245 */ /* 0x000fe20000201000 */
[----:B------:R-:W5:Y:S01]  /*1270*/  LDG.E.U8 R10, desc[UR4][R6.64] ;  /* 0x00000004060a7981 */ /* 0x000f62000c1e1100 */
[----:B------:R-:W-:Y:S01]  /*1280*/  LEA.HI.X.SX32 R9, R17, UR19, 0x1, P0 ;  /* 0x0000001311097c11 */ /* 0x000fe200080f0eff */
[----:B------:R-:W-:Y:S01]  /*1290*/  IMAD R11, R11, 0x3, RZ ;  /* 0x000000030b0b7824 */ /* 0x000fe200078e02ff */
[----:B------:R-:W0:Y:S01]  /*12a0*/  LDCU.128 UR8, c[0x3][0x50] ;  /* 0x00c00a00ff0877ac */ /* 0x000e220008000c00 */
[----:B------:R-:W5:Y:S04]  /*12b0*/  LDG.E.U8 R2, desc[UR4][R6.64+0x1] ;  /* 0x0000010406027981 */ /* 0x000f68000c1e1100 */
[----:B------:R1:W5:Y:S01]  /*12c0*/  LDG.E.U8 R14, desc[UR4][R6.64+0x2] ;  /* 0x00000204060e7981 */ /* 0x000362000c1e1100 */
[----:B------:R-:W-:-:S03]  /*12d0*/  FFMA R29, R18, UR12, R29 ;  /* 0x0000000c121d7c23 */ /* 0x000fc6000800001d */
[----:B------:R-:W5:Y:S04]  /*12e0*/  LDG.E.U8 R17, desc[UR4][R8.64] ;  /* 0x0000000408117981 */ /* 0x000f68000c1e1100 */
[----:B------:R-:W5:Y:S01]  /*12f0*/  LDG.E.U8 R5, desc[UR4][R8.64+0x1] ;  /* 0x0000010408057981 */ /* 0x000f62000c1e1100 */
[----:B-1----:R-:W-:-:S03]  /*1300*/  IADD3 R6, P0, PT, R12, UR18, RZ ;  /* 0x000000120c067c10 */ /* 0x002fc6000ff1e0ff */
[----:B------:R1:W5:Y:S01]  /*1310*/  LDG.E.U8 R18, desc[UR4][R8.64+0x2] ;  /* 0x0000020408127981 */ /* 0x000362000c1e1100 */
[----:B------:R-:W-:Y:S01]  /*1320*/  LEA.HI.X.SX32 R7, R12, UR19, 0x1, P0 ;  /* 0x000000130c077c11 */ /* 0x000fe200080f0eff */
[----:B------:R-:W-:-:S04]  /*1330*/  IMAD R13, R13, 0x3, RZ ;  /* 0x000000030d0d7824 */ /* 0x000fc800078e02ff */
[----:B------:R-:W5:Y:S01]  /*1340*/  LDG.E.U8 R21, desc[UR4][R6.64+0x1] ;  /* 0x0000010406157981 */ /* 0x000f62000c1e1100 */
[----:B-1----:R-:W-:-:S04]  /*1350*/  IADD3 R8, P0, PT, R11, UR18, RZ ;  /* 0x000000120b087c10 */ /* 0x002fc8000ff1e0ff */
[----:B------:R-:W-:-:S05]  /*1360*/  LEA.HI.X.SX32 R9, R11, UR19, 0x1, P0 ;  /* 0x000000130b097c11 */ /* 0x000fca00080f0eff */
[----:B------:R-:W5:Y:S01]  /*1370*/  LDG.E.U8 R11, desc[UR4][R8.64+0x2] ;  /* 0x00000204080b7981 */ /* 0x000f62000c1e1100 */
[----:B--2---:R-:W-:Y:S02]  /*1380*/  I2FP.F32.U32 R12, R25 ;  /* 0x00000019000c7245 */ /* 0x004fe40000201000 */
[----:B---3--:R-:W-:Y:S02]  /*1390*/  I2FP.F32.U32 R24, R24 ;  /* 0x0000001800187245 */ /* 0x008fe40000201000 */
[----:B----4-:R-:W-:-:S03]  /*13a0*/  I2FP.F32.U32 R22, R22 ;  /* 0x0000001600167245 */ /* 0x010fc60000201000 */
[----:B------:R-:W-:Y:S02]  /*13b0*/  FFMA R27, R24, UR13, R27 ;  /* 0x0000000d181b7c23 */ /* 0x000fe4000800001b */
[----:B------:R-:W2:Y:S01]  /*13c0*/  LDG.E.U8 R24, desc[UR4][R6.64+0x2] ;  /* 0x0000020406187981 */ /* 0x000ea2000c1e1100 */
[----:B------:R-:W-:-:S03]  /*13d0*/  FFMA R15, R22, UR13, R15 ;  /* 0x0000000d160f7c23 */ /* 0x000fc6000800000f */
[----:B------:R-:W3:Y:S01]  /*13e0*/  LDG.E.U8 R22, desc[UR4][R6.64] ;  /* 0x0000000406167981 */ /* 0x000ee2000c1e1100 */
[----:B------:R-:W-:Y:S01]  /*13f0*/  FFMA R29, R12, UR13, R29 ;  /* 0x0000000d0c1d7c23 */ /* 0x000fe2000800001d */
[C---:B------:R-:W-:Y:S02]  /*1400*/  IADD3 R12, P0, PT, R13.reuse, UR18, RZ ;  /* 0x000000120d0c7c10 */ /* 0x040fe4000ff1e0ff */
[----:B-----5:R-:W-:Y:S01]  /*1410*/  I2FP.F32.U32 R20, R20 ;  /* 0x0000001400147245 */ /* 0x020fe20000201000 */
[----:B------:R-:W4:Y:S01]  /*1420*/  LDG.E.U8 R7, desc[UR4][R8.64] ;  /* 0x0000000408077981 */ /* 0x000f22000c1e1100 */
[----:B------:R-:W-:Y:S02]  /*1430*/  LEA.HI.X.SX32 R13, R13, UR19, 0x1, P0 ;  /* 0x000000130d0d7c11 */ /* 0x000fe400080f0eff */
[----:B------:R-:W-:Y:S01]  /*1440*/  I2FP.F32.U32 R19, R19 ;  /* 0x0000001300137245 */ /* 0x000fe20000201000 */
[----:B------:R1:W5:Y:S01]  /*1450*/  LDG.E.U8 R6, desc[UR4][R8.64+0x1] ;  /* 0x0000010408067981 */ /* 0x000362000c1e1100 */
[----:B------:R-:W-:-:S03]  /*1460*/  FFMA R27, R20, UR14, R27 ;  /* 0x0000000e141b7c23 */ /* 0x000fc6000800001b */
[----:B------:R-:W5:Y:S01]  /*1470*/  LDG.E.U8 R20, desc[UR4][R12.64+0x1] ;  /* 0x000001040c147981 */ /* 0x000f62000c1e1100 */
[----:B------:R-:W-:-:S03]  /*1480*/  FFMA R15, R19, UR14, R15 ;  /* 0x0000000e130f7c23 */ /* 0x000fc6000800000f */
[----:B------:R-:W5:Y:S04]  /*1490*/  LDG.E.U8 R19, desc[UR4][R12.64] ;  /* 0x000000040c137981 */ /* 0x000f68000c1e1100 */
[----:B------:R0:W5:Y:S01]  /*14a0*/  LDG.E.U8 R25, desc[UR4][R12.64+0x2] ;  /* 0x000002040c197981 */ /* 0x000162000c1e1100 */
[----:B------:R-:W-:-:S05]  /*14b0*/  I2FP.F32.U32 R26, R26 ;  /* 0x0000001a001a7245 */ /* 0x000fca0000201000 */
[----:B------:R-:W-:Y:S01]  /*14c0*/  FFMA R15, R26, UR15, R15 ;  /* 0x0000000f1a0f7c23 */ /* 0x000fe2000800000f */
[----:B------:R-:W-:Y:S02]  /*14d0*/  I2FP.F32.U32 R26, R23 ;  /* 0x00000017001a7245 */ /* 0x000fe40000201000 */
[----:B------:R-:W-:Y:S02]  /*14e0*/  I2FP.F32.U32 R28, R28 ;  /* 0x0000001c001c7245 */ /* 0x000fe40000201000 */
[----:B-1----:R-:W-:Y:S01]  /*14f0*/  I2FP.F32.U32 R9, R16 ;  /* 0x0000001000097245 */ /* 0x002fe20000201000 */
[----:B------:R-:W-:Y:S02]  /*1500*/  FFMA R26, R26, UR14, R29 ;  /* 0x0000000e1a1a7c23 */ /* 0x000fe4000800001d */
[----:B------:R-:W-:Y:S02]  /*1510*/  FFMA R27, R28, UR15, R27 ;  /* 0x0000000f1c1b7c23 */ /* 0x000fe4000800001b */
[----:B0-----:R-:W-:Y:S01]  /*1520*/  FFMA R13, R9, UR15, R26 ;  /* 0x0000000f090d7c23 */ /* 0x001fe2000800001a */
[----:B------:R-:W-:-:S02]  /*1530*/  I2FP.F32.U32 R10, R10 ;  /* 0x0000000a000a7245 */ /* 0x000fc40000201000 */
[----:B------:R-:W-:-:S03]  /*1540*/  I2FP.F32.U32 R2, R2 ;  /* 0x0000000200027245 */ /* 0x000fc60000201000 */
[----:B------:R-:W-:Y:S01]  /*1550*/  FFMA R10, R10, UR8, R15 ;  /* 0x000000080a0a7c23 */ /* 0x000fe2000800000f */
[----:B------:R-:W-:Y:S01]  /*1560*/  I2FP.F32.U32 R14, R14 ;  /* 0x0000000e000e7245 */ /* 0x000fe20000201000 */
[----:B------:R-:W-:Y:S01]  /*1570*/  FFMA R2, R2, UR8, R27 ;  /* 0x0000000802027c23 */ /* 0x000fe2000800001b */
[----:B------:R-:W-:-:S03]  /*1580*/  I2FP.F32.U32 R17, R17 ;  /* 0x0000001100117245 */ /* 0x000fc60000201000 */
[----:B------:R-:W-:Y:S01]  /*1590*/  FFMA R14, R14, UR8, R13 ;  /* 0x000000080e0e7c23 */ /* 0x000fe2000800000d */
[----:B------:R-:W-:Y:S01]  /*15a0*/  I2FP.F32.U32 R5, R5 ;  /* 0x0000000500057245 */ /* 0x000fe20000201000 */
[----:B------:R-:W-:-:S04]  /*15b0*/  FFMA R10, R17, UR9, R10 ;  /* 0x00000009110a7c23 */ /* 0x000fc8000800000a */
[----:B------:R-:W-:Y:S01]  /*15c0*/  FFMA R2, R5, UR9, R2 ;  /* 0x0000000905027c23 */ /* 0x000fe20008000002 */
[----:B------:R-:W-:-:S05]  /*15d0*/  I2FP.F32.U32 R21, R21 ;  /* 0x0000001500157245 */ /* 0x000fca0000201000 */
[----:B------:R-:W-:Y:S01]  /*15e0*/  FFMA R2, R21, UR10, R2 ;  /* 0x0000000a15027c23 */ /* 0x000fe20008000002 */
[----:B------:R-:W-:-:S04]  /*15f0*/  IMAD R0, R0, R4, R3 ;  /* 0x0000000400007224 */ /* 0x000fc800078e0203 */
[----:B------:R-:W-:Y:S01]  /*1600*/  IMAD R0, R0, 0x3, RZ ;  /* 0x0000000300007824 */ /* 0x000fe200078e02ff */
[----:B--2---:R-:W-:Y:S02]  /*1610*/  I2FP.F32.U32 R24, R24 ;  /* 0x0000001800187245 */ /* 0x004fe40000201000 */
[----:B---3--:R-:W-:Y:S02]  /*1620*/  I2FP.F32.U32 R9, R22 ;  /* 0x0000001600097245 */ /* 0x008fe40000201000 */
[----:B----4-:R-:W-:Y:S02]  /*1630*/  I2FP.F32.U32 R8, R7 ;  /* 0x0000000700087245 */ /* 0x010fe40000201000 */
[----:B------:R-:W-:Y:S01]  /*1640*/  I2FP.F32.U32 R7, R18 ;  /* 0x0000001200077245 */ /* 0x000fe20000201000 */
[----:B------:R-:W-:Y:S01]  /*1650*/  FFMA R9, R9, UR10, R10 ;  /* 0x0000000a09097c23 */ /* 0x000fe2000800000a */
[----:B-----5:R-:W-:-:S03]  /*1660*/  I2FP.F32.U32 R5, R6 ;  /* 0x0000000600057245 */ /* 0x020fc60000201000 */
[----:B------:R-:W-:Y:S01]  /*1670*/  FFMA R7, R7, UR9, R14 ;  /* 0x0000000907077c23 */ /* 0x000fe2000800000e */
[----:B------:R-:W-:Y:S01]  /*1680*/  I2FP.F32.U32 R6, R11 ;  /* 0x0000000b00067245 */ /* 0x000fe20000201000 */
[----:B------:R-:W-:Y:S01]  /*1690*/  FFMA R8, R8, UR11, R9 ;  /* 0x0000000b08087c23 */ /* 0x000fe20008000009 */
[----:B------:R-:W-:Y:S01]  /*16a0*/  I2FP.F32.U32 R9, R20 ;  /* 0x0000001400097245 */ /* 0x000fe20000201000 */
[----:B------:R-:W-:Y:S01]  /*16b0*/  FFMA R7, R24, UR10, R7 ;  /* 0x0000000a18077c23 */ /* 0x000fe20008000007 */
[----:B------:R-:W-:Y:S01]  /*16c0*/  FFMA R2, R5, UR11, R2 ;  /* 0x0000000b05027c23 */ /* 0x000fe20008000002 */
[----:B------:R-:W-:Y:S02]  /*16d0*/  I2FP.F32.U32 R19, R19 ;  /* 0x0000001300137245 */ /* 0x000fe40000201000 */
[----:B------:R-:W-:Y:S01]  /*16e0*/  FFMA R6, R6, UR11, R7 ;  /* 0x0000000b06067c23 */ /* 0x000fe20008000007 */
[----:B------:R-:W-:Y:S01]  /*16f0*/  I2FP.F32.U32 R25, R25 ;  /* 0x0000001900197245 */ /* 0x000fe20000201000 */
[----:B------:R-:W-:Y:S01]  /*1700*/  FFMA R2, R9, UR6, R2 ;  /* 0x0000000609027c23 */ /* 0x000fe20008000002 */
[----:B------:R-:W-:-:S03]  /*1710*/  FFMA R8, R19, UR6, R8 ;  /* 0x0000000613087c23 */ /* 0x000fc60008000008 */
[----:B------:R-:W-:Y:S01]  /*1720*/  FFMA R6, R25, UR6, R6 ;  /* 0x0000000619067c23 */ /* 0x000fe20008000006 */
[----:B------:R-:W-:Y:S02]  /*1730*/  FMNMX R2, RZ, R2, !PT ;  /* 0x00000002ff027209 */ /* 0x000fe40007800000 */
[----:B------:R-:W-:Y:S02]  /*1740*/  FMNMX R8, RZ, R8, !PT ;  /* 0x00000008ff087209 */ /* 0x000fe40007800000 */
[----:B------:R-:W-:Y:S02]  /*1750*/  FMNMX R6, RZ, R6, !PT ;  /* 0x00000006ff067209 */ /* 0x000fe40007800000 */
[----:B------:R-:W-:Y:S02]  /*1760*/  FMNMX R7, R2, 255, PT ;  /* 0x437f000002077809 */ /* 0x000fe40003800000 */
[----:B------:R-:W-:Y:S02]  /*1770*/  FMNMX R8, R8, 255, PT ;  /* 0x437f000008087809 */ /* 0x000fe40003800000 */
[----:B------:R-:W-:-:S02]  /*1780*/  FMNMX R6, R6, 255, PT ;  /* 0x437f000006067809 */ /* 0x000fc40003800000 */
        /* <DEDUP_REMOVED lines=9> */
.L_x_130:
        /* <DEDUP_REMOVED lines=14> */
.L_x_153:


//--------------------- .text._Z23rgbToGrayscaleOptimizedPhPK6uchar3ii --------------------------
	.section	.text._Z23rgbToGrayscaleOptimizedPhPK6uchar3ii,"ax",@progbits
	.align	128
        .global         _Z23rgbToGrayscaleOptimizedPhPK6uchar3ii
        .type           _Z23rgbToGrayscaleOptimizedPhPK6uchar3ii,@function
        .size           _Z23rgbToGrayscaleOptimizedPhPK6uchar3ii,(.L_x_154 - _Z23rgbToGrayscaleOptimizedPhPK6uchar3ii)
        .other          _Z23rgbToGrayscaleOptimizedPhPK6uchar3ii,@"STO_CUDA_ENTRY STV_DEFAULT"
_Z23rgbToGrayscaleOptimizedPhPK6uchar3ii:
.text._Z23rgbToGrayscaleOptimizedPhPK6uchar3ii:
        /* <DEDUP_REMOVED lines=15> */
[----:B------:R-:W-:Y:S01]  /*00f0*/  IMAD R5, R5, UR6, R0 ;  /* 0x0000000605057c24 */ /* 0x000fe2000f8e0200 */
[----:B------:R-:W2:Y:S03]  /*0100*/  LDCU.64 UR8, c[0x0][0x380] ;  /* 0x00007000ff0877ac */ /* 0x000ea60008000a00 */
[----:B0-----:R-:W-:-:S05]  /*0110*/  IMAD.WIDE R2, R5, 0x3, R2 ;  /* 0x0000000305027825 */ /* 0x001fca00078e0202 */
[----:B-1----:R-:W3:Y:S04]  /*0120*/  LDG.E.U8 R0, desc[UR4][R2.64+0x1] ;  /* 0x0000010402007981 */ /* 0x002ee8000c1e1100 */
[----:B------:R-:W3:Y:S04]  /*0130*/  LDG.E.U8 R7, desc[UR4][R2.64] ;  /* 0x0000000402077981 */ /* 0x000ee8000c1e1100 */
[----:B------:R-:W4:Y:S01]  /*0140*/  LDG.E.U8 R4, desc[UR4][R2.64+0x2] ;  /* 0x0000020402047981 */ /* 0x000f22000c1e1100 */
[----:B------:R-:W-:Y:S01]  /*0150*/  UMOV UR7, 0x1d964d ;  /* 0x001d964d00077882 */ /* 0x000fe20000000000 */
[----:B---3--:R-:W-:-:S02]  /*0160*/  PRMT R0, R7, 0x3340, R0 ;  /* 0x0000334007007816 */ /* 0x008fc40000000000 */
[----:B----4-:R-:W-:Y:S02]  /*0170*/  PRMT R7, R4, 0x3340, RZ ;  /* 0x0000334004077816 */ /* 0x010fe400000000ff */
[C---:B--2---:R-:W-:Y:S02]  /*0180*/  IADD3 R4, P0, PT, R5.reuse, UR8, RZ ;  /* 0x0000000805047c10 */ /* 0x044fe4000ff1e0ff */
[----:B------:R-:W-:Y:S02]  /*0190*/  PRMT R0, R0, 0x5410, R7 ;  /* 0x0000541000007816 */ /* 0x000fe40000000007 */
[----:B------:R-:W-:-:S03]  /*01a0*/  LEA.HI.X.SX32 R5, R5, UR9, 0x1, P0 ;  /* 0x0000000905057c11 */ /* 0x000fc600080f0eff */
[----:B------:R-:W-:-:S05]  /*01b0*/  IDP.4A.U8.U8 R0, R0, UR7, RZ ;  /* 0x0000000700007c26 */ /* 0x000fca00080000ff */
[----:B------:R-:W-:-:S05]  /*01c0*/  SHF.R.U32.HI R7, RZ, 0x8, R0 ;  /* 0x00000008ff077819 */ /* 0x000fca0000011600 */
[----:B------:R-:W-:Y:S01]  /*01d0*/  STG.E.U8 desc[UR4][R4.64], R7 ;  /* 0x0000000704007986 */ /* 0x000fe2000c101104 */
[----:B------:R-:W-:Y:S05]  /*01e0*/  EXIT ;  /* 0x000000000000794d */ /* 0x000fea0003800000 */
.L_x_131:
        /* <DEDUP_REMOVED lines=9> */
.L_x_154:


//--------------------- .text._Z20rgbToGrayscaleKernelPhPKhii --------------------------
	.section	.text._Z20rgbToGrayscaleKernelPhPKhii,"ax",@progbits
	.align	128
        .global         _Z20rgbToGrayscaleKernelPhPKhii
        .type           _Z20rgbToGrayscaleKernelPhPKhii,@function
        .size           _Z20rgbToGrayscaleKernelPhPKhii,(.L_x_155 - _Z20rgbToGrayscaleKernelPhPKhii)
        .other          _Z20rgbToGrayscaleKernelPhPKhii,@"STO_CUDA_ENTRY STV_DEFAULT"
_Z20rgbToGrayscaleKernelPhPKhii:
.text._Z20rgbToGrayscaleKernelPhPKhii:
        /* <DEDUP_REMOVED lines=15> */
[----:B------:R-:W1:Y:S03]  /*00f0*/  LDCU.64 UR4, c[0x0][0x358] ;  /* 0x00006b00ff0477ac */ /* 0x000e660008000a00 */
[----:B------:R-:W-:-:S05]  /*0100*/  IMAD R3, R0, 0x3, RZ ;  /* 0x0000000300037824 */ /* 0x000fca00078e02ff */
[----:B0-----:R-:W-:-:S04]  /*0110*/  IADD3 R2, P0, PT, R3, UR10, RZ ;  /* 0x0000000a03027c10 */ /* 0x001fc8000ff1e0ff */
[----:B------:R-:W-:-:S05]  /*0120*/  LEA.HI.X.SX32 R3, R3, UR11, 0x1, P0 ;  /* 0x0000000b03037c11 */ /* 0x000fca00080f0eff */
[----:B-1----:R-:W2:Y:S04]  /*0130*/  LDG.E.U8 R5, desc[UR4][R2.64+0x1] ;  /* 0x0000010402057981 */ /* 0x002ea8000c1e1100 */
[----:B------:R-:W3:Y:S04]  /*0140*/  LDG.E.U8 R4, desc[UR4][R2.64] ;  /* 0x0000000402047981 */ /* 0x000ee8000c1e1100 */
[----:B------:R-:W4:Y:S01]  /*0150*/  LDG.E.U8 R6, desc[UR4][R2.64+0x2] ;  /* 0x0000020402067981 */ /* 0x000f22000c1e1100 */
[----:B--2---:R-:W-:Y:S02]  /*0160*/  I2FP.F32.U32 R5, R5 ;  /* 0x0000000500057245 */ /* 0x004fe40000201000 */
[----:B---3--:R-:W-:-:S03]  /*0170*/  I2FP.F32.U32 R4, R4 ;  /* 0x0000000400047245 */ /* 0x008fc60000201000 */
[----:B------:R-:W-:Y:S01]  /*0180*/  FMUL R5, R5, 0.58700001239776611328 ;  /* 0x3f1645a205057820 */ /* 0x000fe20000400000 */
[----:B----4-:R-:W-:-:S03]  /*0190*/  I2FP.F32.U32 R7, R6 ;  /* 0x0000000600077245 */ /* 0x010fc60000201000 */
[----:B------:R-:W-:-:S04]  /*01a0*/  FFMA R4, R4, 0.29899999499320983887, R5 ;  /* 0x3e99168704047823 */ /* 0x000fc80000000005 */
[----:B------:R-:W-:-:S05]  /*01b0*/  FFMA R4, R7, 0.11400000005960464478, R4 ;  /* 0x3de978d507047823 */ /* 0x000fca0000000004 */
[----:B------:R-:W-:-:S04]  /*01c0*/  FMNMX R4, RZ, R4, !PT ;  /* 0x00000004ff047209 */ /* 0x000fc80007800000 */
[----:B------:R-:W-:Y:S02]  /*01d0*/  FMNMX R6, R4, 255, PT ;  /* 0x437f000004067809 */ /* 0x000fe40003800000 */
[C---:B------:R-:W-:Y:S02]  /*01e0*/  IADD3 R4, P0, PT, R0.reuse, UR8, RZ ;  /* 0x0000000800047c10 */ /* 0x040fe4000ff1e0ff */
[----:B------:R-:W0:Y:S02]  /*01f0*/  F2I.U32.TRUNC.NTZ R7, R6 ;  /* 0x0000000600077305 */ /* 0x000e24000020f000 */
[----:B------:R-:W-:-:S05]  /*0200*/  LEA.HI.X.SX32 R5, R0, UR9, 0x1, P0 ;  /* 0x0000000900057c11 */ /* 0x000fca00080f0eff */
[----:B0-----:R-:W-:Y:S01]  /*0210*/  STG.E.U8 desc[UR4][R4.64], R7 ;  /* 0x0000000704007986 */ /* 0x001fe2000c101104 */
[----:B------:R-:W-:Y:S05]  /*0220*/  EXIT ;  /* 0x000000000000794d */ /* 0x000fea0003800000 */
.L_x_132:
        /* <DEDUP_REMOVED lines=13> */
.L_x_155:


//--------------------- .nv.shared.reserved.0     --------------------------
	.section	.nv.shared.reserved.0,"aw",@nobits
	.weak		__nv_reservedSMEM_offset_0_alias
	.size		__nv_reservedSMEM_offset_0_alias, 0, 64
	.other		__nv_reservedSMEM_offset_0_alias,@"STO_CUDA_RESERVED_SHARED STV_DEFAULT"
__nv_reservedSMEM_offset_0_alias:
	.zero		0
	.zero		64


//--------------------- .nv.shared._Z22computeEqualizationLUTPhPKji --------------------------
	.section	.nv.shared._Z22computeEqualizationLUTPhPKji,"aw",@nobits
	.sectionflags	@""
	.align	4
.nv.shared._Z22computeEqualizationLUTPhPKji:
	.zero		2048


//--------------------- .nv.shared._Z15histogramSharedPjPKhii --------------------------
	.section	.nv.shared._Z15histogramSharedPjPKhii,"aw",@nobits
	.sectionflags	@""
	.align	4
.nv.shared._Z15histogramSharedPjPKhii:
	.zero		2048


//--------------------- .nv.shared._Z24sobelEdgeDetectionSharedPhPKhii --------------------------
	.section	.nv.shared._Z24sobelEdgeDetectionSharedPhPKhii,"aw",@nobits
	.sectionflags	@""
	.align	4
.nv.shared._Z24sobelEdgeDetectionSharedPhPKhii:
	.zero		2320


//--------------------- .nv.shared._Z18gaussianBlurSharedPhPKhii --------------------------
	.section	.nv.shared._Z18gaussianBlurSharedPhPKhii,"aw",@nobits
	.sectionflags	@""
.nv.shared._Z18gaussianBlurSharedPhPKhii:
	.zero		2224


//--------------------- .nv.constant0._Z8hsvToRgbPhPKfS1_S1_ii --------------------------
	.section	.nv.constant0._Z8hsvToRgbPhPKfS1_S1_ii,"a",@progbits
	.sectionflags	@""
	.align	4
.nv.constant0._Z8hsvToRgbPhPKfS1_S1_ii:
	.zero		936


//--------------------- .nv.constant0._Z8rgbToHsvPfS_S_PKhii --------------------------
	.section	.nv.constant0._Z8rgbToHsvPfS_S_PKhii,"a",@progbits
	.sectionflags	@""
	.align	4
.nv.constant0._Z8rgbToHsvPfS_S_PKhii:
	.zero		936


//--------------------- .nv.constant0._Z14resizeBilinearPhPKhiiii --------------------------
	.section	.nv.constant0._Z14resizeBilinearPhPKhiiii,"a",@progbits
	.sectionflags	@""
	.align	4
.nv.constant0._Z14resizeBilinearPhPKhiiii:
	.zero		928


//--------------------- .nv.constant0._Z21resizeNearestNeighborPhPKhiiii --------------------------
	.section	.nv.constant0._Z21resizeNearestNeighborPhPKhiiii,"a",@progbits
	.sectionflags	@""
	.align	4
.nv.constant0._Z21resizeNearestNeighborPhPKhiiii:
	.zero		928


//--------------------- .nv.constant0._Z8applyLUTPhPKhS1_ii --------------------------
	.section	.nv.constant0._Z8applyLUTPhPKhS1_ii,"a",@progbits
	.sectionflags	@""
	.align	4
.nv.constant0._Z8applyLUTPhPKhS1_ii:
	.zero		928


//--------------------- .nv.constant0._Z22computeEqualizationLUTPhPKji --------------------------
	.section	.nv.constant0._Z22computeEqualizationLUTPhPKji,"a",@progbits
	.sectionflags	@""
	.align	4
.nv.constant0._Z22computeEqualizationLUTPhPKji:
	.zero		916


//--------------------- .nv.constant0._Z15histogramSharedPjPKhii --------------------------
	.section	.nv.constant0._Z15histogramSharedPjPKhii,"a",@progbits
	.sectionflags	@""
	.align	4
.nv.constant0._Z15histogramSharedPjPKhii:
	.zero		920


//--------------------- .nv.constant0._Z15histogramAtomicPjPKhii --------------------------
	.section	.nv.constant0._Z15histogramAtomicPjPKhii,"a",@progbits
	.sectionflags	@""
	.align	4
.nv.constant0._Z15histogramAtomicPjPKhii:
	.zero		920


//--------------------- .nv.constant0._Z24sobelEdgeDetectionSharedPhPKhii --------------------------
	.section	.nv.constant0._Z24sobelEdgeDetectionSharedPhPKhii,"a",@progbits
	.sectionflags	@""
	.align	4
.nv.constant0._Z24sobelEdgeDetectionSharedPhPKhii:
	.zero		920


//--------------------- .nv.constant0._Z18sobelEdgeDetectionPhPKhii --------------------------
	.section	.nv.constant0._Z18sobelEdgeDetectionPhPKhii,"a",@progbits
	.sectionflags	@""
	.align	4
.nv.constant0._Z18sobelEdgeDetectionPhPKhii:
	.zero		920


//--------------------- .nv.constant0._Z20gaussianBlurVerticalPhPKhii --------------------------
	.section	.nv.constant0._Z20gaussianBlurVerticalPhPKhii,"a",@progbits
	.sectionflags	@""
	.align	4
.nv.constant0._Z20gaussianBlurVerticalPhPKhii:
	.zero		920


//--------------------- .nv.constant0._Z22gaussianBlurHorizontalPhPKhii --------------------------
	.section	.nv.constant0._Z22gaussianBlurHorizontalPhPKhii,"a",@progbits
	.sectionflags	@""
	.align	4
.nv.constant0._Z22gaussianBlurHorizontalPhPKhii:
	.zero		920


//--------------------- .nv.constant0._Z18gaussianBlurSharedPhPKhii --------------------------
	.section	.nv.constant0._Z18gaussianBlurSharedPhPKhii,"a",@progbits
	.sectionflags	@""
	.align	4
.nv.constant0._Z18gaussianBlurSharedPhPKhii:
	.zero		920


//--------------------- .nv.constant0._Z17gaussianBlurBasicPhPKhii --------------------------
	.section	.nv.constant0._Z17gaussianBlurBasicPhPKhii,"a",@progbits
	.sectionflags	@""
	.align	4
.nv.constant0._Z17gaussianBlurBasicPhPKhii:
	.zero		920


//--------------------- .nv.constant0._Z23rgbToGrayscaleOptimizedPhPK6uchar3ii --------------------------
	.section	.nv.constant0._Z23rgbToGrayscaleOptimizedPhPK6uchar3ii,"a",@progbits
	.sectionflags	@""
	.align	4
.nv.constant0._Z23rgbToGrayscaleOptimizedPhPK6uchar3ii:
	.zero		920


//--------------------- .nv.constant0._Z20rgbToGrayscaleKernelPhPKhii --------------------------
	.section	.nv.constant0._Z20rgbToGrayscaleKernelPhPKhii,"a",@progbits
	.sectionflags	@""
	.align	4
.nv.constant0._Z20rgbToGrayscaleKernelPhPKhii:
	.zero		920


//--------------------- SYMBOLS --------------------------

	.type		.nv.reservedSmem.offset0,@object
	.size		.nv.reservedSmem.offset0,0x4
	.type		.nv.reservedSmem.cap,@object
	.size		.nv.reservedSmem.cap,0x4
